def attn_fwd(
    Q,
    K,
    V,
    Out,
    Lse,
    sm_scale,
    stride_qz,
    stride_qh,
    stride_qm,
    stride_qk,
    stride_kz,
    stride_kh,
    stride_kn,
    stride_kk,
    stride_vz,
    stride_vh,
    stride_vn,
    stride_vk,
    stride_oz,
    stride_oh,
    stride_om,
    stride_ok,
    seqlen_q,
    seqlen_k,
    BLOCK_M: tl.constexpr,
    BLOCK_N: tl.constexpr,
    HEAD_DIM: tl.constexpr,
    CAUSAL: tl.constexpr,
):
    start_m = tl.program_id(0)
    off_hz = tl.program_id(1)
    q_off = off_hz * stride_qh
    k_off = off_hz * stride_kh
    v_off = off_hz * stride_vh
    offs_m = start_m * BLOCK_M + tl.arange(0, BLOCK_M)
    offs_d = tl.arange(0, HEAD_DIM)
    offs_n = tl.arange(0, BLOCK_N)
    q_ptrs = Q + q_off + offs_m[:, None] * stride_qm + offs_d[None, :] * stride_qk
    k_ptrs = K + k_off + offs_d[:, None] * stride_kk + offs_n[None, :] * stride_kn
    v_ptrs = V + v_off + offs_n[:, None] * stride_vn + offs_d[None, :] * stride_vk
    m_i = tl.full([BLOCK_M], float("-inf"), dtype=tl.float32)
    l_i = tl.zeros([BLOCK_M], dtype=tl.float32) + 1.0
    acc = tl.zeros([BLOCK_M, HEAD_DIM], dtype=tl.float32)
    q = tl.load(q_ptrs)
    acc, l_i, m_i = _attn_fwd_inner(
        acc,
        l_i,
        m_i,
        q,
        k_ptrs,
        v_ptrs,
        sm_scale,
        stride_kn,
        stride_vn,
        start_m,
        seqlen_k,
        BLOCK_M,
        BLOCK_N,
        HEAD_DIM,
        CAUSAL,
    )
    acc = acc / l_i[:, None]
    lse = m_i + tl.math.log2(l_i) / 1.4426950408889634
    o_ptrs = (
        Out
        + off_hz * stride_oh
        + offs_m[:, None] * stride_om
        + offs_d[None, :] * stride_ok
    )
    tl.store(o_ptrs, acc.to(Out.dtype.element_ty))
    tl.store(Lse + off_hz * seqlen_q + offs_m, lse)

# config = {"BLOCK_M": 256, "BLOCK_N": 32, "HEAD_DIM": 512, "arch": "sm_90", "causal": false, "dtype": "fp8e4m3", "num_stages": 2, "num_warps": 8}
# arch = sm_90


// ===== COMPILED SASS (sm_90a) =====

	.target	sm_90a

	.elftype	@"ET_EXEC"


//--------------------- .note.nv.tkinfo           --------------------------
	.section	.note.nv.tkinfo,"",@"SHT_NOTE"
	.sectionflags	@"SHF_NOTE_NV_TKINFO"
	.tkinfo
        /*0018*/ 	.word	0x00000002
        /*0030*/ 	.string	""
        /*0030*/ 	.string	"ptxas"
        /*0030*/ 	.string	"Cuda compilation tools, release 13.0, V13.0.88"
        /*0030*/ 	.string	"Build cuda_13.0.r13.0/compiler.36424714_0"
        /*0030*/ 	.string	"-v  -suppress-debug-info  -lineinfo  -arch sm_90a "



//--------------------- .note.nv.cuinfo           --------------------------
	.section	.note.nv.cuinfo,"",@"SHT_NOTE"
	.sectionflags	@"SHF_NOTE_NV_CUINFO"
        /*0018*/ 	.short	0x0002
        /*001a*/ 	.short	0x005a
        /*001c*/ 	.short	0x0082
	.zero		2


//--------------------- .nv.info                  --------------------------
	.section	.nv.info,"",@"SHT_CUDA_INFO"
	.align	4


	//----- nvinfo : EIATTR_REGCOUNT
	.align		4
        /*0000*/ 	.byte	0x04, 0x2f
        /*0002*/ 	.short	(.L_2 - .L_1)
	.align		4
.L_1:
        /*0004*/ 	.word	index@(attn_fwd)
        /*0008*/ 	.word	0x000000ff


	//----- nvinfo : EIATTR_FRAME_SIZE
	.align		4
.L_2:
        /*000c*/ 	.byte	0x04, 0x11
        /*000e*/ 	.short	(.L_4 - .L_3)
	.align		4
.L_3:
        /*0010*/ 	.word	index@(attn_fwd)
        /*0014*/ 	.word	0x00001920


	//----- nvinfo : EIATTR_MIN_STACK_SIZE
	.align		4
.L_4:
        /*0018*/ 	.byte	0x04, 0x12
        /*001a*/ 	.short	(.L_6 - .L_5)
	.align		4
.L_5:
        /*001c*/ 	.word	index@(attn_fwd)
        /*0020*/ 	.word	0x00001920
.L_6:


//--------------------- .nv.compat                --------------------------
	.section	.nv.compat,"",@"SHT_CUDA_COMPAT_INFO"
	.align	4
        /*0000*/ 	.byte	0x02, 0x09, 0x01, 0x00, 0x02, 0x02, 0x04, 0x00, 0x02, 0x05, 0x05, 0x00, 0x03, 0x07, 0x01, 0x01
        /*0010*/ 	.byte	0x02, 0x03, 0x00, 0x00, 0x02, 0x06, 0x01, 0x00, 0x04, 0x0b, 0x08, 0x00, 0x00, 0x00, 0x00, 0x00
        /*0020*/ 	.byte	0x00, 0x00, 0x00, 0x00


//--------------------- .nv.info.attn_fwd         --------------------------
	.section	.nv.info.attn_fwd,"",@"SHT_CUDA_INFO"
	.sectionflags	@""
	.align	4


	//----- nvinfo : EIATTR_CUDA_API_VERSION
	.align		4
        /*0000*/ 	.byte	0x04, 0x37
        /*0002*/ 	.short	(.L_8 - .L_7)
.L_7:
        /*0004*/ 	.word	0x00000082


	//----- nvinfo : EIATTR_KPARAM_INFO
	.align		4
.L_8:
        /*0008*/ 	.byte	0x04, 0x17
        /*000a*/ 	.short	(.L_10 - .L_9)
.L_9:
        /*000c*/ 	.word	0x00000000
        /*0010*/ 	.short	0x0019
        /*0012*/ 	.short	0x0080
        /*0014*/ 	.byte	0x00, 0xf4, 0x21, 0x00


	//----- nvinfo : EIATTR_KPARAM_INFO
	.align		4
.L_10:
        /*0018*/ 	.byte	0x04, 0x17
        /*001a*/ 	.short	(.L_12 - .L_11)
.L_11:
        /*001c*/ 	.word	0x00000000
        /*0020*/ 	.short	0x0018
        /*0022*/ 	.short	0x0078
        /*0024*/ 	.byte	0x00, 0xf4, 0x21, 0x00


	//----- nvinfo : EIATTR_KPARAM_INFO
	.align		4
.L_12:
        /*0028*/ 	.byte	0x04, 0x17
        /*002a*/ 	.short	(.L_14 - .L_13)
.L_13:
        /*002c*/ 	.word	0x00000000
        /*0030*/ 	.short	0x0017
        /*0032*/ 	.short	0x0070
        /*0034*/ 	.byte	0x00, 0xf0, 0x11, 0x00


	//----- nvinfo : EIATTR_KPARAM_INFO
	.align		4
.L_14:
        /*0038*/ 	.byte	0x04, 0x17
        /*003a*/ 	.short	(.L_16 - .L_15)
.L_15:
        /*003c*/ 	.word	0x00000000
        /*0040*/ 	.short	0x0016
        /*0042*/ 	.short	0x006c
        /*0044*/ 	.byte	0x00, 0xf0, 0x11, 0x00


	//----- nvinfo : EIATTR_KPARAM_INFO
	.align		4
.L_16:
        /*0048*/ 	.byte	0x04, 0x17
        /*004a*/ 	.short	(.L_18 - .L_17)
.L_17:
        /*004c*/ 	.word	0x00000000
        /*0050*/ 	.short	0x0015
        /*0052*/ 	.short	0x0068
        /*0054*/ 	.byte	0x00, 0xf0, 0x11, 0x00


	//----- nvinfo : EIATTR_KPARAM_INFO
	.align		4
.L_18:
        /*0058*/ 	.byte	0x04, 0x17
        /*005a*/ 	.short	(.L_20 - .L_19)
.L_19:
        /*005c*/ 	.word	0x00000000
        /*0060*/ 	.short	0x0014
        /*0062*/ 	.short	0x0064
        /*0064*/ 	.byte	0x00, 0xf0, 0x11, 0x00


	//----- nvinfo : EIATTR_KPARAM_INFO
	.align		4
.L_20:
        /*0068*/ 	.byte	0x04, 0x17
        /*006a*/ 	.short	(.L_22 - .L_21)
.L_21:
        /*006c*/ 	.word	0x00000000
        /*0070*/ 	.short	0x0013
        /*0072*/ 	.short	0x0060
        /*0074*/ 	.byte	0x00, 0xf0, 0x11, 0x00


	//----- nvinfo : EIATTR_KPARAM_INFO
	.align		4
.L_22:
        /*0078*/ 	.byte	0x04, 0x17
        /*007a*/ 	.short	(.L_24 - .L_23)
.L_23:
        /*007c*/ 	.word	0x00000000
        /*0080*/ 	.short	0x0012
        /*0082*/ 	.short	0x005c
        /*0084*/ 	.byte	0x00, 0xf0, 0x11, 0x00


	//----- nvinfo : EIATTR_KPARAM_INFO
	.align		4
.L_24:
        /*0088*/ 	.byte	0x04, 0x17
        /*008a*/ 	.short	(.L_26 - .L_25)
.L_25:
        /*008c*/ 	.word	0x00000000
        /*0090*/ 	.short	0x0011
        /*0092*/ 	.short	0x0058
        /*0094*/ 	.byte	0x00, 0xf0, 0x11, 0x00


	//----- nvinfo : EIATTR_KPARAM_INFO
	.align		4
.L_26:
        /*0098*/ 	.byte	0x04, 0x17
        /*009a*/ 	.short	(.L_28 - .L_27)
.L_27:
        /*009c*/ 	.word	0x00000000
        /*00a0*/ 	.short	0x0010
        /*00a2*/ 	.short	0x0054
        /*00a4*/ 	.byte	0x00, 0xf0, 0x11, 0x00


	//----- nvinfo : EIATTR_KPARAM_INFO
	.align		4
.L_28:
        /*00a8*/ 	.byte	0x04, 0x17
        /*00aa*/ 	.short	(.L_30 - .L_29)
.L_29:
        /*00ac*/ 	.word	0x00000000
        /*00b0*/ 	.short	0x000f
        /*00b2*/ 	.short	0x0050
        /*00b4*/ 	.byte	0x00, 0xf0, 0x11, 0x00


	//----- nvinfo : EIATTR_KPARAM_INFO
	.align		4
.L_30:
        /*00b8*/ 	.byte	0x04, 0x17
        /*00ba*/ 	.short	(.L_32 - .L_31)
.L_31:
        /*00bc*/ 	.word	0x00000000
        /*00c0*/ 	.short	0x000e
        /*00c2*/ 	.short	0x004c
        /*00c4*/ 	.byte	0x00, 0xf0, 0x11, 0x00


	//----- nvinfo : EIATTR_KPARAM_INFO
	.align		4
.L_32:
        /*00c8*/ 	.byte	0x04, 0x17
        /*00ca*/ 	.short	(.L_34 - .L_33)
.L_33:
        /*00cc*/ 	.word	0x00000000
        /*00d0*/ 	.short	0x000d
        /*00d2*/ 	.short	0x0048
        /*00d4*/ 	.byte	0x00, 0xf0, 0x11, 0x00


	//----- nvinfo : EIATTR_KPARAM_INFO
	.align		4
.L_34:
        /*00d8*/ 	.byte	0x04, 0x17
        /*00da*/ 	.short	(.L_36 - .L_35)
.L_35:
        /*00dc*/ 	.word	0x00000000
        /*00e0*/ 	.short	0x000c
        /*00e2*/ 	.short	0x0044
        /*00e4*/ 	.byte	0x00, 0xf0, 0x11, 0x00


	//----- nvinfo : EIATTR_KPARAM_INFO
	.align		4
.L_36:
        /*00e8*/ 	.byte	0x04, 0x17
        /*00ea*/ 	.short	(.L_38 - .L_37)
.L_37:
        /*00ec*/ 	.word	0x00000000
        /*00f0*/ 	.short	0x000b
        /*00f2*/ 	.short	0x0040
        /*00f4*/ 	.byte	0x00, 0xf0, 0x11, 0x00


	//----- nvinfo : EIATTR_KPARAM_INFO
	.align		4
.L_38:
        /*00f8*/ 	.byte	0x04, 0x17
        /*00fa*/ 	.short	(.L_40 - .L_39)
.L_39:
        /*00fc*/ 	.word	0x00000000
        /*0100*/ 	.short	0x000a
        /*0102*/ 	.short	0x003c
        /*0104*/ 	.byte	0x00, 0xf0, 0x11, 0x00


	//----- nvinfo : EIATTR_KPARAM_INFO
	.align		4
.L_40:
        /*0108*/ 	.byte	0x04, 0x17
        /*010a*/ 	.short	(.L_42 - .L_41)
.L_41:
        /*010c*/ 	.word	0x00000000
        /*0110*/ 	.short	0x0009
        /*0112*/ 	.short	0x0038
        /*0114*/ 	.byte	0x00, 0xf0, 0x11, 0x00


	//----- nvinfo : EIATTR_KPARAM_INFO
	.align		4
.L_42:
        /*0118*/ 	.byte	0x04, 0x17
        /*011a*/ 	.short	(.L_44 - .L_43)
.L_43:
        /*011c*/ 	.word	0x00000000
        /*0120*/ 	.short	0x0008
        /*0122*/ 	.short	0x0034
        /*0124*/ 	.byte	0x00, 0xf0, 0x11, 0x00


	//----- nvinfo : EIATTR_KPARAM_INFO
	.align		4
.L_44:
        /*0128*/ 	.byte	0x04, 0x17
        /*012a*/ 	.short	(.L_46 - .L_45)
.L_45:
        /*012c*/ 	.word	0x00000000
        /*0130*/ 	.short	0x0007
        /*0132*/ 	.short	0x0030
        /*0134*/ 	.byte	0x00, 0xf0, 0x11, 0x00


	//----- nvinfo : EIATTR_KPARAM_INFO
	.align		4
.L_46:
        /*0138*/ 	.byte	0x04, 0x17
        /*013a*/ 	.short	(.L_48 - .L_47)
.L_47:
        /*013c*/ 	.word	0x00000000
        /*0140*/ 	.short	0x0006
        /*0142*/ 	.short	0x002c
        /*0144*/ 	.byte	0x00, 0xf0, 0x11, 0x00


	//----- nvinfo : EIATTR_KPARAM_INFO
	.align		4
.L_48:
        /*0148*/ 	.byte	0x04, 0x17
        /*014a*/ 	.short	(.L_50 - .L_49)
.L_49:
        /*014c*/ 	.word	0x00000000
        /*0150*/ 	.short	0x0005
        /*0152*/ 	.short	0x0028
        /*0154*/ 	.byte	0x00, 0xf0, 0x11, 0x00


	//----- nvinfo : EIATTR_KPARAM_INFO
	.align		4
.L_50:
        /*0158*/ 	.byte	0x04, 0x17
        /*015a*/ 	.short	(.L_52 - .L_51)
.L_51:
        /*015c*/ 	.word	0x00000000
        /*0160*/ 	.short	0x0004
        /*0162*/ 	.short	0x0020
        /*0164*/ 	.byte	0x00, 0xf4, 0x21, 0x00


	//----- nvinfo : EIATTR_KPARAM_INFO
	.align		4
.L_52:
        /*0168*/ 	.byte	0x04, 0x17
        /*016a*/ 	.short	(.L_54 - .L_53)
.L_53:
        /*016c*/ 	.word	0x00000000
        /*0170*/ 	.short	0x0003
        /*0172*/ 	.short	0x0018
        /*0174*/ 	.byte	0x00, 0xf4, 0x21, 0x00


	//----- nvinfo : EIATTR_KPARAM_INFO
	.align		4
.L_54:
        /*0178*/ 	.byte	0x04, 0x17
        /*017a*/ 	.short	(.L_56 - .L_55)
.L_55:
        /*017c*/ 	.word	0x00000000
        /*0180*/ 	.short	0x0002
        /*0182*/ 	.short	0x0010
        /*0184*/ 	.byte	0x00, 0xf4, 0x21, 0x00


	//----- nvinfo : EIATTR_KPARAM_INFO
	.align		4
.L_56:
        /*0188*/ 	.byte	0x04, 0x17
        /*018a*/ 	.short	(.L_58 - .L_57)
.L_57:
        /*018c*/ 	.word	0x00000000
        /*0190*/ 	.short	0x0001
        /*0192*/ 	.short	0x0008
        /*0194*/ 	.byte	0x00, 0xf4, 0x21, 0x00


	//----- nvinfo : EIATTR_KPARAM_INFO
	.align		4
.L_58:
        /*0198*/ 	.byte	0x04, 0x17
        /*019a*/ 	.short	(.L_60 - .L_59)
.L_59:
        /*019c*/ 	.word	0x00000000
        /*01a0*/ 	.short	0x0000
        /*01a2*/ 	.short	0x0000
        /*01a4*/ 	.byte	0x00, 0xf4, 0x21, 0x00


	//----- nvinfo : EIATTR_SPARSE_MMA_MASK
	.align		4
.L_60:
        /*01a8*/ 	.byte	0x03, 0x50
        /*01aa*/ 	.short	0x0000


	//----- nvinfo : EIATTR_MAXREG_COUNT
	.align		4
        /*01ac*/ 	.byte	0x03, 0x1b
        /*01ae*/ 	.short	0x00ff


	//----- nvinfo : EIATTR_NUM_BARRIERS
	.align		4
        /*01b0*/ 	.byte	0x02, 0x4c
        /*01b2*/ 	.byte	0x01
	.zero		1


	//----- nvinfo : EIATTR_ANNOTATIONS
	.align		4
        /*01b4*/ 	.byte	0x04, 0x55
        /*01b6*/ 	.short	(.L_62 - .L_61)


	//   ....[0]....
.L_61:
        /*01b8*/ 	.word	0x00000001
        /*01bc*/ 	.byte	0xf0, 0x25, 0x00, 0x00, 0x01, 0x00, 0x00, 0x00, 0x00, 0x26, 0x00, 0x00, 0x01, 0x00, 0x00, 0x00
        /* <DEDUP_REMOVED lines=3186> */
        /*c8ec*/ 	.byte	0xc0, 0x3d, 0x04, 0x00


	//----- nvinfo : EIATTR_MERCURY_ISA_VERSION
	.align		4
.L_62:
        /*c8f0*/ 	.byte	0x03, 0x5f
        /*c8f2*/ 	.short	0x0101


	//----- nvinfo : EIATTR_COOP_GROUP_MASK_REGIDS
	.align		4
        /*c8f4*/ 	.byte	0x04, 0x29
        /*c8f6*/ 	.short	(.L_64 - .L_63)


	//   ....[0]....
.L_63:
        /*c8f8*/ 	.word	0xffffffff


	//   ....[1]....
        /*c8fc*/ 	.word	0xffffffff


	//   ....[2]....
        /*c900*/ 	.word	0xffffffff


	//   ....[3]....
        /*c904*/ 	.word	0xffffffff


	//   ....[4]....
        /*c908*/ 	.word	0xffffffff


	//   ....[5]....
        /*c90c*/ 	.word	0xffffffff


	//   ....[6]....
        /*c910*/ 	.word	0xffffffff


	//   ....[7]....
        /*c914*/ 	.word	0xffffffff


	//   ....[8]....
        /*c918*/ 	.word	0xffffffff


	//   ....[9]....
        /*c91c*/ 	.word	0xffffffff


	//   ....[10]....
        /*c920*/ 	.word	0xffffffff


	//   ....[11]....
        /*c924*/ 	.word	0xffffffff


	//   ....[12]....
        /*c928*/ 	.word	0xffffffff


	//   ....[13]....
        /*c92c*/ 	.word	0xffffffff


	//   ....[14]....
        /*c930*/ 	.word	0xffffffff


	//   ....[15]....
        /*c934*/ 	.word	0xffffffff


	//   ....[16]....
        /*c938*/ 	.word	0xffffffff


	//   ....[17]....
        /*c93c*/ 	.word	0xffffffff


	//   ....[18]....
        /*c940*/ 	.word	0xffffffff


	//   ....[19]....
        /*c944*/ 	.word	0xffffffff


	//   ....[20]....
        /*c948*/ 	.word	0xffffffff


	//   ....[21]....
        /*c94c*/ 	.word	0xffffffff


	//   ....[22]....
        /*c950*/ 	.word	0xffffffff


	//   ....[23]....
        /*c954*/ 	.word	0xffffffff


	//----- nvinfo : EIATTR_COOP_GROUP_INSTR_OFFSETS
	.align		4
.L_64:
        /*c958*/ 	.byte	0x04, 0x28
        /*c95a*/ 	.short	(.L_66 - .L_65)


	//   ....[0]....
.L_65:
        /*c95c*/ 	.word	0x00016780


	//   ....[1]....
        /*c960*/ 	.word	0x000167a0


	//   ....[2]....
        /*c964*/ 	.word	0x00016830


	//   ....[3]....
        /*c968*/ 	.word	0x00016850


	//   ....[4]....
        /*c96c*/ 	.word	0x00016a80


	//   ....[5]....
        /*c970*/ 	.word	0x00016b00


	//   ....[6]....
        /*c974*/ 	.word	0x00016d00


	//   ....[7]....
        /*c978*/ 	.word	0x00016f30


	//   ....[8]....
        /*c97c*/ 	.word	0x000179a0


	//   ....[9]....
        /*c980*/ 	.word	0x000179b0


	//   ....[10]....
        /*c984*/ 	.word	0x000179c0


	//   ....[11]....
        /*c988*/ 	.word	0x000179d0


	//   ....[12]....
        /*c98c*/ 	.word	0x00018390


	//   ....[13]....
        /*c990*/ 	.word	0x000183b0


	//   ....[14]....
        /*c994*/ 	.word	0x000183c0


	//   ....[15]....
        /*c998*/ 	.word	0x000183d0


	//   ....[16]....
        /*c99c*/ 	.word	0x0001ee50


	//   ....[17]....
        /*c9a0*/ 	.word	0x0001ee60


	//   ....[18]....
        /*c9a4*/ 	.word	0x0001ee70


	//   ....[19]....
        /*c9a8*/ 	.word	0x0001ee90


	//   ....[20]....
        /*c9ac*/ 	.word	0x0001eef0


	//   ....[21]....
        /*c9b0*/ 	.word	0x0001ef00


	//   ....[22]....
        /*c9b4*/ 	.word	0x0001ef20


	//   ....[23]....
        /*c9b8*/ 	.word	0x0001ef30


	//----- nvinfo : EIATTR_EXIT_INSTR_OFFSETS
	.align		4
.L_66:
        /*c9bc*/ 	.byte	0x04, 0x1c
        /*c9be*/ 	.short	(.L_68 - .L_67)


	//   ....[0]....
.L_67:
        /*c9c0*/ 	.word	0x00044680


	//----- nvinfo : EIATTR_REQNTID
	.align		4
.L_68:
        /*c9c4*/ 	.byte	0x04, 0x10
        /*c9c6*/ 	.short	(.L_70 - .L_69)
.L_69:
        /*c9c8*/ 	.word	0x00000100
        /*c9cc*/ 	.word	0x00000001
        /*c9d0*/ 	.word	0x00000001


	//----- nvinfo : EIATTR_CBANK_PARAM_SIZE
	.align		4
.L_70:
        /*c9d4*/ 	.byte	0x03, 0x19
        /*c9d6*/ 	.short	0x0088


	//----- nvinfo : EIATTR_PARAM_CBANK
	.align		4
        /*c9d8*/ 	.byte	0x04, 0x0a
        /*c9da*/ 	.short	(.L_72 - .L_71)
	.align		4
.L_71:
        /*c9dc*/ 	.word	index@(.nv.constant0.attn_fwd)
        /*c9e0*/ 	.short	0x0210
        /*c9e2*/ 	.short	0x0088


	//----- nvinfo : EIATTR_SW_WAR
	.align		4
.L_72:
        /*c9e4*/ 	.byte	0x04, 0x36
        /*c9e6*/ 	.short	(.L_74 - .L_73)
.L_73:
        /*c9e8*/ 	.word	0x00000008
.L_74:


//--------------------- .nv.callgraph             --------------------------
	.section	.nv.callgraph,"",@"SHT_CUDA_CALLGRAPH"
	.align	4
	.sectionentsize	8
	.align		4
        /*0000*/ 	.word	0x00000000
	.align		4
        /*0004*/ 	.word	0xffffffff
	.align		4
        /*0008*/ 	.word	0x00000000
	.align		4
        /*000c*/ 	.word	0xfffffffe
	.align		4
        /*0010*/ 	.word	0x00000000
	.align		4
        /*0014*/ 	.word	0xfffffffd
	.align		4
        /*0018*/ 	.word	0x00000000
	.align		4
        /*001c*/ 	.word	0xfffffffc


//--------------------- .nv.constant4             --------------------------
	.section	.nv.constant4,"a",@progbits
	.align	8
	.align		8
.nv.constant4:
        /*0000*/ 	.dword	_$_str


//--------------------- .text.attn_fwd            --------------------------
	.section	.text.attn_fwd,"ax",@progbits
	.align	128
        .global         attn_fwd
        .type           attn_fwd,@function
        .size           attn_fwd,(.L_x_3 - attn_fwd)
        .other          attn_fwd,@"STO_CUDA_ENTRY STV_DEFAULT"
attn_fwd:
.text.attn_fwd:
[----:B------:R-:W0:Y:S01]  /*0000*/  LDC R1, c[0x0][0x28] ;  /* 0x00000a00ff017b82 */ /* 0x000e220000000800 */
[----:B------:R-:W1:Y:S07]  /*0010*/  S2R R42, SR_TID.X ;  /* 0x00000000002a7919 */ /* 0x000e6e0000002100 */
[----:B------:R-:W2:Y:S01]  /*0020*/  S2UR UR6, SR_CTAID.Y ;  /* 0x00000000000679c3 */ /* 0x000ea20000002600 */
[----:B------:R-:W-:Y:S01]  /*0030*/  ULDC.64 UR4, c[0x0][0x240] ;  /* 0x0000900000047ab9 */ /* 0x000fe20000000a00 */
[----:B------:R-:W-:Y:S01]  /*0040*/  ULDC.64 UR48, c[0x0][0x208] ;  /* 0x0000820000307ab9 */ /* 0x000fe20000000a00 */
[----:B------:R-:W3:Y:S01]  /*0050*/  S2R R0, SR_CTAID.X ;  /* 0x0000000000007919 */ /* 0x000ee20000002500 */
[----:B0-----:R-:W-:-:S04]  /*0060*/  VIADD R1, R1, 0xffffe6e0 ;  /* 0xffffe6e001017836 */ /* 0x001fc80000000000 */
[----:B------:R-:W0:Y:S08]  /*0070*/  LDC.64 R122, c[0x0][0x210] ;  /* 0x00008400ff7a7b82 */ /* 0x000e300000000a00 */
[----:B------:R-:W4:Y:S08]  /*0080*/  LDC R13, c[0x0][0x248] ;  /* 0x00009200ff0d7b82 */ /* 0x000f300000000800 */
[----:B------:R-:W5:Y:S01]  /*0090*/  LDC R5, c[0x0][0x248] ;  /* 0x00009200ff057b82 */ /* 0x000f620000000800 */
[----:B--2---:R-:W-:Y:S01]  /*00a0*/  UIMAD UR4, UR6, UR4, URZ ;  /* 0x00000004060472a4 */ /* 0x004fe2000f8e023f */
[----:B-1----:R-:W-:-:S06]  /*00b0*/  LOP3.LUT R40, R42, 0xff, RZ, 0xc0, !PT ;  /* 0x000000ff2a287812 */ /* 0x002fcc00078ec0ff */
[----:B------:R-:W1:Y:S01]  /*00c0*/  LDC R9, c[0x0][0x248] ;  /* 0x00009200ff097b82 */ /* 0x000e620000000800 */
[----:B---3--:R-:W-:-:S04]  /*00d0*/  IMAD R2, R0, 0x100, R40 ;  /* 0x0000010000027824 */ /* 0x008fc800078e0228 */
[----:B------:R-:W-:-:S03]  /*00e0*/  IMAD R3, R2, UR5, RZ ;  /* 0x0000000502037c24 */ /* 0x000fc6000f8e02ff */
[----:B------:R-:W2:Y:S01]  /*00f0*/  LDC R11, c[0x0][0x248] ;  /* 0x00009200ff0b7b82 */ /* 0x000ea20000000800 */
[----:B------:R-:W-:Y:S02]  /*0100*/  USHF.R.S32.HI UR5, URZ, 0x1f, UR4 ;  /* 0x0000001f3f057899 */ /* 0x000fe40008011404 */
[----:B0-----:R-:W-:Y:S01]  /*0110*/  IADD3 R122, P0, P1, R3, UR4, R122 ;  /* 0x00000004037a7c10 */ /* 0x001fe2000f91e07a */
[----:B------:R-:W-:Y:S01]  /*0120*/  ULDC UR4, c[0x0][0x248] ;  /* 0x0000920000047ab9 */ /* 0x000fe20000000800 */
[----:B------:R-:W-:-:S03]  /*0130*/  SHF.R.S32.HI R0, RZ, 0x1f, R3 ;  /* 0x0000001fff007819 */ /* 0x000fc60000011403 */
[----:B------:R-:W0:Y:S01]  /*0140*/  LDC R7, c[0x0][0x248] ;  /* 0x00009200ff077b82 */ /* 0x000e220000000800 */
[----:B------:R-:W-:Y:S02]  /*0150*/  IADD3.X R123, R0, UR5, R123, P0, P1 ;  /* 0x00000005007b7c10 */ /* 0x000fe400087e247b */
[----:B------:R-:W-:-:S05]  /*0160*/  IADD3 R2, P0, R122, UR4, RZ ;  /* 0x000000047a027c10 */ /* 0x000fca000ff1e0ff */
[----:B------:R-:W3:Y:S01]  /*0170*/  LDC R10, c[0x0][0x248] ;  /* 0x00009200ff0a7b82 */ /* 0x000ee20000000800 */
[-C--:B----4-:R-:W-:Y:S01]  /*0180*/  LEA.HI.X.SX32 R3, R13, R123.reuse, 0x1, P0 ;  /* 0x0000007b0d037211 */ /* 0x090fe200000f0eff */
[----:B-----5:R-:W-:Y:S01]  /*0190*/  IMAD R5, R5, 0x180, RZ ;  /* 0x0000018005057824 */ /* 0x020fe200078e02ff */
[----:B------:R-:W4:Y:S05]  /*01a0*/  LDG.E.U8 R85, desc[UR48][R122.64] ;  /* 0x000000307a557981 */ /* 0x000f2a000c1e1100 */
[----:B------:R-:W5:Y:S01]  /*01b0*/  LDC R13, c[0x0][0x248] ;  /* 0x00009200ff0d7b82 */ /* 0x000f620000000800 */
[----:B-1----:R-:W-:Y:S01]  /*01c0*/  IMAD R9, R9, 0x182, RZ ;  /* 0x0000018209097824 */ /* 0x002fe200078e02ff */
[----:B------:R-:W-:Y:S01]  /*01d0*/  IADD3 R4, P0, R5, R122, RZ ;  /* 0x0000007a05047210 */ /* 0x000fe20007f1e0ff */
[----:B--2---:R-:W-:Y:S01]  /*01e0*/  IMAD R11, R11, 0x183, RZ ;  /* 0x000001830b0b7824 */ /* 0x004fe200078e02ff */
[----:B------:R1:W4:Y:S02]  /*01f0*/  LDG.E.U8 R14, desc[UR48][R2.64] ;  /* 0x00000030020e7981 */ /* 0x000324000c1e1100 */
[----:B------:R-:W-:-:S02]  /*0200*/  LEA.HI.X.SX32 R5, R5, R123, 0x1, P0 ;  /* 0x0000007b05057211 */ /* 0x000fc400000f0eff */
[----:B------:R-:W2:Y:S01]  /*0210*/  LDC R15, c[0x0][0x248] ;  /* 0x00009200ff0f7b82 */ /* 0x000ea20000000800 */
[-C--:B------:R-:W-:Y:S01]  /*0220*/  IADD3 R8, P0, R11, R122.reuse, RZ ;  /* 0x0000007a0b087210 */ /* 0x080fe20007f1e0ff */
[----:B0-----:R-:W-:Y:S01]  /*0230*/  IMAD R7, R7, 0x181, RZ ;  /* 0x0000018107077824 */ /* 0x001fe200078e02ff */
[----:B------:R0:W4:Y:S01]  /*0240*/  LDG.E.U8 R0, desc[UR48][R4.64] ;  /* 0x0000003004007981 */ /* 0x000122000c1e1100 */
[----:B-1----:R-:W-:-:S04]  /*0250*/  IADD3 R2, P2, R9, R122, RZ ;  /* 0x0000007a09027210 */ /* 0x002fc80007f5e0ff */
[----:B------:R-:W1:Y:S01]  /*0260*/  LDC R17, c[0x0][0x248] ;  /* 0x00009200ff117b82 */ /* 0x000e620000000800 */
[----:B------:R-:W-:Y:S02]  /*0270*/  IADD3 R6, P1, R7, R122, RZ ;  /* 0x0000007a07067210 */ /* 0x000fe40007f3e0ff */
[----:B------:R-:W-:-:S05]  /*0280*/  LEA.HI.X.SX32 R3, R9, R123, 0x1, P2 ;  /* 0x0000007b09037211 */ /* 0x000fca00010f0eff */
[----:B------:R-:W1:Y:S01]  /*0290*/  LDC R16, c[0x0][0x248] ;  /* 0x00009200ff107b82 */ /* 0x000e620000000800 */
[-C--:B------:R-:W-:Y:S01]  /*02a0*/  LEA.HI.X.SX32 R9, R11, R123.reuse, 0x1, P0 ;  /* 0x0000007b0b097211 */ /* 0x080fe200000f0eff */
[----:B---3--:R-:W-:Y:S01]  /*02b0*/  IMAD R11, R10, 0x184, RZ ;  /* 0x000001840a0b7824 */ /* 0x008fe200078e02ff */
[----:B------:R-:W-:-:S05]  /*02c0*/  LEA.HI.X.SX32 R7, R7, R123, 0x1, P1 ;  /* 0x0000007b07077211 */ /* 0x000fca00008f0eff */
[----:B------:R-:W3:Y:S01]  /*02d0*/  LDC R21, c[0x0][0x248] ;  /* 0x00009200ff157b82 */ /* 0x000ee20000000800 */
[----:B-----5:R-:W-:Y:S01]  /*02e0*/  IMAD R13, R13, 0x185, RZ ;  /* 0x000001850d0d7824 */ /* 0x020fe200078e02ff */
[-C--:B0-----:R-:W-:Y:S01]  /*02f0*/  IADD3 R4, P0, R11, R122.reuse, RZ ;  /* 0x0000007a0b047210 */ /* 0x081fe20007f1e0ff */
[----:B------:R0:W5:Y:S01]  /*0300*/  LDG.E.U8 R20, desc[UR48][R2.64] ;  /* 0x0000003002147981 */ /* 0x000162000c1e1100 */
[----:B--2---:R-:W-:Y:S02]  /*0310*/  IMAD R15, R15, 0x186, RZ ;  /* 0x000001860f0f7824 */ /* 0x004fe400078e02ff */
[----:B------:R-:W-:Y:S01]  /*0320*/  LEA.HI.X.SX32 R5, R11, R123, 0x1, P0 ;  /* 0x0000007b0b057211 */ /* 0x000fe200000f0eff */
[----:B------:R2:W4:Y:S01]  /*0330*/  LDG.E.U8 R29, desc[UR48][R6.64] ;  /* 0x00000030061d7981 */ /* 0x000522000c1e1100 */
[----:B-1----:R-:W-:Y:S01]  /*0340*/  IMAD R17, R17, 0x187, RZ ;  /* 0x0000018711117824 */ /* 0x002fe200078e02ff */
[----:B------:R-:W1:Y:S02]  /*0350*/  LDC R12, c[0x0][0x248] ;  /* 0x00009200ff0c7b82 */ /* 0x000e640000000800 */
[----:B------:R2:W5:Y:S01]  /*0360*/  LDG.E.U8 R31, desc[UR48][R8.64] ;  /* 0x00000030081f7981 */ /* 0x000562000c1e1100 */
[----:B0-----:R-:W-:-:S03]  /*0370*/  IADD3 R2, P1, R13, R122, RZ ;  /* 0x0000007a0d027210 */ /* 0x001fc60007f3e0ff */
[----:B------:R0:W5:Y:S01]  /*0380*/  LDG.E.U8 R22, desc[UR48][R4.64] ;  /* 0x0000003004167981 */ /* 0x000162000c1e1100 */
[-C--:B------:R-:W-:Y:S01]  /*0390*/  LEA.HI.X.SX32 R3, R13, R123.reuse, 0x1, P1 ;  /* 0x0000007b0d037211 */ /* 0x080fe200008f0eff */
[----:B------:R-:W1:Y:S01]  /*03a0*/  LDC R19, c[0x0][0x248] ;  /* 0x00009200ff137b82 */ /* 0x000e620000000800 */
[-C--:B--2---:R-:W-:Y:S02]  /*03b0*/  IADD3 R6, P0, R15, R122.reuse, RZ ;  /* 0x0000007a0f067210 */ /* 0x084fe40007f1e0ff */
[-C--:B------:R-:W-:Y:S01]  /*03c0*/  IADD3 R8, P2, R17, R122.reuse, RZ ;  /* 0x0000007a11087210 */ /* 0x080fe20007f5e0ff */
[----:B------:R2:W5:Y:S01]  /*03d0*/  LDG.E.U8 R33, desc[UR48][R2.64] ;  /* 0x0000003002217981 */ /* 0x000562000c1e1100 */
[----:B0-----:R-:W-:Y:S01]  /*03e0*/  IMAD R5, R16, 0x189, RZ ;  /* 0x0000018910057824 */ /* 0x001fe200078e02ff */
[-C--:B------:R-:W-:Y:S02]  /*03f0*/  LEA.HI.X.SX32 R7, R15, R123.reuse, 0x1, P0 ;  /* 0x0000007b0f077211 */ /* 0x080fe400000f0eff */
[----:B------:R-:W0:Y:S01]  /*0400*/  LDC R18, c[0x0][0x248] ;  /* 0x00009200ff127b82 */ /* 0x000e220000000800 */
[----:B------:R-:W-:Y:S01]  /*0410*/  LEA.HI.X.SX32 R9, R17, R123, 0x1, P2 ;  /* 0x0000007b11097211 */ /* 0x000fe200010f0eff */
[----:B---3--:R-:W-:Y:S01]  /*0420*/  IMAD R17, R21, 0x18c, RZ ;  /* 0x0000018c15117824 */ /* 0x008fe200078e02ff */
[----:B------:R-:W3:Y:S01]  /*0430*/  LDG.E.U8 R24, desc[UR48][R6.64] ;  /* 0x0000003006187981 */ /* 0x000ee2000c1e1100 */
[----:B--2---:R-:W-:-:S03]  /*0440*/  IADD3 R2, P0, R5, R122, RZ ;  /* 0x0000007a05027210 */ /* 0x004fc60007f1e0ff */
[----:B------:R2:W3:Y:S01]  /*0450*/  LDG.E.U8 R35, desc[UR48][R8.64] ;  /* 0x0000003008237981 */ /* 0x0004e2000c1e1100 */
[----:B------:R-:W-:Y:S01]  /*0460*/  LEA.HI.X.SX32 R3, R5, R123, 0x1, P0 ;  /* 0x0000007b05037211 */ /* 0x000fe200000f0eff */
[----:B------:R-:W0:Y:S01]  /*0470*/  LDC R23, c[0x0][0x248] ;  /* 0x00009200ff177b82 */ /* 0x000e220000000800 */
[----:B-1----:R-:W-:-:S03]  /*0480*/  IMAD R11, R12, 0x188, RZ ;  /* 0x000001880c0b7824 */ /* 0x002fc600078e02ff */
[----:B------:R-:W3:Y:S01]  /*0490*/  LDG.E.U8 R37, desc[UR48][R2.64] ;  /* 0x0000003002257981 */ /* 0x000ee2000c1e1100 */
[----:B--2---:R-:W-:-:S03]  /*04a0*/  IADD3 R8, P0, R17, R122, RZ ;  /* 0x0000007a11087210 */ /* 0x004fc60007f1e0ff */
[----:B------:R-:W1:Y:S01]  /*04b0*/  LDC R25, c[0x0][0x248] ;  /* 0x00009200ff197b82 */ /* 0x000e620000000800 */
[----:B------:R-:W-:-:S07]  /*04c0*/  LEA.HI.X.SX32 R9, R17, R123, 0x1, P0 ;  /* 0x0000007b11097211 */ /* 0x000fce00000f0eff */
[----:B------:R-:W2:Y:S01]  /*04d0*/  LDC R17, c[0x0][0x248] ;  /* 0x00009200ff117b82 */ /* 0x000ea20000000800 */
[----:B------:R-:W-:-:S07]  /*04e0*/  IMAD R15, R19, 0x18b, RZ ;  /* 0x0000018b130f7824 */ /* 0x000fce00078e02ff */
[----:B------:R-:W1:Y:S01]  /*04f0*/  LDC R27, c[0x0][0x248] ;  /* 0x00009200ff1b7b82 */ /* 0x000e620000000800 */
[-C--:B------:R-:W-:Y:S01]  /*0500*/  IADD3 R10, P1, R11, R122.reuse, RZ ;  /* 0x0000007a0b0a7210 */ /* 0x080fe20007f3e0ff */
[----:B0-----:R-:W-:Y:S01]  /*0510*/  IMAD R13, R18, 0x18a, RZ ;  /* 0x0000018a120d7824 */ /* 0x001fe200078e02ff */
[----:B------:R-:W-:Y:S01]  /*0520*/  IADD3 R6, P2, R15, R122, RZ ;  /* 0x0000007a0f067210 */ /* 0x000fe20007f5e0ff */
[----:B------:R-:W3:Y:S04]  /*0530*/  LDG.E.U8 R30, desc[UR48][R8.64] ;  /* 0x00000030081e7981 */ /* 0x000ee8000c1e1100 */
[----:B------:R-:W0:Y:S08]  /*0540*/  LDC R12, c[0x0][0x248] ;  /* 0x00009200ff0c7b82 */ /* 0x000e300000000800 */
[----:B------:R-:W0:Y:S01]  /*0550*/  LDC R16, c[0x0][0x248] ;  /* 0x00009200ff107b82 */ /* 0x000e220000000800 */
[----:B------:R-:W-:-:S02]  /*0560*/  LEA.HI.X.SX32 R11, R11, R123, 0x1, P1 ;  /* 0x0000007b0b0b7211 */ /* 0x000fc400008f0eff */
[----:B------:R-:W-:-:S05]  /*0570*/  LEA.HI.X.SX32 R7, R15, R123, 0x1, P2 ;  /* 0x0000007b0f077211 */ /* 0x000fca00010f0eff */
[----:B------:R-:W0:Y:S01]  /*0580*/  LDC R18, c[0x0][0x248] ;  /* 0x00009200ff127b82 */ /* 0x000e220000000800 */
[----:B------:R2:W3:Y:S01]  /*0590*/  LDG.E.U8 R26, desc[UR48][R10.64] ;  /* 0x000000300a1a7981 */ /* 0x0004e2000c1e1100 */
[----:B------:R-:W-:-:S03]  /*05a0*/  IADD3 R4, P1, R13, R122, RZ ;  /* 0x0000007a0d047210 */ /* 0x000fc60007f3e0ff */
[----:B------:R2:W3:Y:S03]  /*05b0*/  LDG.E.U8 R39, desc[UR48][R6.64] ;  /* 0x0000003006277981 */ /* 0x0004e6000c1e1100 */
[----:B------:R-:W0:Y:S01]  /*05c0*/  LDC R19, c[0x0][0x248] ;  /* 0x00009200ff137b82 */ /* 0x000e220000000800 */
[----:B--2---:R-:W-:Y:S02]  /*05d0*/  IMAD R11, R23, 0x18d, RZ ;  /* 0x0000018d170b7824 */ /* 0x004fe400078e02ff */
[----:B------:R-:W-:-:S05]  /*05e0*/  IMAD R7, R17, 0x112, RZ ;  /* 0x0000011211077824 */ /* 0x000fca00078e02ff */
[----:B------:R-:W2:Y:S01]  /*05f0*/  LDC R21, c[0x0][0x248] ;  /* 0x00009200ff157b82 */ /* 0x000ea20000000800 */
[-C--:B------:R-:W-:Y:S01]  /*0600*/  LEA.HI.X.SX32 R5, R13, R123.reuse, 0x1, P1 ;  /* 0x0000007b0d057211 */ /* 0x080fe200008f0eff */
[----:B-1----:R-:W-:Y:S01]  /*0610*/  IMAD R13, R25, 0x18e, RZ ;  /* 0x0000018e190d7824 */ /* 0x002fe200078e02ff */
[----:B------:R-:W-:Y:S01]  /*0620*/  IADD3 R10, P0, R11, R122, RZ ;  /* 0x0000007a0b0a7210 */ /* 0x000fe20007f1e0ff */
[----:B------:R-:W-:Y:S02]  /*0630*/  IMAD R15, R27, 0x18f, RZ ;  /* 0x0000018f1b0f7824 */ /* 0x000fe400078e02ff */
[----:B------:R1:W3:Y:S02]  /*0640*/  LDG.E.U8 R28, desc[UR48][R4.64] ;  /* 0x00000030041c7981 */ /* 0x0002e4000c1e1100 */
[----:B------:R-:W2:Y:S01]  /*0650*/  LDC R17, c[0x0][0x248] ;  /* 0x00009200ff117b82 */ /* 0x000ea20000000800 */
[----:B0-----:R-:W-:Y:S01]  /*0660*/  IMAD R3, R12, 0x110, RZ ;  /* 0x000001100c037824 */ /* 0x001fe200078e02ff */
[----:B------:R-:W-:-:S02]  /*0670*/  LEA.HI.X.SX32 R11, R11, R123, 0x1, P0 ;  /* 0x0000007b0b0b7211 */ /* 0x000fc400000f0eff */
[-C--:B------:R-:W-:Y:S02]  /*0680*/  IADD3 R12, P1, R13, R122.reuse, RZ ;  /* 0x0000007a0d0c7210 */ /* 0x080fe40007f3e0ff */
[-C--:B------:R-:W-:Y:S01]  /*0690*/  IADD3 R8, P2, R15, R122.reuse, RZ ;  /* 0x0000007a0f087210 */ /* 0x080fe20007f5e0ff */
[----:B------:R0:W3:Y:S01]  /*06a0*/  LDG.E.U8 R41, desc[UR48][R10.64] ;  /* 0x000000300a297981 */ /* 0x0000e2000c1e1100 */
[----:B-1----:R-:W-:Y:S01]  /*06b0*/  IMAD R5, R16, 0x111, RZ ;  /* 0x0000011110057824 */ /* 0x002fe200078e02ff */
[-C--:B------:R-:W-:Y:S01]  /*06c0*/  LEA.HI.X.SX32 R13, R13, R123.reuse, 0x1, P1 ;  /* 0x0000007b0d0d7211 */ /* 0x080fe200008f0eff */
[----:B------:R-:W1:Y:S01]  /*06d0*/  LDC R34, c[0x0][0x248] ;  /* 0x00009200ff227b82 */ /* 0x000e620000000800 */
[----:B------:R-:W-:Y:S02]  /*06e0*/  LEA.HI.X.SX32 R9, R15, R123, 0x1, P2 ;  /* 0x0000007b0f097211 */ /* 0x000fe400010f0eff */
[----:B------:R-:W-:Y:S01]  /*06f0*/  IADD3 R4, P1, R5, R122, RZ ;  /* 0x0000007a05047210 */ /* 0x000fe20007f3e0ff */
[----:B------:R0:W3:Y:S02]  /*0700*/  LDG.E.U8 R32, desc[UR48][R12.64] ;  /* 0x000000300c207981 */ /* 0x0000e4000c1e1100 */
[----:B0-----:R-:W-:-:S02]  /*0710*/  IMAD R11, R18, 0x113, RZ ;  /* 0x00000113120b7824 */ /* 0x001fc400078e02ff */
[----:B------:R-:W0:Y:S01]  /*0720*/  LDC R10, c[0x0][0x248] ;  /* 0x00009200ff0a7b82 */ /* 0x000e220000000800 */
[----:B------:R-:W-:Y:S01]  /*0730*/  LEA.HI.X.SX32 R5, R5, R123, 0x1, P1 ;  /* 0x0000007b05057211 */ /* 0x000fe200008f0eff */
[----:B------:R2:W3:Y:S01]  /*0740*/  LDG.E.U8 R43, desc[UR48][R8.64] ;  /* 0x00000030082b7981 */ /* 0x0004e2000c1e1100 */
[----:B------:R-:W-:Y:S01]  /*0750*/  IMAD R13, R19, 0x114, RZ ;  /* 0x00000114130d7824 */ /* 0x000fe200078e02ff */
[----:B------:R-:W-:-:S04]  /*0760*/  IADD3 R2, P0, R3, R122, RZ ;  /* 0x0000007a03027210 */ /* 0x000fc80007f1e0ff */
[----:B------:R-:W1:Y:S01]  /*0770*/  LDC R18, c[0x0][0x248] ;  /* 0x00009200ff127b82 */ /* 0x000e620000000800 */
[----:B--2---:R-:W-:Y:S01]  /*0780*/  IMAD R15, R21, 0x115, RZ ;  /* 0x00000115150f7824 */ /* 0x004fe200078e02ff */
[----:B------:R2:W3:Y:S01]  /*0790*/  LDG.E.U8 R23, desc[UR48][R4.64] ;  /* 0x0000003004177981 */ /* 0x0004e2000c1e1100 */
[----:B------:R-:W-:-:S05]  /*07a0*/  IADD3 R8, P1, R11, R122, RZ ;  /* 0x0000007a0b087210 */ /* 0x000fca0007f3e0ff */
[----:B------:R-:W0:Y:S01]  /*07b0*/  LDC R19, c[0x0][0x248] ;  /* 0x00009200ff137b82 */ /* 0x000e220000000800 */
[-C--:B------:R-:W-:Y:S01]  /*07c0*/  LEA.HI.X.SX32 R9, R11, R123.reuse, 0x1, P1 ;  /* 0x0000007b0b097211 */ /* 0x080fe200008f0eff */
[----:B------:R-:W-:Y:S01]  /*07d0*/  IMAD R11, R17, 0x116, RZ ;  /* 0x00000116110b7824 */ /* 0x000fe200078e02ff */
[-C--:B------:R-:W-:Y:S02]  /*07e0*/  LEA.HI.X.SX32 R3, R3, R123.reuse, 0x1, P0 ;  /* 0x0000007b03037211 */ /* 0x080fe400000f0eff */
[-C--:B--2---:R-:W-:Y:S01]  /*07f0*/  IADD3 R4, P2, R15, R122.reuse, RZ ;  /* 0x0000007a0f047210 */ /* 0x084fe20007f5e0ff */
[----:B------:R-:W2:Y:S02]  /*0800*/  LDG.E.U8 R25, desc[UR48][R8.64] ;  /* 0x0000003008197981 */ /* 0x000ea4000c1e1100 */
[----:B------:R-:W0:Y:S01]  /*0810*/  LDC R17, c[0x0][0x248] ;  /* 0x00009200ff117b82 */ /* 0x000e220000000800 */
[C---:B------:R-:W-:Y:S01]  /*0820*/  IADD3 R6, P0, R7.reuse, R122, RZ ;  /* 0x0000007a07067210 */ /* 0x040fe20007f1e0ff */
[----:B------:R1:W2:Y:S03]  /*0830*/  LDG.E.U8 R60, desc[UR48][R2.64] ;  /* 0x00000030023c7981 */ /* 0x0002a6000c1e1100 */
[----:B------:R-:W-:-:S03]  /*0840*/  LEA.HI.X.SX32 R7, R7, R123, 0x1, P0 ;  /* 0x0000007b07077211 */ /* 0x000fc600000f0eff */
[----:B------:R-:W0:Y:S01]  /*0850*/  LDC R12, c[0x0][0x248] ;  /* 0x00009200ff0c7b82 */ /* 0x000e220000000800 */
[-C--:B------:R-:W-:Y:S01]  /*0860*/  LEA.HI.X.SX32 R5, R15, R123.reuse, 0x1, P2 ;  /* 0x0000007b0f057211 */ /* 0x080fe200010f0eff */
[----:B------:R0:W2:Y:S01]  /*0870*/  LDG.E.U8 R132, desc[UR48][R6.64] ;  /* 0x0000003006847981 */ /* 0x0000a2000c1e1100 */
[CC--:B-1----:R-:W-:Y:S01]  /*0880*/  IADD3 R2, P0, R13.reuse, R122.reuse, RZ ;  /* 0x0000007a0d027210 */ /* 0x0c2fe20007f1e0ff */
[----:B------:R-:W-:Y:S02]  /*0890*/  IMAD R15, R18, 0x118, RZ ;  /* 0x00000118120f7824 */ /* 0x000fe400078e02ff */
[----:B------:R-:W2:Y:S02]  /*08a0*/  LDG.E.U8 R16, desc[UR48][R4.64] ;  /* 0x0000003004107981 */ /* 0x000ea4000c1e1100 */
[----:B------:R-:W1:Y:S01]  /*08b0*/  LDC R21, c[0x0][0x248] ;  /* 0x00009200ff157b82 */ /* 0x000e620000000800 */
[----:B------:R-:W-:Y:S01]  /*08c0*/  LEA.HI.X.SX32 R3, R13, R123, 0x1, P0 ;  /* 0x0000007b0d037211 */ /* 0x000fe200000f0eff */
[----:B0-----:R-:W-:Y:S01]  /*08d0*/  IMAD R13, R10, 0x117, RZ ;  /* 0x000001170a0d7824 */ /* 0x001fe200078e02ff */
[----:B------:R-:W-:-:S03]  /*08e0*/  IADD3 R6, P0, R11, R122, RZ ;  /* 0x0000007a0b067210 */ /* 0x000fc60007f1e0ff */
[----:B------:R0:W2:Y:S01]  /*08f0*/  LDG.E.U8 R61, desc[UR48][R2.64] ;  /* 0x00000030023d7981 */ /* 0x0000a2000c1e1100 */
[-C--:B------:R-:W-:Y:S01]  /*0900*/  IADD3 R8, P1, R13, R122.reuse, RZ ;  /* 0x0000007a0d087210 */ /* 0x080fe20007f3e0ff */
[----:B------:R-:W4:Y:S01]  /*0910*/  LDC R36, c[0x0][0x248] ;  /* 0x00009200ff247b82 */ /* 0x000f220000000800 */
[-C--:B------:R-:W-:Y:S01]  /*0920*/  LEA.HI.X.SX32 R7, R11, R123.reuse, 0x1, P0 ;  /* 0x0000007b0b077211 */ /* 0x080fe200000f0eff */
[----:B------:R-:W-:Y:S01]  /*0930*/  IMAD R11, R19, 0x11a, RZ ;  /* 0x0000011a130b7824 */ /* 0x000fe200078e02ff */
[-C--:B------:R-:W-:Y:S02]  /*0940*/  LEA.HI.X.SX32 R9, R13, R123.reuse, 0x1, P1 ;  /* 0x0000007b0d097211 */ /* 0x080fe400008f0eff */
[----:B0-----:R-:W-:Y:S01]  /*0950*/  IADD3 R2, P0, R15, R122, RZ ;  /* 0x0000007a0f027210 */ /* 0x001fe20007f1e0ff */
[----:B------:R-:W-:Y:S01]  /*0960*/  IMAD R13, R17, 0x11b, RZ ;  /* 0x0000011b110d7824 */ /* 0x000fe200078e02ff */
[----:B------:R0:W2:Y:S01]  /*0970*/  LDG.E.U8 R121, desc[UR48][R6.64] ;  /* 0x0000003006797981 */ /* 0x0000a2000c1e1100 */
[----:B------:R-:W4:Y:S01]  /*0980*/  LDC R38, c[0x0][0x248] ;  /* 0x00009200ff267b82 */ /* 0x000f220000000800 */
[----:B------:R-:W-:-:S02]  /*0990*/  LEA.HI.X.SX32 R3, R15, R123, 0x1, P0 ;  /* 0x0000007b0f037211 */ /* 0x000fc400000f0eff */
[CC--:B------:R-:W-:Y:S01]  /*09a0*/  IADD3 R10, P0, R11.reuse, R122.reuse, RZ ;  /* 0x0000007a0b0a7210 */ /* 0x0c0fe20007f1e0ff */
[----:B------:R-:W-:Y:S01]  /*09b0*/  IMAD R5, R12, 0x119, RZ ;  /* 0x000001190c057824 */ /* 0x000fe200078e02ff */
[----:B------:R1:W2:Y:S02]  /*09c0*/  LDG.E.U8 R18, desc[UR48][R8.64] ;  /* 0x0000003008127981 */ /* 0x0002a4000c1e1100 */
[-C--:B------:R-:W-:Y:S01]  /*09d0*/  LEA.HI.X.SX32 R11, R11, R123.reuse, 0x1, P0 ;  /* 0x0000007b0b0b7211 */ /* 0x080fe200000f0eff */
[----:B------:R-:W4:Y:S01]  /*09e0*/  LDC R126, c[0x0][0x248] ;  /* 0x00009200ff7e7b82 */ /* 0x000f220000000800 */
[-C--:B0-----:R-:W-:Y:S01]  /*09f0*/  IADD3 R6, P0, R13, R122.reuse, RZ ;  /* 0x0000007a0d067210 */ /* 0x081fe20007f1e0ff */
[----:B-1----:R-:W-:Y:S01]  /*0a00*/  IMAD R15, R21, 0x11c, RZ ;  /* 0x0000011c150f7824 */ /* 0x002fe200078e02ff */
[-C--:B------:R-:W-:Y:S01]  /*0a10*/  IADD3 R4, P1, R5, R122.reuse, RZ ;  /* 0x0000007a05047210 */ /* 0x080fe20007f3e0ff */
[----:B------:R-:W-:Y:S01]  /*0a20*/  IMAD R17, R34, 0x11d, RZ ;  /* 0x0000011d22117824 */ /* 0x000fe200078e02ff */
[-C--:B------:R-:W-:Y:S01]  /*0a30*/  LEA.HI.X.SX32 R7, R13, R123.reuse, 0x1, P0 ;  /* 0x0000007b0d077211 */ /* 0x080fe200000f0eff */
[----:B------:R0:W2:Y:S01]  /*0a40*/  LDG.E.U8 R120, desc[UR48][R2.64] ;  /* 0x0000003002787981 */ /* 0x0000a2000c1e1100 */
[-C--:B------:R-:W-:Y:S01]  /*0a50*/  LEA.HI.X.SX32 R5, R5, R123.reuse, 0x1, P1 ;  /* 0x0000007b05057211 */ /* 0x080fe200008f0eff */
[----:B------:R-:W1:Y:S01]  /*0a60*/  LDC R128, c[0x0][0x248] ;  /* 0x00009200ff807b82 */ /* 0x000e620000000800 */
[-C--:B------:R-:W-:Y:S01]  /*0a70*/  IADD3 R8, P1, R15, R122.reuse, RZ ;  /* 0x0000007a0f087210 */ /* 0x080fe20007f3e0ff */
[----:B------:R-:W2:Y:S04]  /*0a80*/  LDG.E.U8 R10, desc[UR48][R10.64] ;  /* 0x000000300a0a7981 */ /* 0x000ea8000c1e1100 */
[----:B------:R-:W2:Y:S01]  /*0a90*/  LDG.E.U8 R7, desc[UR48][R6.64] ;  /* 0x0000003006077981 */ /* 0x000ea2000c1e1100 */
[-C--:B0-----:R-:W-:Y:S01]  /*0aa0*/  IADD3 R2, P0, R17, R122.reuse, RZ ;  /* 0x0000007a11027210 */ /* 0x081fe20007f1e0ff */
[----:B------:R-:W0:Y:S01]  /*0ab0*/  LDC R149, c[0x0][0x248] ;  /* 0x00009200ff957b82 */ /* 0x000e220000000800 */
[-C--:B------:R-:W-:Y:S01]  /*0ac0*/  LEA.HI.X.SX32 R9, R15, R123.reuse, 0x1, P1 ;  /* 0x0000007b0f097211 */ /* 0x080fe200008f0eff */
[----:B----4-:R-:W-:Y:S01]  /*0ad0*/  IMAD R19, R36, 0x11e, RZ ;  /* 0x0000011e24137824 */ /* 0x010fe200078e02ff */
[----:B------:R-:W-:Y:S01]  /*0ae0*/  LEA.HI.X.SX32 R3, R17, R123, 0x1, P0 ;  /* 0x0000007b11037211 */ /* 0x000fe200000f0eff */
[----:B------:R-:W-:Y:S01]  /*0af0*/  IMAD R21, R38, 0x11f, RZ ;  /* 0x0000011f26157824 */ /* 0x000fe200078e02ff */
[----:B------:R4:W2:Y:S03]  /*0b00*/  LDG.E.U8 R27, desc[UR48][R4.64] ;  /* 0x00000030041b7981 */ /* 0x0008a6000c1e1100 */
[----:B------:R-:W0:Y:S01]  /*0b10*/  LDC R146, c[0x0][0x248] ;  /* 0x00009200ff927b82 */ /* 0x000e220000000800 */
[----:B------:R-:W2:Y:S04]  /*0b20*/  LDG.E.U8 R8, desc[UR48][R8.64] ;  /* 0x0000003008087981 */ /* 0x000ea8000c1e1100 */
[----:B------:R4:W2:Y:S01]  /*0b30*/  LDG.E.U8 R63, desc[UR48][R2.64] ;  /* 0x00000030023f7981 */ /* 0x0008a2000c1e1100 */
[----:B------:R-:W-:-:S02]  /*0b40*/  IADD3 R12, P2, R19, R122, RZ ;  /* 0x0000007a130c7210 */ /* 0x000fc40007f5e0ff */
[----:B----4-:R-:W-:Y:S01]  /*0b50*/  IADD3 R4, P1, R21, R122, RZ ;  /* 0x0000007a15047210 */ /* 0x010fe20007f3e0ff */
[----:B------:R-:W4:Y:S01]  /*0b60*/  LDC R148, c[0x0][0x248] ;  /* 0x00009200ff947b82 */ /* 0x000f220000000800 */
[-C--:B------:R-:W-:Y:S02]  /*0b70*/  LEA.HI.X.SX32 R13, R19, R123.reuse, 0x1, P2 ;  /* 0x0000007b130d7211 */ /* 0x080fe400010f0eff */
[----:B------:R-:W-:-:S03]  /*0b80*/  LEA.HI.X.SX32 R5, R21, R123, 0x1, P1 ;  /* 0x0000007b15057211 */ /* 0x000fc600008f0eff */
[----:B------:R-:W4:Y:S02]  /*0b90*/  LDG.E.U8 R12, desc[UR48][R12.64] ;  /* 0x000000300c0c7981 */ /* 0x000f24000c1e1100 */
[----:B------:R-:W0:Y:S02]  /*0ba0*/  LDC R147, c[0x0][0x248] ;  /* 0x00009200ff937b82 */ /* 0x000e240000000800 */
[----:B------:R1:W4:Y:S01]  /*0bb0*/  LDG.E.U8 R119, desc[UR48][R4.64] ;  /* 0x0000003004777981 */ /* 0x000322000c1e1100 */
[----:B------:R-:W-:-:S05]  /*0bc0*/  IMAD.SHL.U32 R3, R126, 0x2, RZ ;  /* 0x000000027e037824 */ /* 0x000fca00078e00ff */
[CC--:B------:R-:W-:Y:S01]  /*0bd0*/  IADD3 R2, P0, R3.reuse, R122.reuse, RZ ;  /* 0x0000007a03027210 */ /* 0x0c0fe20007f1e0ff */
[----:B------:R-:W0:Y:S01]  /*0be0*/  LDC R150, c[0x0][0x248] ;  /* 0x00009200ff967b82 */ /* 0x000e220000000800 */
[C---:B-1----:R-:W-:Y:S02]  /*0bf0*/  IMAD R5, R126.reuse, 0x3, RZ ;  /* 0x000000037e057824 */ /* 0x042fe400078e02ff */
[-C--:B------:R-:W-:Y:S01]  /*0c00*/  LEA.HI.X.SX32 R3, R3, R123.reuse, 0x1, P0 ;  /* 0x0000007b03037211 */ /* 0x080fe200000f0eff */
[C---:B------:R-:W-:Y:S02]  /*0c10*/  IMAD R9, R126.reuse, 0x5, RZ ;  /* 0x000000057e097824 */ /* 0x040fe400078e02ff */
[C---:B------:R-:W-:Y:S01]  /*0c20*/  IMAD R11, R126.reuse, 0x6, RZ ;  /* 0x000000067e0b7824 */ /* 0x040fe200078e02ff */
[C---:B------:R-:W-:Y:S01]  /*0c30*/  IADD3 R4, P1, R5.reuse, R122, RZ ;  /* 0x0000007a05047210 */ /* 0x040fe20007f3e0ff */
[C---:B------:R-:W-:Y:S01]  /*0c40*/  IMAD R13, R126.reuse, 0x7, RZ ;  /* 0x000000077e0d7824 */ /* 0x040fe200078e02ff */
[----:B------:R1:W4:Y:S01]  /*0c50*/  LDG.E.U8 R95, desc[UR48][R2.64] ;  /* 0x00000030025f7981 */ /* 0x000322000c1e1100 */
[C---:B------:R-:W-:Y:S01]  /*0c60*/  IMAD.SHL.U32 R15, R126.reuse, 0x8, RZ ;  /* 0x000000087e0f7824 */ /* 0x040fe200078e00ff */
[----:B------:R-:W-:Y:S01]  /*0c70*/  LEA.HI.X.SX32 R5, R5, R123, 0x1, P1 ;  /* 0x0000007b05057211 */ /* 0x000fe200008f0eff */
[C---:B------:R-:W-:Y:S01]  /*0c80*/  IMAD R17, R126.reuse, 0x9, RZ ;  /* 0x000000097e117824 */ /* 0x040fe200078e02ff */
[----:B------:R-:W0:Y:S03]  /*0c90*/  LDC R153, c[0x0][0x248] ;  /* 0x00009200ff997b82 */ /* 0x000e260000000800 */
[----:B------:R1:W4:Y:S01]  /*0ca0*/  LDG.E.U8 R88, desc[UR48][R4.64] ;  /* 0x0000003004587981 */ /* 0x000322000c1e1100 */
[----:B------:R-:W-:-:S04]  /*0cb0*/  IMAD R19, R126, 0xd, RZ ;  /* 0x0000000d7e137824 */ /* 0x000fc800078e02ff */
[----:B------:R-:W1:Y:S01]  /*0cc0*/  S2UR UR4, SR_CgaCtaId ;  /* 0x00000000000479c3 */ /* 0x000e620000008800 */
[----:B------:R-:W-:-:S07]  /*0cd0*/  UMOV UR6, 0x400 ;  /* 0x0000040000067882 */ /* 0x000fce0000000000 */
[----:B------:R-:W0:Y:S08]  /*0ce0*/  LDC R151, c[0x0][0x248] ;  /* 0x00009200ff977b82 */ /* 0x000e300000000800 */
[----:B------:R-:W0:Y:S08]  /*0cf0*/  LDC R152, c[0x0][0x248] ;  /* 0x00009200ff987b82 */ /* 0x000e300000000800 */
[----:B------:R-:W0:Y:S08]  /*0d00*/  LDC R154, c[0x0][0x248] ;  /* 0x00009200ff9a7b82 */ /* 0x000e300000000800 */
[----:B------:R-:W0:Y:S01]  /*0d10*/  LDC R155, c[0x0][0x248] ;  /* 0x00009200ff9b7b82 */ /* 0x000e220000000800 */
[----:B------:R-:W-:-:S07]  /*0d20*/  PRMT R29, R0, 0x3340, R29 ;  /* 0x00003340001d7816 */ /* 0x000fce000000001d */
[----:B------:R-:W0:Y:S01]  /*0d30*/  LDC R157, c[0x0][0x248] ;  /* 0x00009200ff9d7b82 */ /* 0x000e220000000800 */
[----:B------:R-:W-:Y:S02]  /*0d40*/  LOP3.LUT R0, R42, 0x7, RZ, 0xc0, !PT ;  /* 0x000000072a007812 */ /* 0x000fe400078ec0ff */
[----:B-----5:R-:W-:-:S03]  /*0d50*/  PRMT R20, R20, 0x3340, R31 ;  /* 0x0000334014147816 */ /* 0x020fc6000000001f */
[----:B------:R-:W-:Y:S01]  /*0d60*/  IMAD R0, R40, 0x8, R0 ;  /* 0x0000000828007824 */ /* 0x000fe200078e0200 */
[----:B-1----:R-:W-:Y:S01]  /*0d70*/  ULEA UR6, UR4, UR6, 0x18 ;  /* 0x0000000604067291 */ /* 0x002fe2000f8ec03f */
[----:B------:R-:W1:Y:S01]  /*0d80*/  LDC R156, c[0x0][0x248] ;  /* 0x00009200ff9c7b82 */ /* 0x000e620000000800 */
[----:B------:R-:W-:Y:S01]  /*0d90*/  PRMT R22, R22, 0x3340, R33 ;  /* 0x0000334016167816 */ /* 0x000fe20000000021 */
[----:B------:R-:W-:-:S06]  /*0da0*/  IMAD.SHL.U32 R0, R0, 0x10, RZ ;  /* 0x0000001000007824 */ /* 0x000fcc00078e00ff */
[----:B------:R-:W5:Y:S08]  /*0db0*/  LDC R158, c[0x0][0x248] ;  /* 0x00009200ff9e7b82 */ /* 0x000f700000000800 */
[----:B------:R-:W5:Y:S01]  /*0dc0*/  LDC R159, c[0x0][0x248] ;  /* 0x00009200ff9f7b82 */ /* 0x000f620000000800 */
[----:B---3--:R-:W-:Y:S02]  /*0dd0*/  PRMT R35, R24, 0x3340, R35 ;  /* 0x0000334018237816 */ /* 0x008fe40000000023 */
[----:B------:R-:W-:-:S05]  /*0de0*/  PRMT R85, R85, 0x3340, R14 ;  /* 0x0000334055557816 */ /* 0x000fca000000000e */
[----:B------:R-:W3:Y:S08]  /*0df0*/  LDC R162, c[0x0][0x248] ;  /* 0x00009200ffa27b82 */ /* 0x000ef00000000800 */
[----:B------:R-:W3:Y:S08]  /*0e00*/  LDC R160, c[0x0][0x248] ;  /* 0x00009200ffa07b82 */ /* 0x000ef00000000800 */
[----:B------:R-:W3:Y:S08]  /*0e10*/  LDC R161, c[0x0][0x248] ;  /* 0x00009200ffa17b82 */ /* 0x000ef00000000800 */
[----:B------:R-:W3:Y:S08]  /*0e20*/  LDC R163, c[0x0][0x248] ;  /* 0x00009200ffa37b82 */ /* 0x000ef00000000800 */
[----:B------:R-:W3:Y:S08]  /*0e30*/  LDC R164, c[0x0][0x248] ;  /* 0x00009200ffa47b82 */ /* 0x000ef00000000800 */
[----:B------:R-:W3:Y:S01]  /*0e40*/  LDC R166, c[0x0][0x248] ;  /* 0x00009200ffa67b82 */ /* 0x000ee20000000800 */
[----:B------:R-:W-:-:S07]  /*0e50*/  PRMT R26, R26, 0x3340, R37 ;  /* 0x000033401a1a7816 */ /* 0x000fce0000000025 */
[----:B------:R-:W3:Y:S08]  /*0e60*/  LDC R165, c[0x0][0x248] ;  /* 0x00009200ffa57b82 */ /* 0x000ef00000000800 */
        /* <DEDUP_REMOVED lines=14> */
[----:B------:R-:W3:Y:S01]  /*0f50*/  LDC R181, c[0x0][0x248] ;  /* 0x00009200ffb57b82 */ /* 0x000ee20000000800 */
[----:B--2---:R-:W-:Y:S01]  /*0f60*/  PRMT R62, R10, 0x3340, R7 ;  /* 0x000033400a3e7816 */ /* 0x004fe20000000007 */
[----:B------:R-:W-:-:S05]  /*0f70*/  IMAD.SHL.U32 R7, R126, 0x4, RZ ;  /* 0x000000047e077824 */ /* 0x000fca00078e00ff */
[CC--:B------:R-:W-:Y:S01]  /*0f80*/  IADD3 R6, P0, R7.reuse, R122.reuse, RZ ;  /* 0x0000007a07067210 */ /* 0x0c0fe20007f1e0ff */
[----:B------:R-:W2:Y:S03]  /*0f90*/  LDC R182, c[0x0][0x248] ;  /* 0x00009200ffb67b82 */ /* 0x000ea60000000800 */
[----:B------:R-:W-:Y:S02]  /*0fa0*/  LEA.HI.X.SX32 R7, R7, R123, 0x1, P0 ;  /* 0x0000007b07077211 */ /* 0x000fe400000f0eff */
[----:B------:R-:W-:-:S03]  /*0fb0*/  IADD3 R102, P0, R11, R122, RZ ;  /* 0x0000007a0b667210 */ /* 0x000fc60007f1e0ff */
[----:B------:R0:W5:Y:S01]  /*0fc0*/  LDG.E.U8 R89, desc[UR48][R6.64] ;  /* 0x0000003006597981 */ /* 0x000162000c1e1100 */
[----:B------:R-:W-:Y:S01]  /*0fd0*/  PRMT R63, R8, 0x3340, R63 ;  /* 0x00003340083f7816 */ /* 0x000fe2000000003f */
[----:B------:R-:W2:Y:S01]  /*0fe0*/  LDC R183, c[0x0][0x248] ;  /* 0x00009200ffb77b82 */ /* 0x000ea20000000800 */
[-C--:B------:R-:W-:Y:S02]  /*0ff0*/  IADD3 R8, P1, R9, R122.reuse, RZ ;  /* 0x0000007a09087210 */ /* 0x080fe40007f3e0ff */
[-C--:B------:R-:W-:Y:S02]  /*1000*/  LEA.HI.X.SX32 R103, R11, R123.reuse, 0x1, P0 ;  /* 0x0000007b0b677211 */ /* 0x080fe400000f0eff */
[-C--:B------:R-:W-:Y:S02]  /*1010*/  LEA.HI.X.SX32 R9, R9, R123.reuse, 0x1, P1 ;  /* 0x0000007b09097211 */ /* 0x080fe400008f0eff */
[-C--:B------:R-:W-:Y:S01]  /*1020*/  IADD3 R10, P1, R13, R122.reuse, RZ ;  /* 0x0000007a0d0a7210 */ /* 0x080fe20007f3e0ff */
[----:B------:R-:W2:Y:S01]  /*1030*/  LDC R185, c[0x0][0x248] ;  /* 0x00009200ffb97b82 */ /* 0x000ea20000000800 */
[-C--:B------:R-:W-:Y:S01]  /*1040*/  IADD3 R2, P0, R15, R122.reuse, RZ ;  /* 0x0000007a0f027210 */ /* 0x080fe20007f1e0ff */
[----:B------:R1:W5:Y:S01]  /*1050*/  LDG.E.U8 R94, desc[UR48][R8.64] ;  /* 0x00000030085e7981 */ /* 0x000362000c1e1100 */
[-C--:B------:R-:W-:Y:S01]  /*1060*/  LEA.HI.X.SX32 R11, R13, R123.reuse, 0x1, P1 ;  /* 0x0000007b0d0b7211 */ /* 0x080fe200008f0eff */
[C---:B------:R-:W-:Y:S01]  /*1070*/  IMAD R13, R126.reuse, 0xa, RZ ;  /* 0x0000000a7e0d7824 */ /* 0x040fe200078e02ff */
[-C--:B------:R-:W-:Y:S01]  /*1080*/  LEA.HI.X.SX32 R3, R15, R123.reuse, 0x1, P0 ;  /* 0x0000007b0f037211 */ /* 0x080fe200000f0eff */
[C---:B------:R-:W-:Y:S01]  /*1090*/  IMAD R15, R126.reuse, 0xb, RZ ;  /* 0x0000000b7e0f7824 */ /* 0x040fe200078e02ff */
[-C--:B------:R-:W-:Y:S01]  /*10a0*/  IADD3 R4, P1, R17, R122.reuse, RZ ;  /* 0x0000007a11047210 */ /* 0x080fe20007f3e0ff */
[----:B------:R3:W2:Y:S01]  /*10b0*/  LDG.E.U8 R125, desc[UR48][R10.64] ;  /* 0x000000300a7d7981 */ /* 0x0006a2000c1e1100 */
[-C--:B0-----:R-:W-:Y:S01]  /*10c0*/  IADD3 R6, P0, R13, R122.reuse, RZ ;  /* 0x0000007a0d067210 */ /* 0x081fe20007f1e0ff */
[----:B------:R-:W0:Y:S01]  /*10d0*/  LDC R184, c[0x0][0x248] ;  /* 0x00009200ffb87b82 */ /* 0x000e220000000800 */
[----:B------:R-:W-:Y:S01]  /*10e0*/  LEA.HI.X.SX32 R5, R17, R123, 0x1, P1 ;  /* 0x0000007b11057211 */ /* 0x000fe200008f0eff */
[----:B------:R-:W-:Y:S01]  /*10f0*/  IMAD R17, R126, 0xc, RZ ;  /* 0x0000000c7e117824 */ /* 0x000fe200078e02ff */
[----:B-1----:R-:W-:Y:S01]  /*1100*/  IADD3 R8, P1, R15, R122, RZ ;  /* 0x0000007a0f087210 */ /* 0x002fe20007f3e0ff */
[----:B------:R1:W2:Y:S01]  /*1110*/  LDG.E.U8 R93, desc[UR48][R2.64] ;  /* 0x00000030025d7981 */ /* 0x0002a2000c1e1100 */
[----:B----4-:R-:W-:-:S02]  /*1120*/  PRMT R119, R12, 0x3340, R119 ;  /* 0x000033400c777816 */ /* 0x010fc40000000077 */
[-C--:B------:R-:W-:Y:S01]  /*1130*/  LEA.HI.X.SX32 R7, R13, R123.reuse, 0x1, P0 ;  /* 0x0000007b0d077211 */ /* 0x080fe200000f0eff */
[----:B------:R4:W2:Y:S01]  /*1140*/  LDG.E.U8 R127, desc[UR48][R4.64] ;  /* 0x00000030047f7981 */ /* 0x0008a2000c1e1100 */
[-C--:B------:R-:W-:Y:S01]  /*1150*/  LEA.HI.X.SX32 R9, R15, R123.reuse, 0x1, P1 ;  /* 0x0000007b0f097211 */ /* 0x080fe200008f0eff */
[C---:B------:R-:W-:Y:S01]  /*1160*/  IMAD R15, R126.reuse, 0xe, RZ ;  /* 0x0000000e7e0f7824 */ /* 0x040fe200078e02ff */
[-C--:B------:R-:W-:Y:S01]  /*1170*/  IADD3 R12, P0, R17, R122.reuse, RZ ;  /* 0x0000007a110c7210 */ /* 0x080fe20007f1e0ff */
[----:B------:R4:W2:Y:S01]  /*1180*/  LDG.E.U8 R92, desc[UR48][R6.64] ;  /* 0x00000030065c7981 */ /* 0x0008a2000c1e1100 */
[-C--:B---3--:R-:W-:Y:S02]  /*1190*/  IADD3 R10, P1, R19, R122.reuse, RZ ;  /* 0x0000007a130a7210 */ /* 0x088fe40007f3e0ff */
[-C--:B------:R-:W-:Y:S01]  /*11a0*/  LEA.HI.X.SX32 R13, R17, R123.reuse, 0x1, P0 ;  /* 0x0000007b110d7211 */ /* 0x080fe200000f0eff */
[C---:B------:R-:W-:Y:S01]  /*11b0*/  IMAD R17, R126.reuse, 0xf, RZ ;  /* 0x0000000f7e117824 */ /* 0x040fe200078e02ff */
[-C--:B-1----:R-:W-:Y:S01]  /*11c0*/  IADD3 R2, P0, R15, R122.reuse, RZ ;  /* 0x0000007a0f027210 */ /* 0x082fe20007f1e0ff */
[----:B------:R1:W3:Y:S01]  /*11d0*/  LDG.E.U8 R90, desc[UR48][R8.64] ;  /* 0x00000030085a7981 */ /* 0x0002e2000c1e1100 */
[-C--:B------:R-:W-:Y:S01]  /*11e0*/  LEA.HI.X.SX32 R11, R19, R123.reuse, 0x1, P1 ;  /* 0x0000007b130b7211 */ /* 0x080fe200008f0eff */
[C---:B------:R-:W-:Y:S01]  /*11f0*/  IMAD.SHL.U32 R19, R126.reuse, 0x80, RZ ;  /* 0x000000807e137824 */ /* 0x040fe200078e00ff */
[----:B------:R-:W-:Y:S01]  /*1200*/  LEA.HI.X.SX32 R3, R15, R123, 0x1, P0 ;  /* 0x0000007b0f037211 */ /* 0x000fe200000f0eff */
[----:B------:R-:W-:Y:S01]  /*1210*/  IMAD R15, R126, 0x81, RZ ;  /* 0x000000817e0f7824 */ /* 0x000fe200078e02ff */
[-C--:B----4-:R-:W-:Y:S01]  /*1220*/  IADD3 R4, P1, R17, R122.reuse, RZ ;  /* 0x0000007a11047210 */ /* 0x090fe20007f3e0ff */
[----:B------:R4:W3:Y:S01]  /*1230*/  LDG.E.U8 R124, desc[UR48][R12.64] ;  /* 0x000000300c7c7981 */ /* 0x0008e2000c1e1100 */
[----:B------:R-:W-:-:S02]  /*1240*/  IADD3 R6, P0, R19, R122, RZ ;  /* 0x0000007a13067210 */ /* 0x000fc40007f1e0ff */
[-C--:B------:R-:W-:Y:S01]  /*1250*/  LEA.HI.X.SX32 R5, R17, R123.reuse, 0x1, P1 ;  /* 0x0000007b11057211 */ /* 0x080fe200008f0eff */
[C---:B------:R-:W-:Y:S01]  /*1260*/  IMAD R17, R126.reuse, 0x82, RZ ;  /* 0x000000827e117824 */ /* 0x040fe200078e02ff */
[-C--:B-1----:R-:W-:Y:S01]  /*1270*/  IADD3 R8, P1, R15, R122.reuse, RZ ;  /* 0x0000007a0f087210 */ /* 0x082fe20007f3e0ff */
[----:B------:R1:W3:Y:S01]  /*1280*/  LDG.E.U8 R91, desc[UR48][R10.64] ;  /* 0x000000300a5b7981 */ /* 0x0002e2000c1e1100 */
[-C--:B------:R-:W-:Y:S01]  /*1290*/  LEA.HI.X.SX32 R7, R19, R123.reuse, 0x1, P0 ;  /* 0x0000007b13077211 */ /* 0x080fe200000f0eff */
[C---:B------:R-:W-:Y:S01]  /*12a0*/  IMAD R19, R126.reuse, 0x83, RZ ;  /* 0x000000837e137824 */ /* 0x040fe200078e02ff */
[-C--:B------:R-:W-:Y:S01]  /*12b0*/  LEA.HI.X.SX32 R9, R15, R123.reuse, 0x1, P1 ;  /* 0x0000007b0f097211 */ /* 0x080fe200008f0eff */
[C---:B------:R-:W-:Y:S01]  /*12c0*/  IMAD R15, R126.reuse, 0x84, RZ ;  /* 0x000000847e0f7824 */ /* 0x040fe200078e02ff */
[CC--:B----4-:R-:W-:Y:S01]  /*12d0*/  IADD3 R12, P0, R17.reuse, R122.reuse, RZ ;  /* 0x0000007a110c7210 */ /* 0x0d0fe20007f1e0ff */
[----:B------:R4:W3:Y:S03]  /*12e0*/  LDG.E.U8 R87, desc[UR48][R2.64] ;  /* 0x0000003002577981 */ /* 0x0008e6000c1e1100 */
[----:B------:R-:W-:Y:S01]  /*12f0*/  LEA.HI.X.SX32 R13, R17, R123, 0x1, P0 ;  /* 0x0000007b110d7211 */ /* 0x000fe200000f0eff */
[----:B------:R-:W-:Y:S01]  /*1300*/  IMAD R17, R126, 0x85, RZ ;  /* 0x000000857e117824 */ /* 0x000fe200078e02ff */
[-C--:B-1----:R-:W-:Y:S01]  /*1310*/  IADD3 R10, P1, R19, R122.reuse, RZ ;  /* 0x0000007a130a7210 */ /* 0x082fe20007f3e0ff */
[----:B------:R1:W3:Y:S01]  /*1320*/  LDG.E.U8 R86, desc[UR48][R4.64] ;  /* 0x0000003004567981 */ /* 0x0002e2000c1e1100 */
[----:B----4-:R-:W-:-:S03]  /*1330*/  IADD3 R2, P0, R15, R122, RZ ;  /* 0x0000007a0f027210 */ /* 0x010fc60007f1e0ff */
[----:B------:R4:W3:Y:S01]  /*1340*/  LDG.E.U8 R84, desc[UR48][R6.64] ;  /* 0x0000003006547981 */ /* 0x0008e2000c1e1100 */
[-C--:B------:R-:W-:Y:S01]  /*1350*/  LEA.HI.X.SX32 R11, R19, R123.reuse, 0x1, P1 ;  /* 0x0000007b130b7211 */ /* 0x080fe200008f0eff */
[C---:B------:R-:W-:Y:S01]  /*1360*/  IMAD R19, R126.reuse, 0x86, RZ ;  /* 0x000000867e137824 */ /* 0x040fe200078e02ff */
[-C--:B------:R-:W-:Y:S01]  /*1370*/  LEA.HI.X.SX32 R3, R15, R123.reuse, 0x1, P0 ;  /* 0x0000007b0f037211 */ /* 0x080fe200000f0eff */
[C---:B------:R-:W-:Y:S01]  /*1380*/  IMAD R15, R126.reuse, 0x87, RZ ;  /* 0x000000877e0f7824 */ /* 0x040fe200078e02ff */
[CC--:B-1----:R-:W-:Y:S01]  /*1390*/  IADD3 R4, P1, R17.reuse, R122.reuse, RZ ;  /* 0x0000007a11047210 */ /* 0x0c2fe20007f3e0ff */
[----:B------:R1:W3:Y:S03]  /*13a0*/  LDG.E.U8 R83, desc[UR48][R8.64] ;  /* 0x0000003008537981 */ /* 0x0002e6000c1e1100 */
[----:B------:R-:W-:Y:S01]  /*13b0*/  LEA.HI.X.SX32 R5, R17, R123, 0x1, P1 ;  /* 0x0000007b11057211 */ /* 0x000fe200008f0eff */
[----:B------:R-:W-:Y:S01]  /*13c0*/  IMAD R17, R126, 0x88, RZ ;  /* 0x000000887e117824 */ /* 0x000fe200078e02ff */
[-C--:B----4-:R-:W-:Y:S01]  /*13d0*/  IADD3 R6, P0, R19, R122.reuse, RZ ;  /* 0x0000007a13067210 */ /* 0x090fe20007f1e0ff */
[----:B------:R4:W3:Y:S01]  /*13e0*/  LDG.E.U8 R118, desc[UR48][R12.64] ;  /* 0x000000300c767981 */ /* 0x0008e2000c1e1100 */
[----:B-1----:R-:W-:-:S03]  /*13f0*/  IADD3 R8, P1, R15, R122, RZ ;  /* 0x0000007a0f087210 */ /* 0x002fc60007f3e0ff */
[----:B------:R1:W3:Y:S01]  /*1400*/  LDG.E.U8 R82, desc[UR48][R10.64] ;  /* 0x000000300a527981 */ /* 0x0002e2000c1e1100 */
[-C--:B------:R-:W-:Y:S01]  /*1410*/  LEA.HI.X.SX32 R7, R19, R123.reuse, 0x1, P0 ;  /* 0x0000007b13077211 */ /* 0x080fe200000f0eff */
[C---:B------:R-:W-:Y:S01]  /*1420*/  IMAD R19, R126.reuse, 0x89, RZ ;  /* 0x000000897e137824 */ /* 0x040fe200078e02ff */
[-C--:B------:R-:W-:Y:S01]  /*1430*/  LEA.HI.X.SX32 R9, R15, R123.reuse, 0x1, P1 ;  /* 0x0000007b0f097211 */ /* 0x080fe200008f0eff */
[----:B------:R-:W-:Y:S01]  /*1440*/  IMAD R15, R126, 0x8a, RZ ;  /* 0x0000008a7e0f7824 */ /* 0x000fe200078e02ff */
[CC--:B----4-:R-:W-:Y:S01]  /*1450*/  IADD3 R12, P0, R17.reuse, R122.reuse, RZ ;  /* 0x0000007a110c7210 */ /* 0x0d0fe20007f1e0ff */
[----:B------:R4:W3:Y:S03]  /*1460*/  LDG.E.U8 R117, desc[UR48][R2.64] ;  /* 0x0000003002757981 */ /* 0x0008e6000c1e1100 */
[----:B------:R-:W-:Y:S01]  /*1470*/  LEA.HI.X.SX32 R13, R17, R123, 0x1, P0 ;  /* 0x0000007b110d7211 */ /* 0x000fe200000f0eff */
[----:B------:R0:W3:Y:S01]  /*1480*/  LDG.E.U8 R81, desc[UR48][R4.64] ;  /* 0x0000003004517981 */ /* 0x0000e2000c1e1100 */
[----:B-1----:R-:W-:-:S02]  /*1490*/  IADD3 R10, P1, R19, R122, RZ ;  /* 0x0000007a130a7210 */ /* 0x002fc40007f3e0ff */
[----:B------:R-:W-:Y:S01]  /*14a0*/  IADD3 R66, P0, R15, R122, RZ ;  /* 0x0000007a0f427210 */ /* 0x000fe20007f1e0ff */
[----:B------:R1:W3:Y:S01]  /*14b0*/  LDG.E.U8 R45, desc[UR48][R6.64] ;  /* 0x00000030062d7981 */ /* 0x0002e2000c1e1100 */
[----:B----4-:R-:W-:-:S03]  /*14c0*/  IMAD R3, R126, 0x8b, RZ ;  /* 0x0000008b7e037824 */ /* 0x010fc600078e02ff */
[----:B------:R4:W3:Y:S01]  /*14d0*/  LDG.E.U8 R80, desc[UR48][R8.64] ;  /* 0x0000003008507981 */ /* 0x0008e2000c1e1100 */
[C---:B0-----:R-:W-:Y:S01]  /*14e0*/  IMAD R5, R126.reuse, 0x8c, RZ ;  /* 0x0000008c7e057824 */ /* 0x041fe200078e02ff */
[-C--:B------:R-:W-:Y:S02]  /*14f0*/  LEA.HI.X.SX32 R11, R19, R123.reuse, 0x1, P1 ;  /* 0x0000007b130b7211 */ /* 0x080fe400008f0eff */
[----:B------:R0:W3:Y:S01]  /*1500*/  LDG.E.U8 R44, desc[UR48][R12.64] ;  /* 0x000000300c2c7981 */ /* 0x0000e2000c1e1100 */
[-C--:B------:R-:W-:Y:S01]  /*1510*/  LEA.HI.X.SX32 R67, R15, R123.reuse, 0x1, P0 ;  /* 0x0000007b0f437211 */ /* 0x080fe200000f0eff */
[C---:B-1----:R-:W-:Y:S01]  /*1520*/  IMAD R7, R126.reuse, 0x8d, RZ ;  /* 0x0000008d7e077824 */ /* 0x042fe200078e02ff */
[-C--:B------:R-:W-:Y:S01]  /*1530*/  IADD3 R2, P1, R3, R122.reuse, RZ ;  /* 0x0000007a03027210 */ /* 0x080fe20007f3e0ff */
[----:B------:R1:W3:Y:S01]  /*1540*/  LDG.E.U8 R116, desc[UR48][R10.64] ;  /* 0x000000300a747981 */ /* 0x0002e2000c1e1100 */
[-C--:B------:R-:W-:Y:S01]  /*1550*/  IADD3 R4, P0, R5, R122.reuse, RZ ;  /* 0x0000007a05047210 */ /* 0x080fe20007f1e0ff */
[C---:B----4-:R-:W-:Y:S01]  /*1560*/  IMAD R9, R126.reuse, 0x8e, RZ ;  /* 0x0000008e7e097824 */ /* 0x050fe200078e02ff */
[-C--:B------:R-:W-:Y:S01]  /*1570*/  LEA.HI.X.SX32 R3, R3, R123.reuse, 0x1, P1 ;  /* 0x0000007b03037211 */ /* 0x080fe200008f0eff */
[C---:B------:R-:W-:Y:S01]  /*1580*/  IMAD.SHL.U32 R15, R126.reuse, 0x100, RZ ;  /* 0x000001007e0f7824 */ /* 0x040fe200078e00ff */
[-C--:B------:R-:W-:Y:S01]  /*1590*/  LEA.HI.X.SX32 R5, R5, R123.reuse, 0x1, P0 ;  /* 0x0000007b05057211 */ /* 0x080fe200000f0eff */
[C---:B0-----:R-:W-:Y:S01]  /*15a0*/  IMAD R13, R126.reuse, 0x8f, RZ ;  /* 0x0000008f7e0d7824 */ /* 0x041fe200078e02ff */
[-C--:B------:R-:W-:Y:S01]  /*15b0*/  IADD3 R6, P1, R7, R122.reuse, RZ ;  /* 0x0000007a07067210 */ /* 0x080fe20007f3e0ff */
[----:B------:R-:W-:Y:S01]  /*15c0*/  IMAD R17, R126, 0x101, RZ ;  /* 0x000001017e117824 */ /* 0x000fe200078e02ff */
[----:B------:R-:W-:Y:S01]  /*15d0*/  IADD3 R8, P0, R9, R122, RZ ;  /* 0x0000007a09087210 */ /* 0x000fe20007f1e0ff */
[----:B------:R-:W4:Y:S01]  /*15e0*/  LDG.E.U8 R66, desc[UR48][R66.64] ;  /* 0x0000003042427981 */ /* 0x000f22000c1e1100 */
[----:B------:R-:W-:-:S02]  /*15f0*/  LEA.HI.X.SX32 R7, R7, R123, 0x1, P1 ;  /* 0x0000007b07077211 */ /* 0x000fc400008f0eff */
[-C--:B------:R-:W-:Y:S01]  /*1600*/  LEA.HI.X.SX32 R9, R9, R123.reuse, 0x1, P0 ;  /* 0x0000007b09097211 */ /* 0x080fe200000f0eff */
[----:B------:R-:W4:Y:S01]  /*1610*/  LDG.E.U8 R42, desc[UR48][R4.64] ;  /* 0x00000030042a7981 */ /* 0x000f22000c1e1100 */
[-C--:B-1----:R-:W-:Y:S02]  /*1620*/  IADD3 R10, P1, R13, R122.reuse, RZ ;  /* 0x0000007a0d0a7210 */ /* 0x082fe40007f3e0ff */
[----:B------:R-:W-:Y:S01]  /*1630*/  IADD3 R68, P0, R15, R122, RZ ;  /* 0x0000007a0f447210 */ /* 0x000fe20007f1e0ff */
[----:B------:R0:W4:Y:S01]  /*1640*/  LDG.E.U8 R115, desc[UR48][R8.64] ;  /* 0x0000003008737981 */ /* 0x000122000c1e1100 */
[----:B------:R-:W-:Y:S02]  /*1650*/  PRMT R32, R32, 0x3340, R43 ;  /* 0x0000334020207816 */ /* 0x000fe4000000002b */
[-C--:B------:R-:W-:Y:S01]  /*1660*/  LEA.HI.X.SX32 R11, R13, R123.reuse, 0x1, P1 ;  /* 0x0000007b0d0b7211 */ /* 0x080fe200008f0eff */
[----:B------:R1:W4:Y:S01]  /*1670*/  LDG.E.U8 R43, desc[UR48][R2.64] ;  /* 0x00000030022b7981 */ /* 0x000322000c1e1100 */
[----:B------:R-:W-:Y:S01]  /*1680*/  LEA.HI.X.SX32 R69, R15, R123, 0x1, P0 ;  /* 0x0000007b0f457211 */ /* 0x000fe200000f0eff */
[----:B------:R-:W-:-:S02]  /*1690*/  IMAD R13, R126, 0x102, RZ ;  /* 0x000001027e0d7824 */ /* 0x000fc400078e02ff */
[----:B------:R-:W-:Y:S01]  /*16a0*/  IMAD R15, R126, 0x103, RZ ;  /* 0x000001037e0f7824 */ /* 0x000fe200078e02ff */
[----:B------:R1:W4:Y:S01]  /*16b0*/  LDG.E.U8 R67, desc[UR48][R6.64] ;  /* 0x0000003006437981 */ /* 0x000322000c1e1100 */
[----:B------:R-:W-:Y:S02]  /*16c0*/  PRMT R31, R30, 0x3340, R41 ;  /* 0x000033401e1f7816 */ /* 0x000fe40000000029 */
[----:B------:R-:W-:Y:S01]  /*16d0*/  PRMT R39, R28, 0x3340, R39 ;  /* 0x000033401c277816 */ /* 0x000fe20000000027 */
[C---:B0-----:R-:W-:Y:S01]  /*16e0*/  IMAD R9, R126.reuse, 0x105, RZ ;  /* 0x000001057e097824 */ /* 0x041fe200078e02ff */
[-C--:B-1----:R-:W-:Y:S01]  /*16f0*/  IADD3 R2, P1, R17, R122.reuse, RZ ;  /* 0x0000007a11027210 */ /* 0x082fe20007f3e0ff */
[----:B------:R0:W4:Y:S01]  /*1700*/  LDG.E.U8 R41, desc[UR48][R10.64] ;  /* 0x000000300a297981 */ /* 0x000122000c1e1100 */
[-C--:B------:R-:W-:Y:S02]  /*1710*/  IADD3 R4, P0, R13, R122.reuse, RZ ;  /* 0x0000007a0d047210 */ /* 0x080fe40007f1e0ff */
[-C--:B------:R-:W-:Y:S01]  /*1720*/  LEA.HI.X.SX32 R3, R17, R123.reuse, 0x1, P1 ;  /* 0x0000007b11037211 */ /* 0x080fe200008f0eff */
[C---:B------:R-:W-:Y:S01]  /*1730*/  IMAD R7, R126.reuse, 0x104, RZ ;  /* 0x000001047e077824 */ /* 0x040fe200078e02ff */
[-C--:B------:R-:W-:Y:S01]  /*1740*/  IADD3 R36, P1, R15, R122.reuse, RZ ;  /* 0x0000007a0f247210 */ /* 0x080fe20007f3e0ff */
[----:B------:R-:W4:Y:S01]  /*1750*/  LDG.E.U8 R68, desc[UR48][R68.64] ;  /* 0x0000003044447981 */ /* 0x000f22000c1e1100 */
[-C--:B------:R-:W-:Y:S01]  /*1760*/  LEA.HI.X.SX32 R5, R13, R123.reuse, 0x1, P0 ;  /* 0x0000007b0d057211 */ /* 0x080fe200000f0eff */
[C---:B------:R-:W-:Y:S01]  /*1770*/  IMAD R13, R126.reuse, 0x107, RZ ;  /* 0x000001077e0d7824 */ /* 0x040fe200078e02ff */
[----:B------:R-:W-:Y:S01]  /*1780*/  LEA.HI.X.SX32 R37, R15, R123, 0x1, P1 ;  /* 0x0000007b0f257211 */ /* 0x000fe200008f0eff */
[----:B0-----:R-:W-:Y:S01]  /*1790*/  IMAD R11, R126, 0x106, RZ ;  /* 0x000001067e0b7824 */ /* 0x001fe200078e02ff */
[-C--:B------:R-:W-:Y:S01]  /*17a0*/  IADD3 R6, P0, R7, R122.reuse, RZ ;  /* 0x0000007a07067210 */ /* 0x080fe20007f1e0ff */
[----:B------:R0:W4:Y:S01]  /*17b0*/  LDG.E.U8 R40, desc[UR48][R2.64] ;  /* 0x0000003002287981 */ /* 0x000122000c1e1100 */
[----:B------:R-:W-:-:S02]  /*17c0*/  IADD3 R8, P1, R9, R122, RZ ;  /* 0x0000007a09087210 */ /* 0x000fc40007f3e0ff */
[----:B------:R-:W-:Y:S01]  /*17d0*/  PRMT R31, R31, 0x5410, R32 ;  /* 0x000054101f1f7816 */ /* 0x000fe20000000020 */
[----:B------:R1:W4:Y:S01]  /*17e0*/  LDG.E.U8 R114, desc[UR48][R4.64] ;  /* 0x0000003004727981 */ /* 0x000322000c1e1100 */
[-C--:B------:R-:W-:Y:S02]  /*17f0*/  LEA.HI.X.SX32 R7, R7, R123.reuse, 0x1, P0 ;  /* 0x0000007b07077211 */ /* 0x080fe400000f0eff */
[-C--:B------:R-:W-:Y:S01]  /*1800*/  LEA.HI.X.SX32 R9, R9, R123.reuse, 0x1, P1 ;  /* 0x0000007b09097211 */ /* 0x080fe200008f0eff */
[C---:B------:R-:W-:Y:S01]  /*1810*/  IMAD R21, R126.reuse, 0x1c, RZ ;  /* 0x0000001c7e157824 */ /* 0x040fe200078e02ff */
[-C--:B------:R-:W-:Y:S01]  /*1820*/  IADD3 R10, P0, R11, R122.reuse, RZ ;  /* 0x0000007a0b0a7210 */ /* 0x080fe20007f1e0ff */
[C---:B0-----:R-:W-:Y:S01]  /*1830*/  IMAD R3, R126.reuse, 0x108, RZ ;  /* 0x000001087e037824 */ /* 0x041fe200078e02ff */
[-C--:B------:R-:W-:Y:S01]  /*1840*/  IADD3 R32, P1, R13, R122.reuse, RZ ;  /* 0x0000007a0d207210 */ /* 0x080fe20007f3e0ff */
[----:B------:R-:W2:Y:S01]  /*1850*/  LDG.E.U8 R102, desc[UR48][R102.64] ;  /* 0x0000003066667981 */ /* 0x000ea2000c1e1100 */
[-C--:B------:R-:W-:Y:S01]  /*1860*/  LEA.HI.X.SX32 R11, R11, R123.reuse, 0x1, P0 ;  /* 0x0000007b0b0b7211 */ /* 0x080fe200000f0eff */
[C---:B-1----:R-:W-:Y:S01]  /*1870*/  IMAD R5, R126.reuse, 0x109, RZ ;  /* 0x000001097e057824 */ /* 0x042fe200078e02ff */
[----:B------:R-:W-:Y:S01]  /*1880*/  LEA.HI.X.SX32 R33, R13, R123, 0x1, P1 ;  /* 0x0000007b0d217211 */ /* 0x000fe200008f0eff */
[----:B------:R-:W-:Y:S01]  /*1890*/  IMAD R13, R126, 0x10a, RZ ;  /* 0x0000010a7e0d7824 */ /* 0x000fe200078e02ff */
[----:B------:R-:W-:-:S02]  /*18a0*/  IADD3 R2, P0, R3, R122, RZ ;  /* 0x0000007a03027210 */ /* 0x000fc40007f1e0ff */
[----:B------:R-:W-:Y:S01]  /*18b0*/  PRMT R28, R29, 0x5410, R20 ;  /* 0x000054101d1c7816 */ /* 0x000fe20000000014 */
[----:B------:R-:W-:Y:S01]  /*18c0*/  IMAD R15, R126, 0x10d, RZ ;  /* 0x0000010d7e0f7824 */ /* 0x000fe200078e02ff */
[----:B------:R-:W-:Y:S01]  /*18d0*/  PRMT R29, R22, 0x5410, R35 ;  /* 0x00005410161d7816 */ /* 0x000fe20000000023 */
[----:B------:R-:W4:Y:S01]  /*18e0*/  LDG.E.U8 R113, desc[UR48][R8.64] ;  /* 0x0000003008717981 */ /* 0x000f22000c1e1100 */
[----:B------:R-:W-:Y:S02]  /*18f0*/  PRMT R30, R26, 0x5410, R39 ;  /* 0x000054101a1e7816 */ /* 0x000fe40000000027 */
[-C--:B------:R-:W-:Y:S01]  /*1900*/  IADD3 R70, P1, R5, R122.reuse, RZ ;  /* 0x0000007a05467210 */ /* 0x080fe20007f3e0ff */
[----:B------:R0:W4:Y:S01]  /*1910*/  LDG.E.U8 R35, desc[UR48][R6.64] ;  /* 0x0000003006237981 */ /* 0x000122000c1e1100 */
[-C--:B------:R-:W-:Y:S02]  /*1920*/  LEA.HI.X.SX32 R3, R3, R123.reuse, 0x1, P0 ;  /* 0x0000007b03037211 */ /* 0x080fe400000f0eff */
[----:B------:R-:W-:Y:S01]  /*1930*/  IADD3 R4, P0, R13, R122, RZ ;  /* 0x0000007a0d047210 */ /* 0x000fe20007f1e0ff */
[----:B------:R1:W-:Y:S01]  /*1940*/  STS.128 [R0+UR6+0x18000], R28 ;  /* 0x0180001c00007988 */ /* 0x0003e20008000c06 */
[----:B------:R-:W-:-:S03]  /*1950*/  LEA.HI.X.SX32 R71, R5, R123, 0x1, P1 ;  /* 0x0000007b05477211 */ /* 0x000fc600008f0eff */
[----:B------:R1:W4:Y:S01]  /*1960*/  LDG.E.U8 R69, desc[UR48][R10.64] ;  /* 0x000000300a457981 */ /* 0x000322000c1e1100 */
[C---:B0-----:R-:W-:Y:S01]  /*1970*/  IMAD R7, R126.reuse, 0x10b, RZ ;  /* 0x0000010b7e077824 */ /* 0x041fe200078e02ff */
[-C--:B------:R-:W-:Y:S01]  /*1980*/  LEA.HI.X.SX32 R5, R13, R123.reuse, 0x1, P0 ;  /* 0x0000007b0d057211 */ /* 0x080fe200000f0eff */
[C---:B------:R-:W-:Y:S01]  /*1990*/  IMAD R9, R126.reuse, 0x10c, RZ ;  /* 0x0000010c7e097824 */ /* 0x040fe200078e02ff */
[----:B------:R-:W4:Y:S02]  /*19a0*/  LDG.E.U8 R70, desc[UR48][R70.64] ;  /* 0x0000003046467981 */ /* 0x000f24000c1e1100 */
[-C--:B------:R-:W-:Y:S01]  /*19b0*/  IADD3 R6, P1, R7, R122.reuse, RZ ;  /* 0x0000007a07067210 */ /* 0x080fe20007f3e0ff */
[C---:B------:R-:W-:Y:S01]  /*19c0*/  IMAD R17, R126.reuse, 0x17, RZ ;  /* 0x000000177e117824 */ /* 0x040fe200078e02ff */
[----:B------:R-:W-:Y:S01]  /*19d0*/  PRMT R61, R61, 0x3340, R16 ;  /* 0x000033403d3d7816 */ /* 0x000fe20000000010 */
[----:B-1----:R-:W-:Y:S01]  /*19e0*/  IMAD.SHL.U32 R11, R126, 0x10, RZ ;  /* 0x000000107e0b7824 */ /* 0x002fe200078e00ff */
[----:B------:R-:W-:Y:S01]  /*19f0*/  PRMT R60, R60, 0x3340, R23 ;  /* 0x000033403c3c7816 */ /* 0x000fe20000000017 */
[----:B------:R0:W4:Y:S01]  /*1a00*/  LDG.E.U8 R31, desc[UR48][R2.64] ;  /* 0x00000030021f7981 */ /* 0x000122000c1e1100 */
[----:B------:R-:W-:Y:S01]  /*1a10*/  IADD3 R28, P0, R15, R122, RZ ;  /* 0x0000007a0f1c7210 */ /* 0x000fe20007f1e0ff */
[----:B------:R-:W-:Y:S01]  /*1a20*/  IMAD R13, R126, 0x11, RZ ;  /* 0x000000117e0d7824 */ /* 0x000fe200078e02ff */
[-C--:B------:R-:W-:Y:S01]  /*1a30*/  LEA.HI.X.SX32 R7, R7, R123.reuse, 0x1, P1 ;  /* 0x0000007b07077211 */ /* 0x080fe200008f0eff */
[----:B------:R1:W4:Y:S01]  /*1a40*/  LDG.E.U8 R30, desc[UR48][R4.64] ;  /* 0x00000030041e7981 */ /* 0x000322000c1e1100 */
[----:B------:R-:W-:-:S02]  /*1a50*/  LEA.HI.X.SX32 R29, R15, R123, 0x1, P0 ;  /* 0x0000007b0f1d7211 */ /* 0x000fc400000f0eff */
[-C--:B------:R-:W-:Y:S01]  /*1a60*/  IADD3 R8, P1, R9, R122.reuse, RZ ;  /* 0x0000007a09087210 */ /* 0x080fe20007f3e0ff */
[----:B------:R1:W4:Y:S01]  /*1a70*/  LDG.E.U8 R112, desc[UR48][R6.64] ;  /* 0x0000003006707981 */ /* 0x000322000c1e1100 */
[-C--:B0-----:R-:W-:Y:S01]  /*1a80*/  IADD3 R2, P0, R11, R122.reuse, RZ ;  /* 0x0000007a0b027210 */ /* 0x081fe20007f1e0ff */
[C---:B------:R-:W-:Y:S01]  /*1a90*/  IMAD R15, R126.reuse, 0x12, RZ ;  /* 0x000000127e0f7824 */ /* 0x040fe200078e02ff */
[-C--:B------:R-:W-:Y:S01]  /*1aa0*/  LEA.HI.X.SX32 R9, R9, R123.reuse, 0x1, P1 ;  /* 0x0000007b09097211 */ /* 0x080fe200008f0eff */
[C---:B------:R-:W-:Y:S01]  /*1ab0*/  IMAD R19, R126.reuse, 0x18, RZ ;  /* 0x000000187e137824 */ /* 0x040fe200078e02ff */
[-C--:B------:R-:W-:Y:S01]  /*1ac0*/  LEA.HI.X.SX32 R3, R11, R123.reuse, 0x1, P0 ;  /* 0x0000007b0b037211 */ /* 0x080fe200000f0eff */
[C---:B------:R-:W-:Y:S01]  /*1ad0*/  IMAD R11, R126.reuse, 0x13, RZ ;  /* 0x000000137e0b7824 */ /* 0x040fe200078e02ff */
[-C--:B------:R-:W-:Y:S01]  /*1ae0*/  IADD3 R76, P1, R13, R122.reuse, RZ ;  /* 0x0000007a0d4c7210 */ /* 0x080fe20007f3e0ff */
[----:B------:R0:W4:Y:S01]  /*1af0*/  LDG.E.U8 R71, desc[UR48][R8.64] ;  /* 0x0000003008477981 */ /* 0x000122000c1e1100 */
[-C--:B-1----:R-:W-:Y:S01]  /*1b00*/  IADD3 R4, P0, R15, R122.reuse, RZ ;  /* 0x0000007a0f047210 */ /* 0x082fe20007f1e0ff */
[C---:B------:R-:W-:Y:S01]  /*1b10*/  IMAD R7, R126.reuse, 0x14, RZ ;  /* 0x000000147e077824 */ /* 0x040fe200078e02ff */
[-C--:B------:R-:W-:Y:S01]  /*1b20*/  LEA.HI.X.SX32 R77, R13, R123.reuse, 0x1, P1 ;  /* 0x0000007b0d4d7211 */ /* 0x080fe200008f0eff */
[C---:B------:R-:W-:Y:S01]  /*1b30*/  IMAD R23, R126.reuse, 0x1e, RZ ;  /* 0x0000001e7e177824 */ /* 0x040fe200078e02ff */
[-C--:B------:R-:W-:Y:S01]  /*1b40*/  IADD3 R106, P1, R11, R122.reuse, RZ ;  /* 0x0000007a0b6a7210 */ /* 0x080fe20007f3e0ff */
[----:B------:R1:W4:Y:S01]  /*1b50*/  LDG.E.U8 R13, desc[UR48][R2.64] ;  /* 0x00000030020d7981 */ /* 0x000322000c1e1100 */
[-C--:B------:R-:W-:Y:S01]  /*1b60*/  LEA.HI.X.SX32 R5, R15, R123.reuse, 0x1, P0 ;  /* 0x0000007b0f057211 */ /* 0x080fe200000f0eff */
[C---:B------:R-:W-:Y:S01]  /*1b70*/  IMAD R15, R126.reuse, 0x15, RZ ;  /* 0x000000157e0f7824 */ /* 0x040fe200078e02ff */
[----:B------:R-:W-:Y:S01]  /*1b80*/  LEA.HI.X.SX32 R107, R11, R123, 0x1, P1 ;  /* 0x0000007b0b6b7211 */ /* 0x000fe200008f0eff */
[----:B------:R-:W-:Y:S01]  /*1b90*/  IMAD R11, R126, 0x16, RZ ;  /* 0x000000167e0b7824 */ /* 0x000fe200078e02ff */
[-C--:B------:R-:W-:Y:S01]  /*1ba0*/  IADD3 R6, P0, R7, R122.reuse, RZ ;  /* 0x0000007a07067210 */ /* 0x080fe20007f1e0ff */
[----:B------:R1:W4:Y:S01]  /*1bb0*/  LDG.E.U8 R12, desc[UR48][R4.64] ;  /* 0x00000030040c7981 */ /* 0x000322000c1e1100 */
[----:B0-----:R-:W-:-:S02]  /*1bc0*/  IADD3 R8, P1, R15, R122, RZ ;  /* 0x0000007a0f087210 */ /* 0x001fc40007f3e0ff */
[-C--:B------:R-:W-:Y:S01]  /*1bd0*/  LEA.HI.X.SX32 R7, R7, R123.reuse, 0x1, P0 ;  /* 0x0000007b07077211 */ /* 0x080fe200000f0eff */
[----:B------:R-:W4:Y:S01]  /*1be0*/  LDG.E.U8 R76, desc[UR48][R76.64] ;  /* 0x000000304c4c7981 */ /* 0x000f22000c1e1100 */
[-C--:B-1----:R-:W-:Y:S02]  /*1bf0*/  IADD3 R2, P0, R11, R122.reuse, RZ ;  /* 0x0000007a0b027210 */ /* 0x082fe40007f1e0ff */
[-C--:B------:R-:W-:Y:S01]  /*1c00*/  LEA.HI.X.SX32 R9, R15, R123.reuse, 0x1, P1 ;  /* 0x0000007b0f097211 */ /* 0x080fe200008f0eff */
[----:B------:R-:W4:Y:S01]  /*1c10*/  LDG.E.U8 R28, desc[UR48][R28.64] ;  /* 0x000000301c1c7981 */ /* 0x000f22000c1e1100 */
[-C--:B------:R-:W-:Y:S01]  /*1c20*/  IADD3 R14, P1, R17, R122.reuse, RZ ;  /* 0x0000007a110e7210 */ /* 0x080fe20007f3e0ff */
[----:B------:R-:W-:Y:S01]  /*1c30*/  IMAD R5, R126, 0x19, RZ ;  /* 0x000000197e057824 */ /* 0x000fe200078e02ff */
[----:B------:R-:W-:Y:S01]  /*1c40*/  LEA.HI.X.SX32 R3, R11, R123, 0x1, P0 ;  /* 0x0000007b0b037211 */ /* 0x000fe200000f0eff */
[----:B------:R-:W4:Y:S01]  /*1c50*/  LDG.E.U8 R36, desc[UR48][R36.64] ;  /* 0x0000003024247981 */ /* 0x000f22000c1e1100 */
[----:B------:R-:W-:-:S02]  /*1c60*/  IADD3 R78, P0, R19, R122, RZ ;  /* 0x0000007a134e7210 */ /* 0x000fc40007f1e0ff */
[-C--:B------:R-:W-:Y:S01]  /*1c70*/  LEA.HI.X.SX32 R15, R17, R123.reuse, 0x1, P1 ;  /* 0x0000007b110f7211 */ /* 0x080fe200008f0eff */
[C---:B------:R-:W-:Y:S01]  /*1c80*/  IMAD R17, R126.reuse, 0x1a, RZ ;  /* 0x0000001a7e117824 */ /* 0x040fe200078e02ff */
[-C--:B------:R-:W-:Y:S01]  /*1c90*/  LEA.HI.X.SX32 R79, R19, R123.reuse, 0x1, P0 ;  /* 0x0000007b134f7211 */ /* 0x080fe200000f0eff */
[----:B------:R-:W-:Y:S01]  /*1ca0*/  IMAD R19, R126, 0x1b, RZ ;  /* 0x0000001b7e137824 */ /* 0x000fe200078e02ff */
[CC--:B------:R-:W-:Y:S01]  /*1cb0*/  IADD3 R4, P1, R5.reuse, R122.reuse, RZ ;  /* 0x0000007a05047210 */ /* 0x0c0fe20007f3e0ff */
[----:B------:R0:W4:Y:S03]  /*1cc0*/  LDG.E.U8 R77, desc[UR48][R6.64] ;  /* 0x00000030064d7981 */ /* 0x000126000c1e1100 */
[----:B------:R-:W-:Y:S01]  /*1cd0*/  LEA.HI.X.SX32 R5, R5, R123, 0x1, P1 ;  /* 0x0000007b05057211 */ /* 0x000fe200008f0eff */
[----:B------:R1:W4:Y:S01]  /*1ce0*/  LDG.E.U8 R10, desc[UR48][R2.64] ;  /* 0x00000030020a7981 */ /* 0x000322000c1e1100 */
[----:B------:R-:W-:-:S02]  /*1cf0*/  IADD3 R16, P1, R19, R122, RZ ;  /* 0x0000007a13107210 */ /* 0x000fc40007f3e0ff */
[----:B------:R-:W-:Y:S01]  /*1d00*/  PRMT R132, R132, 0x3340, R25 ;  /* 0x0000334084847816 */ /* 0x000fe20000000019 */
[----:B------:R1:W4:Y:S01]  /*1d10*/  LDG.E.U8 R105, desc[UR48][R14.64] ;  /* 0x000000300e697981 */ /* 0x000322000c1e1100 */
[-C--:B0-----:R-:W-:Y:S02]  /*1d20*/  IADD3 R6, P0, R17, R122.reuse, RZ ;  /* 0x0000007a11067210 */ /* 0x081fe40007f1e0ff */
[----:B------:R-:W-:Y:S01]  /*1d30*/  PRMT R121, R121, 0x3340, R18 ;  /* 0x0000334079797816 */ /* 0x000fe20000000012 */
[----:B------:R-:W4:Y:S01]  /*1d40*/  LDG.E.U8 R11, desc[UR48][R8.64] ;  /* 0x00000030080b7981 */ /* 0x000f22000c1e1100 */
[C---:B-1----:R-:W-:Y:S01]  /*1d50*/  IMAD R3, R126.reuse, 0x1d, RZ ;  /* 0x0000001d7e037824 */ /* 0x042fe200078e02ff */
[-C--:B------:R-:W-:Y:S01]  /*1d60*/  LEA.HI.X.SX32 R7, R17, R123.reuse, 0x1, P0 ;  /* 0x0000007b11077211 */ /* 0x080fe200000f0eff */
[----:B------:R-:W-:Y:S01]  /*1d70*/  IMAD R25, R126, 0x1f, RZ ;  /* 0x0000001f7e197824 */ /* 0x000fe200078e02ff */
[----:B------:R-:W-:Y:S01]  /*1d80*/  LEA.HI.X.SX32 R17, R19, R123, 0x1, P1 ;  /* 0x0000007b13117211 */ /* 0x000fe200008f0eff */
[----:B------:R-:W4:Y:S01]  /*1d90*/  LDG.E.U8 R78, desc[UR48][R78.64] ;  /* 0x000000304e4e7981 */ /* 0x000f22000c1e1100 */
[----:B------:R-:W-:-:S02]  /*1da0*/  IADD3 R18, P0, R21, R122, RZ ;  /* 0x0000007a15127210 */ /* 0x000fc40007f1e0ff */
[-C--:B------:R-:W-:Y:S01]  /*1db0*/  IADD3 R14, P1, R3, R122.reuse, RZ ;  /* 0x0000007a030e7210 */ /* 0x080fe20007f3e0ff */
[----:B------:R-:W4:Y:S01]  /*1dc0*/  LDG.E.U8 R104, desc[UR48][R16.64] ;  /* 0x0000003010687981 */ /* 0x000f22000c1e1100 */
[----:B------:R-:W-:Y:S01]  /*1dd0*/  PRMT R120, R120, 0x3340, R27 ;  /* 0x0000334078787816 */ /* 0x000fe2000000001b */
[----:B------:R-:W-:Y:S01]  /*1de0*/  IMAD R27, R126, 0x90, RZ ;  /* 0x000000907e1b7824 */ /* 0x000fe200078e02ff */
[-C--:B------:R-:W-:Y:S01]  /*1df0*/  LEA.HI.X.SX32 R19, R21, R123.reuse, 0x1, P0 ;  /* 0x0000007b15137211 */ /* 0x080fe200000f0eff */
[----:B------:R0:W4:Y:S01]  /*1e00*/  LDG.E.U8 R9, desc[UR48][R4.64] ;  /* 0x0000003004097981 */ /* 0x000122000c1e1100 */
[----:B------:R-:W-:Y:S02]  /*1e10*/  LEA.HI.X.SX32 R15, R3, R123, 0x1, P1 ;  /* 0x0000007b030f7211 */ /* 0x000fe400008f0eff */
[-C--:B------:R-:W-:Y:S01]  /*1e20*/  IADD3 R20, P0, R23, R122.reuse, RZ ;  /* 0x0000007a17147210 */ /* 0x080fe20007f1e0ff */
[----:B------:R1:W4:Y:S04]  /*1e30*/  LDG.E.U8 R8, desc[UR48][R6.64] ;  /* 0x0000003006087981 */ /* 0x000328000c1e1100 */
[----:B------:R1:W4:Y:S01]  /*1e40*/  LDG.E.U8 R3, desc[UR48][R18.64] ;  /* 0x0000003012037981 */ /* 0x000322000c1e1100 */
[----:B0-----:R-:W-:-:S02]  /*1e50*/  IADD3 R4, P1, R25, R122, RZ ;  /* 0x0000007a19047210 */ /* 0x001fc40007f3e0ff */
[-C--:B------:R-:W-:Y:S01]  /*1e60*/  LEA.HI.X.SX32 R21, R23, R123.reuse, 0x1, P0 ;  /* 0x0000007b17157211 */ /* 0x080fe200000f0eff */
[C---:B------:R-:W-:Y:S01]  /*1e70*/  IMAD R23, R126.reuse, 0x91, RZ ;  /* 0x000000917e177824 */ /* 0x040fe200078e02ff */
[-C--:B------:R-:W-:Y:S01]  /*1e80*/  LEA.HI.X.SX32 R5, R25, R123.reuse, 0x1, P1 ;  /* 0x0000007b19057211 */ /* 0x080fe200008f0eff */
[C---:B------:R-:W-:Y:S01]  /*1e90*/  IMAD R25, R126.reuse, 0x92, RZ ;  /* 0x000000927e197824 */ /* 0x040fe200078e02ff */
[-C--:B-1----:R-:W-:Y:S01]  /*1ea0*/  IADD3 R6, P0, R27, R122.reuse, RZ ;  /* 0x0000007a1b067210 */ /* 0x082fe20007f1e0ff */
[----:B------:R0:W4:Y:S01]  /*1eb0*/  LDG.E.U8 R79, desc[UR48][R14.64] ;  /* 0x000000300e4f7981 */ /* 0x000122000c1e1100 */
[-C--:B------:R-:W-:Y:S02]  /*1ec0*/  IADD3 R16, P1, R23, R122.reuse, RZ ;  /* 0x0000007a17107210 */ /* 0x080fe40007f3e0ff */
[-C--:B------:R-:W-:Y:S01]  /*1ed0*/  LEA.HI.X.SX32 R7, R27, R123.reuse, 0x1, P0 ;  /* 0x0000007b1b077211 */ /* 0x080fe200000f0eff */
[C---:B------:R-:W-:Y:S01]  /*1ee0*/  IMAD R27, R126.reuse, 0x93, RZ ;  /* 0x000000937e1b7824 */ /* 0x040fe200078e02ff */
[-C--:B------:R-:W-:Y:S01]  /*1ef0*/  IADD3 R18, P0, R25, R122.reuse, RZ ;  /* 0x0000007a19127210 */ /* 0x080fe20007f1e0ff */
[----:B------:R1:W4:Y:S01]  /*1f00*/  LDG.E.U8 R2, desc[UR48][R20.64] ;  /* 0x0000003014027981 */ /* 0x000322000c1e1100 */
[-C--:B------:R-:W-:Y:S01]  /*1f10*/  LEA.HI.X.SX32 R17, R23, R123.reuse, 0x1, P1 ;  /* 0x0000007b17117211 */ /* 0x080fe200008f0eff */
[C---:B------:R-:W-:Y:S01]  /*1f20*/  IMAD R23, R126.reuse, 0x94, RZ ;  /* 0x000000947e177824 */ /* 0x040fe200078e02ff */
[----:B------:R-:W-:Y:S01]  /*1f30*/  LEA.HI.X.SX32 R19, R25, R123, 0x1, P0 ;  /* 0x0000007b19137211 */ /* 0x000fe200000f0eff */
[C---:B------:R-:W-:Y:S01]  /*1f40*/  IMAD R25, R126.reuse, 0x95, RZ ;  /* 0x000000957e197824 */ /* 0x040fe200078e02ff */
[----:B0-----:R-:W-:Y:S01]  /*1f50*/  IADD3 R14, P1, R27, R122, RZ ;  /* 0x0000007a1b0e7210 */ /* 0x001fe20007f3e0ff */
[----:B------:R0:W4:Y:S01]  /*1f60*/  LDG.E.U8 R103, desc[UR48][R4.64] ;  /* 0x0000003004677981 */ /* 0x000122000c1e1100 */
[----:B------:R-:W-:-:S02]  /*1f70*/  IMAD R29, R126, 0x97, RZ ;  /* 0x000000977e1d7824 */ /* 0x000fc400078e02ff */
[----:B------:R-:W-:Y:S01]  /*1f80*/  LEA.HI.X.SX32 R15, R27, R123, 0x1, P1 ;  /* 0x0000007b1b0f7211 */ /* 0x000fe200008f0eff */
[----:B------:R-:W-:Y:S01]  /*1f90*/  IMAD R27, R126, 0x96, RZ ;  /* 0x000000967e1b7824 */ /* 0x000fe200078e02ff */
[-C--:B-1----:R-:W-:Y:S01]  /*1fa0*/  IADD3 R20, P0, R23, R122.reuse, RZ ;  /* 0x0000007a17147210 */ /* 0x082fe20007f1e0ff */
[----:B------:R1:W4:Y:S01]  /*1fb0*/  LDG.E.U8 R137, desc[UR48][R6.64] ;  /* 0x0000003006897981 */ /* 0x000322000c1e1100 */
[----:B0-----:R-:W-:-:S03]  /*1fc0*/  IADD3 R4, P1, R25, R122, RZ ;  /* 0x0000007a19047210 */ /* 0x001fc60007f3e0ff */
[----:B------:R0:W4:Y:S01]  /*1fd0*/  LDG.E.U8 R135, desc[UR48][R16.64] ;  /* 0x0000003010877981 */ /* 0x000122000c1e1100 */
[-C--:B------:R-:W-:Y:S02]  /*1fe0*/  LEA.HI.X.SX32 R21, R23, R123.reuse, 0x1, P0 ;  /* 0x0000007b17157211 */ /* 0x080fe400000f0eff */
[----:B------:R-:W-:Y:S01]  /*1ff0*/  LEA.HI.X.SX32 R5, R25, R123, 0x1, P1 ;  /* 0x0000007b19057211 */ /* 0x000fe200008f0eff */
[----:B------:R-:W-:Y:S01]  /*2000*/  IMAD R25, R126, 0x98, RZ ;  /* 0x000000987e197824 */ /* 0x000fe200078e02ff */
[-C--:B-1----:R-:W-:Y:S01]  /*2010*/  IADD3 R6, P0, R27, R122.reuse, RZ ;  /* 0x0000007a1b067210 */ /* 0x082fe20007f1e0ff */
[----:B------:R1:W4:Y:S01]  /*2020*/  LDG.E.U8 R133, desc[UR48][R18.64] ;  /* 0x0000003012857981 */ /* 0x000322000c1e1100 */
[----:B0-----:R-:W-:-:S03]  /*2030*/  IADD3 R16, P1, R29, R122, RZ ;  /* 0x0000007a1d107210 */ /* 0x001fc60007f3e0ff */
[----:B------:R0:W4:Y:S01]  /*2040*/  LDG.E.U8 R51, desc[UR48][R14.64] ;  /* 0x000000300e337981 */ /* 0x000122000c1e1100 */
[-C--:B------:R-:W-:Y:S01]  /*2050*/  LEA.HI.X.SX32 R7, R27, R123.reuse, 0x1, P0 ;  /* 0x0000007b1b077211 */ /* 0x080fe200000f0eff */
[C---:B------:R-:W-:Y:S01]  /*2060*/  IMAD R27, R126.reuse, 0x99, RZ ;  /* 0x000000997e1b7824 */ /* 0x040fe200078e02ff */
[-C--:B------:R-:W-:Y:S01]  /*2070*/  LEA.HI.X.SX32 R17, R29, R123.reuse, 0x1, P1 ;  /* 0x0000007b1d117211 */ /* 0x080fe200008f0eff */
[C---:B------:R-:W-:Y:S01]  /*2080*/  IMAD R29, R126.reuse, 0x9a, RZ ;  /* 0x0000009a7e1d7824 */ /* 0x040fe200078e02ff */
[CC--:B-1----:R-:W-:Y:S01]  /*2090*/  IADD3 R18, P0, R25.reuse, R122.reuse, RZ ;  /* 0x0000007a19127210 */ /* 0x0c2fe20007f1e0ff */
[----:B------:R1:W4:Y:S03]  /*20a0*/  LDG.E.U8 R101, desc[UR48][R20.64] ;  /* 0x0000003014657981 */ /* 0x000326000c1e1100 */
[----:B------:R-:W-:Y:S01]  /*20b0*/  LEA.HI.X.SX32 R19, R25, R123, 0x1, P0 ;  /* 0x0000007b19137211 */ /* 0x000fe200000f0eff */
[----:B------:R5:W4:Y:S01]  /*20c0*/  LDG.E.U8 R23, desc[UR48][R4.64] ;  /* 0x0000003004177981 */ /* 0x000b22000c1e1100 */
[----:B0-----:R-:W-:Y:S01]  /*20d0*/  IADD3 R14, P1, R27, R122, RZ ;  /* 0x0000007a1b0e7210 */ /* 0x001fe20007f3e0ff */
[----:B------:R-:W-:-:S02]  /*20e0*/  IMAD R25, R126, 0x9b, RZ ;  /* 0x0000009b7e197824 */ /* 0x000fc400078e02ff */
[----:B------:R0:W4:Y:S01]  /*20f0*/  LDG.E.U8 R100, desc[UR48][R6.64] ;  /* 0x0000003006647981 */ /* 0x000122000c1e1100 */
[-C--:B-1----:R-:W-:Y:S01]  /*2100*/  IADD3 R20, P0, R29, R122.reuse, RZ ;  /* 0x0000007a1d147210 */ /* 0x082fe20007f1e0ff */
[C---:B------:R-:W-:Y:S02]  /*2110*/  IMAD R37, R126.reuse, 0x9f, RZ ;  /* 0x0000009f7e257824 */ /* 0x040fe400078e02ff */
[----:B------:R1:W4:Y:S01]  /*2120*/  LDG.E.U8 R50, desc[UR48][R16.64] ;  /* 0x0000003010327981 */ /* 0x000322000c1e1100 */
[C---:B-----5:R-:W-:Y:S01]  /*2130*/  IMAD R5, R126.reuse, 0x9c, RZ ;  /* 0x0000009c7e057824 */ /* 0x060fe200078e02ff */
[-C--:B------:R-:W-:Y:S02]  /*2140*/  LEA.HI.X.SX32 R15, R27, R123.reuse, 0x1, P1 ;  /* 0x0000007b1b0f7211 */ /* 0x080fe400008f0eff */
[----:B------:R5:W4:Y:S01]  /*2150*/  LDG.E.U8 R99, desc[UR48][R18.64] ;  /* 0x0000003012637981 */ /* 0x000b22000c1e1100 */
[-C--:B------:R-:W-:Y:S01]  /*2160*/  IADD3 R24, P1, R25, R122.reuse, RZ ;  /* 0x0000007a19187210 */ /* 0x080fe20007f3e0ff */
[C---:B0-----:R-:W-:Y:S01]  /*2170*/  IMAD R7, R126.reuse, 0x9d, RZ ;  /* 0x0000009d7e077824 */ /* 0x041fe200078e02ff */
[-C--:B------:R-:W-:Y:S01]  /*2180*/  LEA.HI.X.SX32 R21, R29, R123.reuse, 0x1, P0 ;  /* 0x0000007b1d157211 */ /* 0x080fe200000f0eff */
[----:B------:R-:W-:Y:S01]  /*2190*/  IMAD R29, R126, 0x9e, RZ ;  /* 0x0000009e7e1d7824 */ /* 0x000fe200078e02ff */
[----:B------:R-:W-:Y:S01]  /*21a0*/  IADD3 R26, P0, R5, R122, RZ ;  /* 0x0000007a051a7210 */ /* 0x000fe20007f1e0ff */
[----:B------:R-:W4:Y:S01]  /*21b0*/  LDG.E.U8 R32, desc[UR48][R32.64] ;  /* 0x0000003020207981 */ /* 0x000f22000c1e1100 */
[----:B------:R-:W-:-:S02]  /*21c0*/  LEA.HI.X.SX32 R25, R25, R123, 0x1, P1 ;  /* 0x0000007b19197211 */ /* 0x000fc400008f0eff */
[-C--:B-1----:R-:W-:Y:S01]  /*21d0*/  IADD3 R16, P1, R7, R122.reuse, RZ ;  /* 0x0000007a07107210 */ /* 0x082fe20007f3e0ff */
[----:B------:R0:W4:Y:S01]  /*21e0*/  LDG.E.U8 R98, desc[UR48][R20.64] ;  /* 0x0000003014627981 */ /* 0x000122000c1e1100 */
[-C--:B------:R-:W-:Y:S01]  /*21f0*/  LEA.HI.X.SX32 R27, R5, R123.reuse, 0x1, P0 ;  /* 0x0000007b051b7211 */ /* 0x080fe200000f0eff */
[C---:B------:R-:W-:Y:S01]  /*2200*/  IMAD.SHL.U32 R5, R126.reuse, 0x20, RZ ;  /* 0x000000207e057824 */ /* 0x040fe200078e00ff */
[-C--:B-----5:R-:W-:Y:S01]  /*2210*/  IADD3 R18, P0, R29, R122.reuse, RZ ;  /* 0x0000007a1d127210 */ /* 0x0a0fe20007f1e0ff */
[----:B------:R-:W5:Y:S01]  /*2220*/  LDG.E.U8 R49, desc[UR48][R24.64] ;  /* 0x0000003018317981 */ /* 0x000f62000c1e1100 */
[-C--:B------:R-:W-:Y:S01]  /*2230*/  LEA.HI.X.SX32 R17, R7, R123.reuse, 0x1, P1 ;  /* 0x0000007b07117211 */ /* 0x080fe200008f0eff */
[----:B------:R-:W-:Y:S01]  /*2240*/  IMAD R7, R126, 0x21, RZ ;  /* 0x000000217e077824 */ /* 0x000fe200078e02ff */
[----:B------:R-:W-:Y:S01]  /*2250*/  IADD3 R38, P1, R37, R122, RZ ;  /* 0x0000007a25267210 */ /* 0x000fe20007f3e0ff */
[----:B------:R1:W5:Y:S01]  /*2260*/  LDG.E.U8 R33, desc[UR48][R14.64] ;  /* 0x000000300e217981 */ /* 0x000362000c1e1100 */
[----:B------:R-:W-:-:S02]  /*2270*/  LEA.HI.X.SX32 R19, R29, R123, 0x1, P0 ;  /* 0x0000007b1d137211 */ /* 0x000fc400000f0eff */
[-C--:B------:R-:W-:Y:S01]  /*2280*/  IADD3 R4, P0, R5, R122.reuse, RZ ;  /* 0x0000007a05047210 */ /* 0x080fe20007f1e0ff */
[C---:B0-----:R-:W-:Y:S01]  /*2290*/  IMAD R21, R126.reuse, 0x23, RZ ;  /* 0x000000237e157824 */ /* 0x041fe200078e02ff */
[-C--:B------:R-:W-:Y:S01]  /*22a0*/  LEA.HI.X.SX32 R39, R37, R123.reuse, 0x1, P1 ;  /* 0x0000007b25277211 */ /* 0x080fe200008f0eff */
[----:B------:R-:W5:Y:S01]  /*22b0*/  LDG.E.U8 R97, desc[UR48][R26.64] ;  /* 0x000000301a617981 */ /* 0x000f62000c1e1100 */
[----:B-1----:R-:W-:Y:S01]  /*22c0*/  IMAD R15, R126, 0x22, RZ ;  /* 0x000000227e0f7824 */ /* 0x002fe200078e02ff */
[-C--:B------:R-:W-:Y:S02]  /*22d0*/  IADD3 R6, P1, R7, R122.reuse, RZ ;  /* 0x0000007a07067210 */ /* 0x080fe40007f3e0ff */
[----:B------:R0:W5:Y:S01]  /*22e0*/  LDG.E.U8 R34, desc[UR48][R16.64] ;  /* 0x0000003010227981 */ /* 0x000162000c1e1100 */
[-C--:B------:R-:W-:Y:S02]  /*22f0*/  LEA.HI.X.SX32 R5, R5, R123.reuse, 0x1, P0 ;  /* 0x0000007b05057211 */ /* 0x080fe400000f0eff */
[----:B------:R-:W-:Y:S01]  /*2300*/  IADD3 R14, P0, R15, R122, RZ ;  /* 0x0000007a0f0e7210 */ /* 0x000fe20007f1e0ff */
[----:B------:R-:W5:Y:S01]  /*2310*/  LDG.E.U8 R48, desc[UR48][R38.64] ;  /* 0x0000003026307981 */ /* 0x000f62000c1e1100 */
[----:B------:R-:W-:-:S02]  /*2320*/  LEA.HI.X.SX32 R7, R7, R123, 0x1, P1 ;  /* 0x0000007b07077211 */ /* 0x000fc400008f0eff */
[----:B------:R-:W-:Y:S01]  /*2330*/  LEA.HI.X.SX32 R15, R15, R123, 0x1, P0 ;  /* 0x0000007b0f0f7211 */ /* 0x000fe200000f0eff */
[----:B------:R-:W3:Y:S01]  /*2340*/  LDG.E.U8 R47, desc[UR48][R4.64] ;  /* 0x00000030042f7981 */ /* 0x000ee2000c1e1100 */
[----:B0-----:R-:W-:-:S03]  /*2350*/  IADD3 R16, P1, R21, R122, RZ ;  /* 0x0000007a15107210 */ /* 0x001fc60007f3e0ff */
[----:B------:R-:W2:Y:S04]  /*2360*/  LDG.E.U8 R46, desc[UR48][R6.64] ;  /* 0x00000030062e7981 */ /* 0x000ea8000c1e1100 */
[----:B------:R-:W4:Y:S01]  /*2370*/  LDG.E.U8 R26, desc[UR48][R14.64] ;  /* 0x000000300e1a7981 */ /* 0x000f22000c1e1100 */
[----:B------:R-:W-:Y:S01]  /*2380*/  LEA.HI.X.SX32 R17, R21, R123, 0x1, P1 ;  /* 0x0000007b15117211 */ /* 0x000fe200008f0eff */
[C---:B------:R-:W-:Y:S02]  /*2390*/  IMAD R25, R126.reuse, 0x24, RZ ;  /* 0x000000247e197824 */ /* 0x040fe400078e02ff */
[----:B------:R-:W-:Y:S01]  /*23a0*/  IMAD R27, R126, 0x25, RZ ;  /* 0x000000257e1b7824 */ /* 0x000fe200078e02ff */
[----:B------:R0:W5:Y:S04]  /*23b0*/  LDG.E.U8 R96, desc[UR48][R18.64] ;  /* 0x0000003012607981 */ /* 0x000168000c1e1100 */
[----:B------:R1:W5:Y:S01]  /*23c0*/  LDG.E.U8 R39, desc[UR48][R16.64] ;  /* 0x0000003010277981 */ /* 0x000362000c1e1100 */
[----:B------:R-:W-:-:S03]  /*23d0*/  IADD3 R20, P1, R27, R122, RZ ;  /* 0x0000007a1b147210 */ /* 0x000fc60007f3e0ff */
[----:B------:R-:W5:Y:S01]  /*23e0*/  LDG.E.U8 R106, desc[UR48][R106.64] ;  /* 0x000000306a6a7981 */ /* 0x000f62000c1e1100 */
[----:B0-----:R-:W-:Y:S02]  /*23f0*/  IADD3 R18, P0, R25, R122, RZ ;  /* 0x0000007a19127210 */ /* 0x001fe40007f1e0ff */
[-C--:B------:R-:W-:Y:S02]  /*2400*/  LEA.HI.X.SX32 R21, R27, R123.reuse, 0x1, P1 ;  /* 0x0000007b1b157211 */ /* 0x080fe400008f0eff */
[----:B------:R-:W-:-:S03]  /*2410*/  LEA.HI.X.SX32 R19, R25, R123, 0x1, P0 ;  /* 0x0000007b19137211 */ /* 0x000fc600000f0eff */
[----:B------:R-:W5:Y:S04]  /*2420*/  LDG.E.U8 R24, desc[UR48][R20.64] ;  /* 0x0000003014187981 */ /* 0x000f68000c1e1100 */
[----:B------:R0:W5:Y:S01]  /*2430*/  LDG.E.U8 R38, desc[UR48][R18.64] ;  /* 0x0000003012267981 */ /* 0x000162000c1e1100 */
[----:B------:R-:W-:-:S05]  /*2440*/  IMAD R29, R126, 0x26, RZ ;  /* 0x000000267e1d7824 */ /* 0x000fca00078e02ff */
[----:B------:R-:W-:-:S04]  /*2450*/  IADD3 R4, P0, R29, R122, RZ ;  /* 0x0000007a1d047210 */ /* 0x000fc80007f1e0ff */
[----:B------:R-:W-:-:S05]  /*2460*/  LEA.HI.X.SX32 R5, R29, R123, 0x1, P0 ;  /* 0x0000007b1d057211 */ /* 0x000fca00000f0eff */
[----:B------:R0:W5:Y:S01]  /*2470*/  LDG.E.U8 R22, desc[UR48][R4.64] ;  /* 0x0000003004167981 */ /* 0x000162000c1e1100 */
[C---:B------:R-:W-:Y:S02]  /*2480*/  IMAD R25, R126.reuse, 0x27, RZ ;  /* 0x000000277e197824 */ /* 0x040fe400078e02ff */
[----:B------:R-:W-:-:S03]  /*2490*/  IMAD R27, R126, 0x28, RZ ;  /* 0x000000287e1b7824 */ /* 0x000fc600078e02ff */
[-C--:B------:R-:W-:Y:S01]  /*24a0*/  IADD3 R6, P1, R25, R122.reuse, RZ ;  /* 0x0000007a19067210 */ /* 0x080fe20007f3e0ff */
[C---:B------:R-:W-:Y:S01]  /*24b0*/  IMAD R29, R126.reuse, 0x29, RZ ;  /* 0x000000297e1d7824 */ /* 0x040fe200078e02ff */
[-C--:B------:R-:W-:Y:S02]  /*24c0*/  IADD3 R14, P0, R27, R122.reuse, RZ ;  /* 0x0000007a1b0e7210 */ /* 0x080fe40007f1e0ff */
[-C--:B------:R-:W-:Y:S01]  /*24d0*/  LEA.HI.X.SX32 R7, R25, R123.reuse, 0x1, P1 ;  /* 0x0000007b19077211 */ /* 0x080fe200008f0eff */
[C---:B------:R-:W-:Y:S01]  /*24e0*/  IMAD R25, R126.reuse, 0x2a, RZ ;  /* 0x0000002a7e197824 */ /* 0x040fe200078e02ff */
[-C--:B-1----:R-:W-:Y:S02]  /*24f0*/  IADD3 R16, P1, R29, R122.reuse, RZ ;  /* 0x0000007a1d107210 */ /* 0x082fe40007f3e0ff */
[-C--:B------:R-:W-:Y:S01]  /*2500*/  LEA.HI.X.SX32 R15, R27, R123.reuse, 0x1, P0 ;  /* 0x0000007b1b0f7211 */ /* 0x080fe200000f0eff */
[----:B------:R1:W5:Y:S01]  /*2510*/  LDG.E.U8 R37, desc[UR48][R6.64] ;  /* 0x0000003006257981 */ /* 0x000362000c1e1100 */
[----:B0-----:R-:W-:Y:S01]  /*2520*/  IADD3 R18, P0, R25, R122, RZ ;  /* 0x0000007a19127210 */ /* 0x001fe20007f1e0ff */
[----:B------:R-:W-:Y:S01]  /*2530*/  IMAD R27, R126, 0x2b, RZ ;  /* 0x0000002b7e1b7824 */ /* 0x000fe200078e02ff */
[----:B------:R-:W-:-:S02]  /*2540*/  LEA.HI.X.SX32 R17, R29, R123, 0x1, P1 ;  /* 0x0000007b1d117211 */ /* 0x000fc400008f0eff */
[----:B------:R-:W-:Y:S02]  /*2550*/  LEA.HI.X.SX32 R19, R25, R123, 0x1, P0 ;  /* 0x0000007b19137211 */ /* 0x000fe400000f0eff */
[----:B------:R-:W-:-:S04]  /*2560*/  IADD3 R20, P1, R27, R122, RZ ;  /* 0x0000007a1b147210 */ /* 0x000fc80007f3e0ff */
[----:B------:R-:W-:Y:S01]  /*2570*/  LEA.HI.X.SX32 R21, R27, R123, 0x1, P1 ;  /* 0x0000007b1b157211 */ /* 0x000fe200008f0eff */
[C---:B------:R-:W-:Y:S02]  /*2580*/  IMAD R29, R126.reuse, 0x2c, RZ ;  /* 0x0000002c7e1d7824 */ /* 0x040fe400078e02ff */
[----:B------:R-:W-:-:S03]  /*2590*/  IMAD R25, R126, 0x2d, RZ ;  /* 0x0000002d7e197824 */ /* 0x000fc600078e02ff */
[-C--:B------:R-:W-:Y:S02]  /*25a0*/  IADD3 R4, P0, R29, R122.reuse, RZ ;  /* 0x0000007a1d047210 */ /* 0x080fe40007f1e0ff */
[-C--:B-1----:R-:W-:Y:S02]  /*25b0*/  IADD3 R6, P1, R25, R122.reuse, RZ ;  /* 0x0000007a19067210 */ /* 0x082fe40007f3e0ff */
[-C--:B------:R-:W-:Y:S02]  /*25c0*/  LEA.HI.X.SX32 R5, R29, R123.reuse, 0x1, P0 ;  /* 0x0000007b1d057211 */ /* 0x080fe400000f0eff */
[----:B------:R-:W-:Y:S01]  /*25d0*/  LEA.HI.X.SX32 R7, R25, R123, 0x1, P1 ;  /* 0x0000007b19077211 */ /* 0x000fe200008f0eff */
[----:B------:R-:W-:Y:S01]  /*25e0*/  IMAD R27, R126, 0x2e, RZ ;  /* 0x0000002e7e1b7824 */ /* 0x000fe200078e02ff */
[----:B---3--:R0:W-:Y:S04]  /*25f0*/  STL [R1+0xe4], R47 ;  /* 0x0000e42f01007387 */ /* 0x0081e80000100800 */
[----:B--2---:R1:W-:Y:S04]  /*2600*/  STL [R1+0xe0], R46 ;  /* 0x0000e02e01007387 */ /* 0x0043e80000100800 */
[----:B----4-:R2:W-:Y:S04]  /*2610*/  STL [R1+0xf4], R26 ;  /* 0x0000f41a01007387 */ /* 0x0105e80000100800 */
[----:B0-----:R0:W3:Y:S04]  /*2620*/  LDG.E.U8 R47, desc[UR48][R14.64] ;  /* 0x000000300e2f7981 */ /* 0x0010e8000c1e1100 */
[----:B-1----:R1:W4:Y:S04]  /*2630*/  LDG.E.U8 R46, desc[UR48][R16.64] ;  /* 0x00000030102e7981 */ /* 0x002328000c1e1100 */
[----:B--2---:R2:W4:Y:S04]  /*2640*/  LDG.E.U8 R26, desc[UR48][R18.64] ;  /* 0x00000030121a7981 */ /* 0x004528000c1e1100 */
[----:B-----5:R5:W-:Y:S04]  /*2650*/  STL [R1+0xdc], R39 ;  /* 0x0000dc2701007387 */ /* 0x020be80000100800 */
[----:B-----5:R5:W4:Y:S04]  /*2660*/  LDG.E.U8 R39, desc[UR48][R20.64] ;  /* 0x0000003014277981 */ /* 0x020b28000c1e1100 */
[----:B------:R0:W-:Y:S04]  /*2670*/  STL [R1+0xd8], R38 ;  /* 0x0000d82601007387 */ /* 0x0001e80000100800 */
[----:B------:R1:W-:Y:S04]  /*2680*/  STL [R1+0xd4], R24 ;  /* 0x0000d41801007387 */ /* 0x0003e80000100800 */
[----:B0-----:R0:W4:Y:S04]  /*2690*/  LDG.E.U8 R38, desc[UR48][R4.64] ;  /* 0x0000003004267981 */ /* 0x001128000c1e1100 */
[----:B-1----:R1:W4:Y:S01]  /*26a0*/  LDG.E.U8 R24, desc[UR48][R6.64] ;  /* 0x0000003006187981 */ /* 0x002322000c1e1100 */
[----:B------:R-:W-:-:S04]  /*26b0*/  IADD3 R14, P0, R27, R122, RZ ;  /* 0x0000007a1b0e7210 */ /* 0x000fc80007f1e0ff */
[----:B------:R-:W-:Y:S01]  /*26c0*/  LEA.HI.X.SX32 R15, R27, R123, 0x1, P0 ;  /* 0x0000007b1b0f7211 */ /* 0x000fe200000f0eff */
[----:B------:R2:W-:Y:S04]  /*26d0*/  STL [R1+0xf8], R22 ;  /* 0x0000f81601007387 */ /* 0x0005e80000100800 */
[----:B--2---:R-:W2:Y:S01]  /*26e0*/  LDG.E.U8 R22, desc[UR48][R14.64] ;  /* 0x000000300e167981 */ /* 0x004ea2000c1e1100 */
[C---:B------:R-:W-:Y:S02]  /*26f0*/  IMAD R29, R126.reuse, 0x2f, RZ ;  /* 0x0000002f7e1d7824 */ /* 0x040fe400078e02ff */
[----:B------:R-:W-:-:S03]  /*2700*/  IMAD R25, R126, 0xa0, RZ ;  /* 0x000000a07e197824 */ /* 0x000fc600078e02ff */
[-C--:B------:R-:W-:Y:S01]  /*2710*/  IADD3 R16, P1, R29, R122.reuse, RZ ;  /* 0x0000007a1d107210 */ /* 0x080fe20007f3e0ff */
[C---:B------:R-:W-:Y:S01]  /*2720*/  IMAD R27, R126.reuse, 0xa1, RZ ;  /* 0x000000a17e1b7824 */ /* 0x040fe200078e02ff */
[-C--:B------:R-:W-:Y:S02]  /*2730*/  IADD3 R18, P0, R25, R122.reuse, RZ ;  /* 0x0000007a19127210 */ /* 0x080fe40007f1e0ff */
[-C--:B------:R-:W-:Y:S01]  /*2740*/  LEA.HI.X.SX32 R17, R29, R123.reuse, 0x1, P1 ;  /* 0x0000007b1d117211 */ /* 0x080fe200008f0eff */
[C---:B------:R-:W-:Y:S01]  /*2750*/  IMAD R29, R126.reuse, 0xa2, RZ ;  /* 0x000000a27e1d7824 */ /* 0x040fe200078e02ff */
[-C--:B-----5:R-:W-:Y:S01]  /*2760*/  IADD3 R20, P1, R27, R122.reuse, RZ ;  /* 0x0000007a1b147210 */ /* 0x0a0fe20007f3e0ff */
[----:B------:R5:W-:Y:S01]  /*2770*/  STL [R1+0xd0], R37 ;  /* 0x0000d02501007387 */ /* 0x000be20000100800 */
[-C--:B------:R-:W-:Y:S02]  /*2780*/  LEA.HI.X.SX32 R19, R25, R123.reuse, 0x1, P0 ;  /* 0x0000007b19137211 */ /* 0x080fe400000f0eff */
[----:B0-----:R-:W-:Y:S01]  /*2790*/  IADD3 R4, P0, R29, R122, RZ ;  /* 0x0000007a1d047210 */ /* 0x001fe20007f1e0ff */
[----:B------:R0:W2:Y:S01]  /*27a0*/  LDG.E.U8 R139, desc[UR48][R16.64] ;  /* 0x00000030108b7981 */ /* 0x0000a2000c1e1100 */
[----:B------:R-:W-:Y:S01]  /*27b0*/  LEA.HI.X.SX32 R21, R27, R123, 0x1, P1 ;  /* 0x0000007b1b157211 */ /* 0x000fe200008f0eff */
[----:B------:R-:W-:-:S02]  /*27c0*/  IMAD R27, R126, 0xa4, RZ ;  /* 0x000000a47e1b7824 */ /* 0x000fc400078e02ff */
[C---:B-----5:R-:W-:Y:S01]  /*27d0*/  IMAD R37, R126.reuse, 0xa3, RZ ;  /* 0x000000a37e257824 */ /* 0x060fe200078e02ff */
[-C--:B------:R-:W-:Y:S01]  /*27e0*/  LEA.HI.X.SX32 R5, R29, R123.reuse, 0x1, P0 ;  /* 0x0000007b1d057211 */ /* 0x080fe200000f0eff */
[C---:B------:R-:W-:Y:S01]  /*27f0*/  IMAD R29, R126.reuse, 0xa5, RZ ;  /* 0x000000a57e1d7824 */ /* 0x040fe200078e02ff */
[----:B------:R5:W2:Y:S02]  /*2800*/  LDG.E.U8 R59, desc[UR48][R18.64] ;  /* 0x00000030123b7981 */ /* 0x000aa4000c1e1100 */
[-C--:B-1----:R-:W-:Y:S01]  /*2810*/  IADD3 R6, P1, R37, R122.reuse, RZ ;  /* 0x0000007a25067210 */ /* 0x082fe20007f3e0ff */
[----:B0-----:R-:W-:Y:S01]  /*2820*/  IMAD R17, R126, 0xa6, RZ ;  /* 0x000000a67e117824 */ /* 0x001fe200078e02ff */
[----:B------:R-:W-:Y:S01]  /*2830*/  IADD3 R14, P0, R27, R122, RZ ;  /* 0x0000007a1b0e7210 */ /* 0x000fe20007f1e0ff */
[----:B------:R0:W2:Y:S01]  /*2840*/  LDG.E.U8 R25, desc[UR48][R20.64] ;  /* 0x0000003014197981 */ /* 0x0000a2000c1e1100 */
[----:B------:R-:W-:-:S03]  /*2850*/  LEA.HI.X.SX32 R7, R37, R123, 0x1, P1 ;  /* 0x0000007b25077211 */ /* 0x000fc600008f0eff */
[----:B------:R1:W2:Y:S01]  /*2860*/  LDG.E.U8 R58, desc[UR48][R4.64] ;  /* 0x00000030043a7981 */ /* 0x0002a2000c1e1100 */
[C---:B-----5:R-:W-:Y:S01]  /*2870*/  IMAD R19, R126.reuse, 0xa7, RZ ;  /* 0x000000a77e137824 */ /* 0x060fe200078e02ff */
[-C--:B------:R-:W-:Y:S02]  /*2880*/  LEA.HI.X.SX32 R15, R27, R123.reuse, 0x1, P0 ;  /* 0x0000007b1b0f7211 */ /* 0x080fe400000f0eff */
[CC--:B------:R-:W-:Y:S01]  /*2890*/  IADD3 R16, P0, R17.reuse, R122.reuse, RZ ;  /* 0x0000007a11107210 */ /* 0x0c0fe20007f1e0ff */
[C---:B0-----:R-:W-:Y:S02]  /*28a0*/  IMAD R21, R126.reuse, 0xa8, RZ ;  /* 0x000000a87e157824 */ /* 0x041fe400078e02ff */
[----:B------:R0:W5:Y:S01]  /*28b0*/  LDG.E.U8 R57, desc[UR48][R14.64] ;  /* 0x000000300e397981 */ /* 0x000162000c1e1100 */
[----:B-1----:R-:W-:Y:S01]  /*28c0*/  IMAD R5, R126, 0xa9, RZ ;  /* 0x000000a97e057824 */ /* 0x002fe200078e02ff */
[----:B------:R-:W-:Y:S02]  /*28d0*/  LEA.HI.X.SX32 R17, R17, R123, 0x1, P0 ;  /* 0x0000007b11117211 */ /* 0x000fe400000f0eff */
[----:B------:R-:W-:-:S03]  /*28e0*/  IADD3 R52, P0, R21, R122, RZ ;  /* 0x0000007a15347210 */ /* 0x000fc60007f1e0ff */
[----:B------:R1:W5:Y:S01]  /*28f0*/  LDG.E.U8 R56, desc[UR48][R16.64] ;  /* 0x0000003010387981 */ /* 0x000362000c1e1100 */
[----:B0-----:R-:W-:Y:S01]  /*2900*/  IMAD R15, R126, 0xab, RZ ;  /* 0x000000ab7e0f7824 */ /* 0x001fe200078e02ff */
[----:B------:R-:W-:-:S05]  /*2910*/  LEA.HI.X.SX32 R53, R21, R123, 0x1, P0 ;  /* 0x0000007b15357211 */ /* 0x000fca00000f0eff */
[----:B------:R-:W5:Y:S01]  /*2920*/  LDG.E.U8 R55, desc[UR48][R52.64] ;  /* 0x0000003034377981 */ /* 0x000f62000c1e1100 */
[----:B-1----:R-:W-:-:S03]  /*2930*/  IMAD R17, R126, 0xad, RZ ;  /* 0x000000ad7e117824 */ /* 0x002fc600078e02ff */
[----:B---3--:R-:W-:Y:S04]  /*2940*/  STL [R1+0xcc], R47 ;  /* 0x0000cc2f01007387 */ /* 0x008fe80000100800 */
[----:B----4-:R-:W-:Y:S04]  /*2950*/  STL [R1+0xc8], R46 ;  /* 0x0000c82e01007387 */ /* 0x010fe80000100800 */
[----:B------:R0:W-:Y:S02]  /*2960*/  STL [R1+0xfc], R26 ;  /* 0x0000fc1a01007387 */ /* 0x0001e40000100800 */
[----:B0-----:R-:W-:-:S04]  /*2970*/  IADD3 R26, P1, R29, R122, RZ ;  /* 0x0000007a1d1a7210 */ /* 0x001fc80007f3e0ff */
[-C--:B------:R-:W-:Y:S02]  /*2980*/  LEA.HI.X.SX32 R27, R29, R123.reuse, 0x1, P1 ;  /* 0x0000007b1d1b7211 */ /* 0x080fe400008f0eff */
[CC--:B------:R-:W-:Y:S01]  /*2990*/  IADD3 R18, P1, R19.reuse, R122.reuse, RZ ;  /* 0x0000007a13127210 */ /* 0x0c0fe20007f3e0ff */
[----:B------:R0:W-:Y:S01]  /*29a0*/  STL [R1+0xc4], R39 ;  /* 0x0000c42701007387 */ /* 0x0001e20000100800 */
[C---:B------:R-:W-:Y:S02]  /*29b0*/  IMAD R29, R126.reuse, 0xaa, RZ ;  /* 0x000000aa7e1d7824 */ /* 0x040fe400078e02ff */
[----:B------:R-:W-:Y:S01]  /*29c0*/  LEA.HI.X.SX32 R19, R19, R123, 0x1, P1 ;  /* 0x0000007b13137211 */ /* 0x000fe200008f0eff */
[----:B------:R1:W5:Y:S04]  /*29d0*/  LDG.E.U8 R26, desc[UR48][R26.64] ;  /* 0x000000301a1a7981 */ /* 0x000368000c1e1100 */
[----:B0-----:R0:W3:Y:S01]  /*29e0*/  LDG.E.U8 R39, desc[UR48][R6.64] ;  /* 0x0000003006277981 */ /* 0x0010e2000c1e1100 */
[----:B------:R-:W-:Y:S01]  /*29f0*/  IADD3 R4, P0, R29, R122, RZ ;  /* 0x0000007a1d047210 */ /* 0x000fe20007f1e0ff */
[----:B-1----:R-:W-:-:S02]  /*2a00*/  IMAD R27, R126, 0xac, RZ ;  /* 0x000000ac7e1b7824 */ /* 0x002fc400078e02ff */
[----:B------:R1:W4:Y:S01]  /*2a10*/  LDG.E.U8 R21, desc[UR48][R18.64] ;  /* 0x0000003012157981 */ /* 0x000322000c1e1100 */
[----:B0-----:R-:W-:-:S04]  /*2a20*/  IADD3 R6, P1, R5, R122, RZ ;  /* 0x0000007a05067210 */ /* 0x001fc80007f3e0ff */
[-C--:B------:R-:W-:Y:S02]  /*2a30*/  LEA.HI.X.SX32 R7, R5, R123.reuse, 0x1, P1 ;  /* 0x0000007b05077211 */ /* 0x080fe400008f0eff */
[-C--:B------:R-:W-:Y:S01]  /*2a40*/  IADD3 R14, P1, R15, R122.reuse, RZ ;  /* 0x0000007a0f0e7210 */ /* 0x080fe20007f3e0ff */
[C---:B-1----:R-:W-:Y:S01]  /*2a50*/  IMAD R19, R126.reuse, 0xae, RZ ;  /* 0x000000ae7e137824 */ /* 0x042fe200078e02ff */
[-C--:B------:R-:W-:Y:S01]  /*2a60*/  LEA.HI.X.SX32 R5, R29, R123.reuse, 0x1, P0 ;  /* 0x0000007b1d057211 */ /* 0x080fe200000f0eff */
[----:B------:R-:W-:Y:S01]  /*2a70*/  IMAD R29, R126, 0xaf, RZ ;  /* 0x000000af7e1d7824 */ /* 0x000fe200078e02ff */
[----:B------:R-:W-:Y:S02]  /*2a80*/  LEA.HI.X.SX32 R15, R15, R123, 0x1, P1 ;  /* 0x0000007b0f0f7211 */ /* 0x000fe400008f0eff */
[-C--:B------:R-:W-:Y:S01]  /*2a90*/  IADD3 R64, P0, R27, R122.reuse, RZ ;  /* 0x0000007a1b407210 */ /* 0x080fe20007f1e0ff */
[----:B------:R0:W-:Y:S01]  /*2aa0*/  STL [R1+0xc0], R38 ;  /* 0x0000c02601007387 */ /* 0x0001e20000100800 */
[----:B------:R-:W-:-:S02]  /*2ab0*/  IADD3 R46, P1, R17, R122, RZ ;  /* 0x0000007a112e7210 */ /* 0x000fc40007f3e0ff */
[-C--:B------:R-:W-:Y:S01]  /*2ac0*/  LEA.HI.X.SX32 R65, R27, R123.reuse, 0x1, P0 ;  /* 0x0000007b1b417211 */ /* 0x080fe200000f0eff */
[----:B------:R1:W-:Y:S01]  /*2ad0*/  STL [R1+0xbc], R24 ;  /* 0x0000bc1801007387 */ /* 0x0003e20000100800 */
[-C--:B------:R-:W-:Y:S02]  /*2ae0*/  LEA.HI.X.SX32 R47, R17, R123.reuse, 0x1, P1 ;  /* 0x0000007b112f7211 */ /* 0x080fe400008f0eff */
[-C--:B------:R-:W-:Y:S01]  /*2af0*/  IADD3 R18, P0, R19, R122.reuse, RZ ;  /* 0x0000007a13127210 */ /* 0x080fe20007f1e0ff */
[----:B------:R-:W4:Y:S01]  /*2b00*/  LDG.E.U8 R54, desc[UR48][R4.64] ;  /* 0x0000003004367981 */ /* 0x000f22000c1e1100 */
[----:B------:R-:W-:Y:S01]  /*2b10*/  IADD3 R16, P1, R29, R122, RZ ;  /* 0x0000007a1d107210 */ /* 0x000fe20007f3e0ff */
[----:B------:R-:W-:Y:S02]  /*2b20*/  IMAD R27, R126, 0x31, RZ ;  /* 0x000000317e1b7824 */ /* 0x000fe400078e02ff */
[----:B0-----:R-:W4:Y:S04]  /*2b30*/  LDG.E.U8 R38, desc[UR48][R14.64] ;  /* 0x000000300e267981 */ /* 0x001f28000c1e1100 */
[----:B-1----:R0:W4:Y:S01]  /*2b40*/  LDG.E.U8 R24, desc[UR48][R6.64] ;  /* 0x0000003006187981 */ /* 0x002122000c1e1100 */
[----:B------:R-:W-:-:S02]  /*2b50*/  LEA.HI.X.SX32 R19, R19, R123, 0x1, P0 ;  /* 0x0000007b13137211 */ /* 0x000fc400000f0eff */
[-C--:B------:R-:W-:Y:S01]  /*2b60*/  LEA.HI.X.SX32 R17, R29, R123.reuse, 0x1, P1 ;  /* 0x0000007b1d117211 */ /* 0x080fe200008f0eff */
[C---:B------:R-:W-:Y:S01]  /*2b70*/  IMAD R29, R126.reuse, 0x32, RZ ;  /* 0x000000327e1d7824 */ /* 0x040fe200078e02ff */
[----:B------:R1:W4:Y:S01]  /*2b80*/  LDG.E.U8 R53, desc[UR48][R64.64] ;  /* 0x0000003040357981 */ /* 0x000322000c1e1100 */
[----:B0-----:R-:W-:Y:S01]  /*2b90*/  IMAD R7, R126, 0x30, RZ ;  /* 0x000000307e077824 */ /* 0x001fe200078e02ff */
[-C--:B------:R-:W-:Y:S02]  /*2ba0*/  IADD3 R14, P1, R27, R122.reuse, RZ ;  /* 0x0000007a1b0e7210 */ /* 0x080fe40007f3e0ff */
[----:B------:R-:W4:Y:S02]  /*2bb0*/  LDG.E.U8 R52, desc[UR48][R18.64] ;  /* 0x0000003012347981 */ /* 0x000f24000c1e1100 */
[C---:B------:R-:W-:Y:S02]  /*2bc0*/  IADD3 R4, P0, R7.reuse, R122, RZ ;  /* 0x0000007a07047210 */ /* 0x040fe40007f1e0ff */
[----:B------:R-:W4:Y:S02]  /*2bd0*/  LDG.E.U8 R37, desc[UR48][R16.64] ;  /* 0x0000003010257981 */ /* 0x000f24000c1e1100 */
[----:B------:R-:W-:-:S02]  /*2be0*/  LEA.HI.X.SX32 R5, R7, R123, 0x1, P0 ;  /* 0x0000007b07057211 */ /* 0x000fc400000f0eff */
[----:B------:R-:W-:Y:S02]  /*2bf0*/  IADD3 R6, P0, R29, R122, RZ ;  /* 0x0000007a1d067210 */ /* 0x000fe40007f1e0ff */
[-C--:B------:R-:W-:Y:S01]  /*2c00*/  LEA.HI.X.SX32 R15, R27, R123.reuse, 0x1, P1 ;  /* 0x0000007b1b0f7211 */ /* 0x080fe200008f0eff */
[----:B------:R0:W5:Y:S01]  /*2c10*/  LDG.E.U8 R20, desc[UR48][R4.64] ;  /* 0x0000003004147981 */ /* 0x000162000c1e1100 */
[----:B------:R-:W-:-:S03]  /*2c20*/  LEA.HI.X.SX32 R7, R29, R123, 0x1, P0 ;  /* 0x0000007b1d077211 */ /* 0x000fc600000f0eff */
[----:B------:R2:W3:Y:S04]  /*2c30*/  LDG.E.U8 R18, desc[UR48][R14.64] ;  /* 0x000000300e127981 */ /* 0x0004e8000c1e1100 */
[----:B------:R2:W4:Y:S01]  /*2c40*/  LDG.E.U8 R16, desc[UR48][R6.64] ;  /* 0x0000003006107981 */ /* 0x000522000c1e1100 */
[C---:B-1----:R-:W-:Y:S02]  /*2c50*/  IMAD R65, R126.reuse, 0x33, RZ ;  /* 0x000000337e417824 */ /* 0x042fe400078e02ff */
[----:B------:R-:W-:-:S03]  /*2c60*/  IMAD R27, R126, 0x34, RZ ;  /* 0x000000347e1b7824 */ /* 0x000fc600078e02ff */
[-C--:B0-----:R-:W-:Y:S02]  /*2c70*/  IADD3 R4, P1, R65, R122.reuse, RZ ;  /* 0x0000007a41047210 */ /* 0x081fe40007f3e0ff */
[-C--:B--2---:R-:W-:Y:S02]  /*2c80*/  IADD3 R14, P0, R27, R122.reuse, RZ ;  /* 0x0000007a1b0e7210 */ /* 0x084fe40007f1e0ff */
[-C--:B------:R-:W-:Y:S02]  /*2c90*/  LEA.HI.X.SX32 R5, R65, R123.reuse, 0x1, P1 ;  /* 0x0000007b41057211 */ /* 0x080fe400008f0eff */
[----:B------:R-:W-:Y:S01]  /*2ca0*/  LEA.HI.X.SX32 R15, R27, R123, 0x1, P0 ;  /* 0x0000007b1b0f7211 */ /* 0x000fe200000f0eff */
[----:B------:R0:W-:Y:S01]  /*2cb0*/  STL [R1+0x100], R22 ;  /* 0x0001001601007387 */ /* 0x0001e20000100800 */
[C---:B------:R-:W-:Y:S02]  /*2cc0*/  IMAD R19, R126.reuse, 0x35, RZ ;  /* 0x000000357e137824 */ /* 0x040fe400078e02ff */
[----:B------:R-:W-:Y:S01]  /*2cd0*/  IMAD R17, R126, 0x36, RZ ;  /* 0x000000367e117824 */ /* 0x000fe200078e02ff */
[----:B0-----:R-:W2:Y:S02]  /*2ce0*/  LDG.E.U8 R22, desc[UR48][R46.64] ;  /* 0x000000302e167981 */ /* 0x001ea4000c1e1100 */
[----:B------:R-:W-:-:S02]  /*2cf0*/  IADD3 R6, P1, R19, R122, RZ ;  /* 0x0000007a13067210 */ /* 0x000fc40007f3e0ff */
[----:B------:R0:W2:Y:S04]  /*2d00*/  LDG.E.U8 R47, desc[UR48][R4.64] ;  /* 0x00000030042f7981 */ /* 0x0000a8000c1e1100 */
[----:B------:R1:W2:Y:S01]  /*2d10*/  LDG.E.U8 R46, desc[UR48][R14.64] ;  /* 0x000000300e2e7981 */ /* 0x0002a2000c1e1100 */
[----:B------:R-:W-:Y:S02]  /*2d20*/  LEA.HI.X.SX32 R7, R19, R123, 0x1, P1 ;  /* 0x0000007b13077211 */ /* 0x000fe400008f0eff */
[----:B0-----:R-:W-:-:S03]  /*2d30*/  IADD3 R4, P0, R17, R122, RZ ;  /* 0x0000007a11047210 */ /* 0x001fc60007f1e0ff */
[----:B------:R0:W2:Y:S01]  /*2d40*/  LDG.E.U8 R65, desc[UR48][R6.64] ;  /* 0x0000003006417981 */ /* 0x0000a2000c1e1100 */
[----:B------:R-:W-:-:S05]  /*2d50*/  LEA.HI.X.SX32 R5, R17, R123, 0x1, P0 ;  /* 0x0000007b11057211 */ /* 0x000fca00000f0eff */
[----:B------:R0:W2:Y:S01]  /*2d60*/  LDG.E.U8 R64, desc[UR48][R4.64] ;  /* 0x0000003004407981 */ /* 0x0000a2000c1e1100 */
[C---:B------:R-:W-:Y:S02]  /*2d70*/  IMAD R27, R126.reuse, 0x37, RZ ;  /* 0x000000377e1b7824 */ /* 0x040fe400078e02ff */
[----:B------:R-:W-:-:S03]  /*2d80*/  IMAD R19, R126, 0x38, RZ ;  /* 0x000000387e137824 */ /* 0x000fc600078e02ff */
[-C--:B-1----:R-:W-:Y:S01]  /*2d90*/  IADD3 R14, P1, R27, R122.reuse, RZ ;  /* 0x0000007a1b0e7210 */ /* 0x082fe20007f3e0ff */
[C---:B------:R-:W-:Y:S01]  /*2da0*/  IMAD R17, R126.reuse, 0x39, RZ ;  /* 0x000000397e117824 */ /* 0x040fe200078e02ff */
[-C--:B0-----:R-:W-:Y:S02]  /*2db0*/  IADD3 R6, P0, R19, R122.reuse, RZ ;  /* 0x0000007a13067210 */ /* 0x081fe40007f1e0ff */
[-C--:B------:R-:W-:Y:S01]  /*2dc0*/  LEA.HI.X.SX32 R15, R27, R123.reuse, 0x1, P1 ;  /* 0x0000007b1b0f7211 */ /* 0x080fe200008f0eff */
[----:B------:R-:W-:Y:S01]  /*2dd0*/  IMAD R27, R126, 0x3a, RZ ;  /* 0x0000003a7e1b7824 */ /* 0x000fe200078e02ff */
[----:B------:R-:W-:Y:S02]  /*2de0*/  IADD3 R4, P1, R17, R122, RZ ;  /* 0x0000007a11047210 */ /* 0x000fe40007f3e0ff */
[-C--:B------:R-:W-:Y:S01]  /*2df0*/  LEA.HI.X.SX32 R7, R19, R123.reuse, 0x1, P0 ;  /* 0x0000007b13077211 */ /* 0x080fe200000f0eff */
[----:B------:R0:W2:Y:S01]  /*2e00*/  LDG.E.U8 R29, desc[UR48][R14.64] ;  /* 0x000000300e1d7981 */ /* 0x0000a2000c1e1100 */
[----:B------:R-:W-:-:S02]  /*2e10*/  LEA.HI.X.SX32 R5, R17, R123, 0x1, P1 ;  /* 0x0000007b11057211 */ /* 0x000fc400008f0eff */
[----:B0-----:R-:W-:-:S04]  /*2e20*/  IADD3 R14, P0, R27, R122, RZ ;  /* 0x0000007a1b0e7210 */ /* 0x001fc80007f1e0ff */
[----:B------:R-:W-:Y:S01]  /*2e30*/  LEA.HI.X.SX32 R15, R27, R123, 0x1, P0 ;  /* 0x0000007b1b0f7211 */ /* 0x000fe200000f0eff */
[C---:B------:R-:W-:Y:S02]  /*2e40*/  IMAD R19, R126.reuse, 0x3b, RZ ;  /* 0x0000003b7e137824 */ /* 0x040fe400078e02ff */
[C---:B------:R-:W-:Y:S02]  /*2e50*/  IMAD R17, R126.reuse, 0x3c, RZ ;  /* 0x0000003c7e117824 */ /* 0x040fe400078e02ff */
[----:B------:R-:W-:Y:S01]  /*2e60*/  IMAD R27, R126, 0x3d, RZ ;  /* 0x0000003d7e1b7824 */ /* 0x000fe200078e02ff */
[----:B-----5:R0:W-:Y:S04]  /*2e70*/  STL [R1+0x16c], R20 ;  /* 0x00016c1401007387 */ /* 0x0201e80000100800 */
[----:B---3--:R1:W-:Y:S04]  /*2e80*/  STL [R1+0x148], R18 ;  /* 0x0001481201007387 */ /* 0x0083e80000100800 */
[----:B----4-:R3:W-:Y:S04]  /*2e90*/  STL [R1+0x314], R16 ;  /* 0x0003141001007387 */ /* 0x0107e80000100800 */
[----:B0-----:R0:W4:Y:S04]  /*2ea0*/  LDG.E.U8 R20, desc[UR48][R6.64] ;  /* 0x0000003006147981 */ /* 0x001128000c1e1100 */
[----:B-1----:R1:W5:Y:S04]  /*2eb0*/  LDG.E.U8 R18, desc[UR48][R4.64] ;  /* 0x0000003004127981 */ /* 0x002368000c1e1100 */
[----:B---3--:R3:W5:Y:S01]  /*2ec0*/  LDG.E.U8 R16, desc[UR48][R14.64] ;  /* 0x000000300e107981 */ /* 0x008762000c1e1100 */
[----:B0-----:R-:W-:-:S02]  /*2ed0*/  IADD3 R6, P1, R19, R122, RZ ;  /* 0x0000007a13067210 */ /* 0x001fc40007f3e0ff */
[-C--:B-1----:R-:W-:Y:S02]  /*2ee0*/  IADD3 R4, P0, R17, R122.reuse, RZ ;  /* 0x0000007a11047210 */ /* 0x082fe40007f1e0ff */
[-C--:B------:R-:W-:Y:S02]  /*2ef0*/  LEA.HI.X.SX32 R7, R19, R123.reuse, 0x1, P1 ;  /* 0x0000007b13077211 */ /* 0x080fe400008f0eff */
[-C--:B------:R-:W-:Y:S01]  /*2f00*/  LEA.HI.X.SX32 R5, R17, R123.reuse, 0x1, P0 ;  /* 0x0000007b11057211 */ /* 0x080fe200000f0eff */
[----:B------:R-:W-:Y:S01]  /*2f10*/  IMAD R19, R126, 0x3e, RZ ;  /* 0x0000003e7e137824 */ /* 0x000fe200078e02ff */
[C---:B---3--:R-:W-:Y:S01]  /*2f20*/  IADD3 R14, P1, R27.reuse, R122, RZ ;  /* 0x0000007a1b0e7210 */ /* 0x048fe20007f3e0ff */
[----:B--2---:R0:W-:Y:S04]  /*2f30*/  STL [R1+0x310], R47 ;  /* 0x0003102f01007387 */ /* 0x0041e80000100800 */
[----:B------:R1:W-:Y:S04]  /*2f40*/  STL [R1+0x30c], R46 ;  /* 0x00030c2e01007387 */ /* 0x0003e80000100800 */
[----:B0-----:R0:W2:Y:S04]  /*2f50*/  LDG.E.U8 R47, desc[UR48][R6.64] ;  /* 0x00000030062f7981 */ /* 0x0010a8000c1e1100 */
[----:B-1----:R1:W3:Y:S01]  /*2f60*/  LDG.E.U8 R46, desc[UR48][R4.64] ;  /* 0x00000030042e7981 */ /* 0x0022e2000c1e1100 */
[----:B------:R-:W-:-:S02]  /*2f70*/  LEA.HI.X.SX32 R15, R27, R123, 0x1, P1 ;  /* 0x0000007b1b0f7211 */ /* 0x000fc400008f0eff */
[C---:B0-----:R-:W-:Y:S01]  /*2f80*/  IADD3 R6, P0, R19.reuse, R122, RZ ;  /* 0x0000007a13067210 */ /* 0x041fe20007f1e0ff */
[----:B------:R0:W-:Y:S03]  /*2f90*/  STL [R1+0x308], R65 ;  /* 0x0003084101007387 */ /* 0x0001e60000100800 */
[----:B------:R-:W-:Y:S01]  /*2fa0*/  LEA.HI.X.SX32 R7, R19, R123, 0x1, P0 ;  /* 0x0000007b13077211 */ /* 0x000fe200000f0eff */
[----:B------:R1:W-:Y:S04]  /*2fb0*/  STL [R1+0x304], R64 ;  /* 0x0003044001007387 */ /* 0x0003e80000100800 */
[----:B0-----:R0:W3:Y:S04]  /*2fc0*/  LDG.E.U8 R65, desc[UR48][R14.64] ;  /* 0x000000300e417981 */ /* 0x0010e8000c1e1100 */
[----:B-1----:R1:W3:Y:S01]  /*2fd0*/  LDG.E.U8 R64, desc[UR48][R6.64] ;  /* 0x0000003006407981 */ /* 0x0022e2000c1e1100 */
[----:B------:R-:W-:-:S02]  /*2fe0*/  IMAD R17, R126, 0x3f, RZ ;  /* 0x0000003f7e117824 */ /* 0x000fc400078e02ff */
[----:B------:R-:W-:-:S03]  /*2ff0*/  IMAD R27, R126, 0xb0, RZ ;  /* 0x000000b07e1b7824 */ /* 0x000fc600078e02ff */
[-C--:B------:R-:W-:Y:S01]  /*3000*/  IADD3 R4, P1, R17, R122.reuse, RZ ;  /* 0x0000007a11047210 */ /* 0x080fe20007f3e0ff */
[C---:B------:R-:W-:Y:S01]  /*3010*/  IMAD R19, R126.reuse, 0xb1, RZ ;  /* 0x000000b17e137824 */ /* 0x040fe200078e02ff */
[-C--:B0-----:R-:W-:Y:S02]  /*3020*/  IADD3 R14, P0, R27, R122.reuse, RZ ;  /* 0x0000007a1b0e7210 */ /* 0x081fe40007f1e0ff */
[-C--:B------:R-:W-:Y:S01]  /*3030*/  LEA.HI.X.SX32 R5, R17, R123.reuse, 0x1, P1 ;  /* 0x0000007b11057211 */ /* 0x080fe200008f0eff */
[----:B------:R-:W-:Y:S01]  /*3040*/  IMAD R17, R126, 0xb2, RZ ;  /* 0x000000b27e117824 */ /* 0x000fe200078e02ff */
[----:B------:R0:W-:Y:S01]  /*3050*/  STL [R1+0x300], R29 ;  /* 0x0003001d01007387 */ /* 0x0001e20000100800 */
[-C--:B-1----:R-:W-:Y:S02]  /*3060*/  IADD3 R6, P1, R19, R122.reuse, RZ ;  /* 0x0000007a13067210 */ /* 0x082fe40007f3e0ff */
[-C--:B------:R-:W-:Y:S02]  /*3070*/  LEA.HI.X.SX32 R15, R27, R123.reuse, 0x1, P0 ;  /* 0x0000007b1b0f7211 */ /* 0x080fe400000f0eff */
[----:B------:R-:W-:Y:S01]  /*3080*/  LEA.HI.X.SX32 R7, R19, R123, 0x1, P1 ;  /* 0x0000007b13077211 */ /* 0x000fe200008f0eff */
[----:B0-----:R0:W3:Y:S02]  /*3090*/  LDG.E.U8 R29, desc[UR48][R4.64] ;  /* 0x00000030041d7981 */ /* 0x0010e4000c1e1100 */
[----:B0-----:R-:W-:-:S04]  /*30a0*/  IADD3 R4, P0, R17, R122, RZ ;  /* 0x0000007a11047210 */ /* 0x001fc80007f1e0ff */
[----:B------:R-:W-:Y:S01]  /*30b0*/  LEA.HI.X.SX32 R5, R17, R123, 0x1, P0 ;  /* 0x0000007b11057211 */ /* 0x000fe200000f0eff */
[C---:B------:R-:W-:Y:S02]  /*30c0*/  IMAD R27, R126.reuse, 0xb3, RZ ;  /* 0x000000b37e1b7824 */ /* 0x040fe400078e02ff */
[C---:B------:R-:W-:Y:S02]  /*30d0*/  IMAD R19, R126.reuse, 0xb4, RZ ;  /* 0x000000b47e137824 */ /* 0x040fe400078e02ff */
[----:B------:R-:W-:Y:S01]  /*30e0*/  IMAD R17, R126, 0xb5, RZ ;  /* 0x000000b57e117824 */ /* 0x000fe200078e02ff */
[----:B----4-:R0:W-:Y:S04]  /*30f0*/  STL [R1+0x2fc], R20 ;  /* 0x0002fc1401007387 */ /* 0x0101e80000100800 */
[----:B-----5:R1:W-:Y:S04]  /*3100*/  STL [R1+0x2f8], R18 ;  /* 0x0002f81201007387 */ /* 0x0203e80000100800 */
[----:B------:R4:W-:Y:S04]  /*3110*/  STL [R1+0x2f4], R16 ;  /* 0x0002f41001007387 */ /* 0x0009e80000100800 */
[----:B0-----:R0:W5:Y:S04]  /*3120*/  LDG.E.U8 R20, desc[UR48][R14.64] ;  /* 0x000000300e147981 */ /* 0x001168000c1e1100 */
[----:B-1----:R1:W5:Y:S04]  /*3130*/  LDG.E.U8 R18, desc[UR48][R6.64] ;  /* 0x0000003006127981 */ /* 0x002368000c1e1100 */
[----:B----4-:R4:W5:Y:S01]  /*3140*/  LDG.E.U8 R16, desc[UR48][R4.64] ;  /* 0x0000003004107981 */ /* 0x010962000c1e1100 */
[----:B0-----:R-:W-:-:S02]  /*3150*/  IADD3 R14, P1, R27, R122, RZ ;  /* 0x0000007a1b0e7210 */ /* 0x001fc40007f3e0ff */
[-C--:B-1----:R-:W-:Y:S02]  /*3160*/  IADD3 R6, P0, R19, R122.reuse, RZ ;  /* 0x0000007a13067210 */ /* 0x082fe40007f1e0ff */
[-C--:B------:R-:W-:Y:S02]  /*3170*/  LEA.HI.X.SX32 R15, R27, R123.reuse, 0x1, P1 ;  /* 0x0000007b1b0f7211 */ /* 0x080fe400008f0eff */
[----:B------:R-:W-:Y:S01]  /*3180*/  LEA.HI.X.SX32 R7, R19, R123, 0x1, P0 ;  /* 0x0000007b13077211 */ /* 0x000fe200000f0eff */
[----:B------:R-:W-:Y:S01]  /*3190*/  IMAD R27, R126, 0xb6, RZ ;  /* 0x000000b67e1b7824 */ /* 0x000fe200078e02ff */
[----:B--2---:R0:W-:Y:S04]  /*31a0*/  STL [R1+0x2f0], R47 ;  /* 0x0002f02f01007387 */ /* 0x0041e80000100800 */
[----:B---3--:R1:W-:Y:S04]  /*31b0*/  STL [R1+0x2ec], R46 ;  /* 0x0002ec2e01007387 */ /* 0x0083e80000100800 */
[----:B0-----:R0:W2:Y:S04]  /*31c0*/  LDG.E.U8 R47, desc[UR48][R14.64] ;  /* 0x000000300e2f7981 */ /* 0x0010a8000c1e1100 */
[----:B-1----:R1:W3:Y:S01]  /*31d0*/  LDG.E.U8 R46, desc[UR48][R6.64] ;  /* 0x00000030062e7981 */ /* 0x0022e2000c1e1100 */
[----:B----4-:R-:W-:-:S02]  /*31e0*/  IADD3 R4, P1, R17, R122, RZ ;  /* 0x0000007a11047210 */ /* 0x010fc40007f3e0ff */
[----:B0-----:R-:W-:Y:S02]  /*31f0*/  IADD3 R14, P0, R27, R122, RZ ;  /* 0x0000007a1b0e7210 */ /* 0x001fe40007f1e0ff */
[-C--:B------:R-:W-:Y:S02]  /*3200*/  LEA.HI.X.SX32 R5, R17, R123.reuse, 0x1, P1 ;  /* 0x0000007b11057211 */ /* 0x080fe400008f0eff */
[----:B------:R-:W-:Y:S01]  /*3210*/  LEA.HI.X.SX32 R15, R27, R123, 0x1, P0 ;  /* 0x0000007b1b0f7211 */ /* 0x000fe200000f0eff */
[----:B------:R0:W-:Y:S04]  /*3220*/  STL [R1+0x2e4], R65 ;  /* 0x0002e44101007387 */ /* 0x0001e80000100800 */
[----:B------:R4:W-:Y:S04]  /*3230*/  STL [R1+0x2dc], R64 ;  /* 0x0002dc4001007387 */ /* 0x0009e80000100800 */
[----:B0-----:R0:W3:Y:S04]  /*3240*/  LDG.E.U8 R65, desc[UR48][R4.64] ;  /* 0x0000003004417981 */ /* 0x0010e8000c1e1100 */
[----:B----4-:R4:W3:Y:S01]  /*3250*/  LDG.E.U8 R64, desc[UR48][R14.64] ;  /* 0x000000300e407981 */ /* 0x0108e2000c1e1100 */
[----:B------:R-:W-:-:S02]  /*3260*/  IMAD R19, R126, 0xb7, RZ ;  /* 0x000000b77e137824 */ /* 0x000fc400078e02ff */
[----:B------:R-:W-:-:S03]  /*3270*/  IMAD R17, R126, 0xb8, RZ ;  /* 0x000000b87e117824 */ /* 0x000fc600078e02ff */
[-C--:B-1----:R-:W-:Y:S01]  /*3280*/  IADD3 R6, P1, R19, R122.reuse, RZ ;  /* 0x0000007a13067210 */ /* 0x082fe20007f3e0ff */
[C---:B------:R-:W-:Y:S01]  /*3290*/  IMAD R27, R126.reuse, 0xb9, RZ ;  /* 0x000000b97e1b7824 */ /* 0x040fe200078e02ff */
[-C--:B0-----:R-:W-:Y:S02]  /*32a0*/  IADD3 R4, P0, R17, R122.reuse, RZ ;  /* 0x0000007a11047210 */ /* 0x081fe40007f1e0ff */
[-C--:B------:R-:W-:Y:S01]  /*32b0*/  LEA.HI.X.SX32 R7, R19, R123.reuse, 0x1, P1 ;  /* 0x0000007b13077211 */ /* 0x080fe200008f0eff */
[----:B------:R-:W-:Y:S01]  /*32c0*/  IMAD R19, R126, 0xba, RZ ;  /* 0x000000ba7e137824 */ /* 0x000fe200078e02ff */
[----:B----4-:R-:W-:Y:S02]  /*32d0*/  IADD3 R14, P1, R27, R122, RZ ;  /* 0x0000007a1b0e7210 */ /* 0x010fe40007f3e0ff */
[-C--:B------:R-:W-:Y:S01]  /*32e0*/  LEA.HI.X.SX32 R5, R17, R123.reuse, 0x1, P0 ;  /* 0x0000007b11057211 */ /* 0x080fe200000f0eff */
[----:B------:R0:W4:Y:S01]  /*32f0*/  LDG.E.U8 R72, desc[UR48][R6.64] ;  /* 0x0000003006487981 */ /* 0x000122000c1e1100 */
[----:B------:R-:W-:-:S03]  /*3300*/  LEA.HI.X.SX32 R15, R27, R123, 0x1, P1 ;  /* 0x0000007b1b0f7211 */ /* 0x000fc600008f0eff */
[----:B------:R1:W-:Y:S01]  /*3310*/  STL [R1+0x2d4], R29 ;  /* 0x0002d41d01007387 */ /* 0x0003e20000100800 */
[----:B0-----:R-:W-:-:S04]  /*3320*/  IADD3 R6, P0, R19, R122, RZ ;  /* 0x0000007a13067210 */ /* 0x001fc80007f1e0ff */
[----:B------:R-:W-:Y:S01]  /*3330*/  LEA.HI.X.SX32 R7, R19, R123, 0x1, P0 ;  /* 0x0000007b13077211 */ /* 0x000fe200000f0eff */
[C---:B------:R-:W-:Y:S02]  /*3340*/  IMAD R17, R126.reuse, 0xbb, RZ ;  /* 0x000000bb7e117824 */ /* 0x040fe400078e02ff */
[C---:B------:R-:W-:Y:S02]  /*3350*/  IMAD R27, R126.reuse, 0xbc, RZ ;  /* 0x000000bc7e1b7824 */ /* 0x040fe400078e02ff */
[C---:B------:R-:W-:Y:S02]  /*3360*/  IMAD R19, R126.reuse, 0xbd, RZ ;  /* 0x000000bd7e137824 */ /* 0x040fe400078e02ff */
[----:B-1----:R-:W-:Y:S01]  /*3370*/  IMAD R29, R126, 0xbe, RZ ;  /* 0x000000be7e1d7824 */ /* 0x002fe200078e02ff */
[----:B-----5:R0:W-:Y:S04]  /*3380*/  STL [R1+0x2cc], R20 ;  /* 0x0002cc1401007387 */ /* 0x0201e80000100800 */
[----:B------:R1:W-:Y:S04]  /*3390*/  STL [R1+0x2c4], R18 ;  /* 0x0002c41201007387 */ /* 0x0003e80000100800 */
[----:B------:R5:W-:Y:S04]  /*33a0*/  STL [R1+0x2c0], R16 ;  /* 0x0002c01001007387 */ /* 0x000be80000100800 */
[----:B0-----:R0:W4:Y:S04]  /*33b0*/  LDG.E.U8 R20, desc[UR48][R4.64] ;  /* 0x0000003004147981 */ /* 0x001128000c1e1100 */
[----:B-1----:R1:W4:Y:S04]  /*33c0*/  LDG.E.U8 R18, desc[UR48][R14.64] ;  /* 0x000000300e127981 */ /* 0x002328000c1e1100 */
[----:B-----5:R5:W4:Y:S01]  /*33d0*/  LDG.E.U8 R16, desc[UR48][R6.64] ;  /* 0x0000003006107981 */ /* 0x020b22000c1e1100 */
[----:B0-----:R-:W-:-:S02]  /*33e0*/  IADD3 R4, P1, R17, R122, RZ ;  /* 0x0000007a11047210 */ /* 0x001fc40007f3e0ff */
[-C--:B-1----:R-:W-:Y:S02]  /*33f0*/  IADD3 R14, P0, R27, R122.reuse, RZ ;  /* 0x0000007a1b0e7210 */ /* 0x082fe40007f1e0ff */
[-C--:B------:R-:W-:Y:S02]  /*3400*/  LEA.HI.X.SX32 R5, R17, R123.reuse, 0x1, P1 ;  /* 0x0000007b11057211 */ /* 0x080fe400008f0eff */
[----:B------:R-:W-:Y:S01]  /*3410*/  LEA.HI.X.SX32 R15, R27, R123, 0x1, P0 ;  /* 0x0000007b1b0f7211 */ /* 0x000fe200000f0eff */
[----:B--2---:R0:W-:Y:S04]  /*3420*/  STL [R1+0x2b8], R47 ;  /* 0x0002b82f01007387 */ /* 0x0041e80000100800 */
[----:B---3--:R1:W-:Y:S04]  /*3430*/  STL [R1+0x2b0], R46 ;  /* 0x0002b02e01007387 */ /* 0x0083e80000100800 */
[----:B0-----:R0:W2:Y:S04]  /*3440*/  LDG.E.U8 R47, desc[UR48][R4.64] ;  /* 0x00000030042f7981 */ /* 0x0010a8000c1e1100 */
[----:B-1----:R1:W3:Y:S01]  /*3450*/  LDG.E.U8 R46, desc[UR48][R14.64] ;  /* 0x000000300e2e7981 */ /* 0x0022e2000c1e1100 */
[----:B-----5:R-:W-:-:S02]  /*3460*/  IADD3 R6, P1, R19, R122, RZ ;  /* 0x0000007a13067210 */ /* 0x020fc40007f3e0ff */
[----:B0-----:R-:W-:Y:S02]  /*3470*/  IADD3 R4, P0, R29, R122, RZ ;  /* 0x0000007a1d047210 */ /* 0x001fe40007f1e0ff */
[-C--:B------:R-:W-:Y:S02]  /*3480*/  LEA.HI.X.SX32 R7, R19, R123.reuse, 0x1, P1 ;  /* 0x0000007b13077211 */ /* 0x080fe400008f0eff */
[----:B------:R-:W-:Y:S01]  /*3490*/  LEA.HI.X.SX32 R5, R29, R123, 0x1, P0 ;  /* 0x0000007b1d057211 */ /* 0x000fe200000f0eff */
[----:B------:R0:W-:Y:S04]  /*34a0*/  STL [R1+0x2a8], R65 ;  /* 0x0002a84101007387 */ /* 0x0001e80000100800 */
[----:B------:R5:W-:Y:S04]  /*34b0*/  STL [R1+0x2a4], R64 ;  /* 0x0002a44001007387 */ /* 0x000be80000100800 */
[----:B0-----:R0:W3:Y:S04]  /*34c0*/  LDG.E.U8 R65, desc[UR48][R6.64] ;  /* 0x0000003006417981 */ /* 0x0010e8000c1e1100 */
[----:B-----5:R5:W3:Y:S01]  /*34d0*/  LDG.E.U8 R64, desc[UR48][R4.64] ;  /* 0x0000003004407981 */ /* 0x020ae2000c1e1100 */
[----:B------:R-:W-:-:S02]  /*34e0*/  IMAD R27, R126, 0xbf, RZ ;  /* 0x000000bf7e1b7824 */ /* 0x000fc400078e02ff */
[----:B------:R-:W-:-:S03]  /*34f0*/  IMAD.SHL.U32 R17, R126, 0x40, RZ ;  /* 0x000000407e117824 */ /* 0x000fc600078e00ff */
[-C--:B-1----:R-:W-:Y:S01]  /*3500*/  IADD3 R14, P1, R27, R122.reuse, RZ ;  /* 0x0000007a1b0e7210 */ /* 0x082fe20007f3e0ff */
[C---:B------:R-:W-:Y:S01]  /*3510*/  IMAD R19, R126.reuse, 0x41, RZ ;  /* 0x000000417e137824 */ /* 0x040fe200078e02ff */
[-C--:B0-----:R-:W-:Y:S02]  /*3520*/  IADD3 R6, P0, R17, R122.reuse, RZ ;  /* 0x0000007a11067210 */ /* 0x081fe40007f1e0ff */
[-C--:B------:R-:W-:Y:S01]  /*3530*/  LEA.HI.X.SX32 R15, R27, R123.reuse, 0x1, P1 ;  /* 0x0000007b1b0f7211 */ /* 0x080fe200008f0eff */
[----:B------:R-:W-:Y:S01]  /*3540*/  IMAD R27, R126, 0x42, RZ ;  /* 0x000000427e1b7824 */ /* 0x000fe200078e02ff */
[----:B-----5:R-:W-:Y:S02]  /*3550*/  IADD3 R4, P1, R19, R122, RZ ;  /* 0x0000007a13047210 */ /* 0x020fe40007f3e0ff */
[-C--:B------:R-:W-:Y:S01]  /*3560*/  LEA.HI.X.SX32 R7, R17, R123.reuse, 0x1, P0 ;  /* 0x0000007b11077211 */ /* 0x080fe200000f0eff */
[----:B------:R0:W5:Y:S01]  /*3570*/  LDG.E.U8 R29, desc[UR48][R14.64] ;  /* 0x000000300e1d7981 */ /* 0x000162000c1e1100 */
[----:B------:R-:W-:-:S03]  /*3580*/  LEA.HI.X.SX32 R5, R19, R123, 0x1, P1 ;  /* 0x0000007b13057211 */ /* 0x000fc600008f0eff */
[----:B----4-:R-:W-:Y:S01]  /*3590*/  STL [R1+0x29c], R72 ;  /* 0x00029c4801007387 */ /* 0x010fe20000100800 */
[----:B0-----:R-:W-:-:S04]  /*35a0*/  IADD3 R14, P0, R27, R122, RZ ;  /* 0x0000007a1b0e7210 */ /* 0x001fc80007f1e0ff */
[----:B------:R-:W-:Y:S01]  /*35b0*/  LEA.HI.X.SX32 R15, R27, R123, 0x1, P0 ;  /* 0x0000007b1b0f7211 */ /* 0x000fe200000f0eff */
[C---:B------:R-:W-:Y:S02]  /*35c0*/  IMAD R17, R126.reuse, 0x43, RZ ;  /* 0x000000437e117824 */ /* 0x040fe400078e02ff */
[C---:B------:R-:W-:Y:S02]  /*35d0*/  IMAD R19, R126.reuse, 0x44, RZ ;  /* 0x000000447e137824 */ /* 0x040fe400078e02ff */
[----:B------:R-:W-:Y:S01]  /*35e0*/  IMAD R27, R126, 0x45, RZ ;  /* 0x000000457e1b7824 */ /* 0x000fe200078e02ff */
[----:B------:R0:W-:Y:S04]  /*35f0*/  STL [R1+0x294], R20 ;  /* 0x0002941401007387 */ /* 0x0001e80000100800 */
[----:B------:R1:W-:Y:S04]  /*3600*/  STL [R1+0x28c], R18 ;  /* 0x00028c1201007387 */ /* 0x0003e80000100800 */
[----:B------:R4:W-:Y:S04]  /*3610*/  STL [R1+0x288], R16 ;  /* 0x0002881001007387 */ /* 0x0009e80000100800 */
[----:B0-----:R0:W5:Y:S04]  /*3620*/  LDG.E.U8 R20, desc[UR48][R6.64] ;  /* 0x0000003006147981 */ /* 0x001168000c1e1100 */
[----:B-1----:R1:W5:Y:S04]  /*3630*/  LDG.E.U8 R18, desc[UR48][R4.64] ;  /* 0x0000003004127981 */ /* 0x002368000c1e1100 */
[----:B----4-:R4:W5:Y:S01]  /*3640*/  LDG.E.U8 R16, desc[UR48][R14.64] ;  /* 0x000000300e107981 */ /* 0x010962000c1e1100 */
[----:B0-----:R-:W-:-:S02]  /*3650*/  IADD3 R6, P1, R17, R122, RZ ;  /* 0x0000007a11067210 */ /* 0x001fc40007f3e0ff */
[----:B-1----:R-:W-:Y:S02]  /*3660*/  IADD3 R4, P0, R19, R122, RZ ;  /* 0x0000007a13047210 */ /* 0x002fe40007f1e0ff */
[-C--:B------:R-:W-:Y:S02]  /*3670*/  LEA.HI.X.SX32 R7, R17, R123.reuse, 0x1, P1 ;  /* 0x0000007b11077211 */ /* 0x080fe400008f0eff */
[----:B------:R-:W-:Y:S01]  /*3680*/  LEA.HI.X.SX32 R5, R19, R123, 0x1, P0 ;  /* 0x0000007b13057211 */ /* 0x000fe200000f0eff */
[----:B--2---:R0:W-:Y:S04]  /*3690*/  STL [R1+0x280], R47 ;  /* 0x0002802f01007387 */ /* 0x0041e80000100800 */
[----:B---3--:R1:W-:Y:S01]  /*36a0*/  STL [R1+0x278], R46 ;  /* 0x0002782e01007387 */ /* 0x0083e20000100800 */
[----:B------:R-:W-:-:S03]  /*36b0*/  IMAD R17, R126, 0x46, RZ ;  /* 0x000000467e117824 */ /* 0x000fc600078e02ff */
[----:B0-----:R0:W2:Y:S04]  /*36c0*/  LDG.E.U8 R47, desc[UR48][R6.64] ;  /* 0x00000030062f7981 */ /* 0x0010a8000c1e1100 */
[----:B-1----:R1:W3:Y:S01]  /*36d0*/  LDG.E.U8 R46, desc[UR48][R4.64] ;  /* 0x00000030042e7981 */ /* 0x0022e2000c1e1100 */
[-C--:B----4-:R-:W-:Y:S02]  /*36e0*/  IADD3 R14, P1, R27, R122.reuse, RZ ;  /* 0x0000007a1b0e7210 */ /* 0x090fe40007f3e0ff */
        /* <DEDUP_REMOVED lines=14> */
[----:B-----5:R0:W-:Y:S01]  /*37d0*/  STL [R1+0x264], R29 ;  /* 0x0002641d01007387 */ /* 0x0201e20000100800 */
[-C--:B----4-:R-:W-:Y:S02]  /*37e0*/  IADD3 R6, P1, R17, R122.reuse, RZ ;  /* 0x0000007a11067210 */ /* 0x090fe40007f3e0ff */
[-C--:B------:R-:W-:Y:S02]  /*37f0*/  LEA.HI.X.SX32 R15, R27, R123.reuse, 0x1, P0 ;  /* 0x0000007b1b0f7211 */ /* 0x080fe400000f0eff */
[----:B------:R-:W-:Y:S01]  /*3800*/  LEA.HI.X.SX32 R7, R17, R123, 0x1, P1 ;  /* 0x0000007b11077211 */ /* 0x000fe200008f0eff */
[----:B0-----:R0:W4:Y:S02]  /*3810*/  LDG.E.U8 R29, desc[UR48][R4.64] ;  /* 0x00000030041d7981 */ /* 0x001124000c1e1100 */
        /* <DEDUP_REMOVED lines=8> */
[----:B0-----:R0:W4:Y:S04]  /*38a0*/  LDG.E.U8 R20, desc[UR48][R14.64] ;  /* 0x000000300e147981 */ /* 0x001128000c1e1100 */
[----:B-1----:R1:W4:Y:S04]  /*38b0*/  LDG.E.U8 R18, desc[UR48][R6.64] ;  /* 0x0000003006127981 */ /* 0x002328000c1e1100 */
[----:B-----5:R5:W4:Y:S01]  /*38c0*/  LDG.E.U8 R16, desc[UR48][R4.64] ;  /* 0x0000003004107981 */ /* 0x020b22000c1e1100 */
        /* <DEDUP_REMOVED lines=9> */
[-C--:B-----5:R-:W-:Y:S02]  /*3960*/  IADD3 R4, P1, R19, R122.reuse, RZ ;  /* 0x0000007a13047210 */ /* 0x0a0fe40007f3e0ff */
        /* <DEDUP_REMOVED lines=8> */
[----:B------:R-:W-:-:S03]  /*39f0*/  IMAD R19, R126, 0xc0, RZ ;  /* 0x000000c07e137824 */ /* 0x000fc600078e02ff */
[-C--:B-1----:R-:W-:Y:S01]  /*3a00*/  IADD3 R6, P1, R17, R122.reuse, RZ ;  /* 0x0000007a11067210 */ /* 0x082fe20007f3e0ff */
[C---:B------:R-:W-:Y:S01]  /*3a10*/  IMAD R27, R126.reuse, 0xc1, RZ ;  /* 0x000000c17e1b7824 */ /* 0x040fe200078e02ff */
[-C--:B0-----:R-:W-:Y:S02]  /*3a20*/  IADD3 R4, P0, R19, R122.reuse, RZ ;  /* 0x0000007a13047210 */ /* 0x081fe40007f1e0ff */
[-C--:B------:R-:W-:Y:S01]  /*3a30*/  LEA.HI.X.SX32 R7, R17, R123.reuse, 0x1, P1 ;  /* 0x0000007b11077211 */ /* 0x080fe200008f0eff */
[----:B------:R-:W-:Y:S01]  /*3a40*/  IMAD R17, R126, 0xc2, RZ ;  /* 0x000000c27e117824 */ /* 0x000fe200078e02ff */
[----:B----4-:R0:W-:Y:S01]  /*3a50*/  STL [R1+0x2ac], R29 ;  /* 0x0002ac1d01007387 */ /* 0x0101e20000100800 */
[-C--:B-----5:R-:W-:Y:S02]  /*3a60*/  IADD3 R14, P1, R27, R122.reuse, RZ ;  /* 0x0000007a1b0e7210 */ /* 0x0a0fe40007f3e0ff */
        /* <DEDUP_REMOVED lines=27> */
[----:B------:R-:W-:Y:S04]  /*3c20*/  STL [R1+0x274], R65 ;  /* 0x0002744101007387 */ /* 0x000fe80000100800 */
[----:B------:R0:W5:Y:S04]  /*3c30*/  LDG.E.U8 R72, desc[UR48][R6.64] ;  /* 0x0000003006487981 */ /* 0x000168000c1e1100 */
[----:B------:R1:W-:Y:S04]  /*3c40*/  STL [R1+0x268], R64 ;  /* 0x0002684001007387 */ /* 0x0003e80000100800 */
[----:B-1----:R1:W5:Y:S01]  /*3c50*/  LDG.E.U8 R64, desc[UR48][R4.64] ;  /* 0x0000003004407981 */ /* 0x002362000c1e1100 */
[----:B------:R-:W-:-:S02]  /*3c60*/  IMAD R27, R126, 0xc7, RZ ;  /* 0x000000c77e1b7824 */ /* 0x000fc400078e02ff */
[----:B------:R-:W-:-:S03]  /*3c70*/  IMAD R17, R126, 0xc8, RZ ;  /* 0x000000c87e117824 */ /* 0x000fc600078e02ff */
[-C--:B------:R-:W-:Y:S01]  /*3c80*/  IADD3 R14, P1, R27, R122.reuse, RZ ;  /* 0x0000007a1b0e7210 */ /* 0x080fe20007f3e0ff */
[C---:B------:R-:W-:Y:S01]  /*3c90*/  IMAD R19, R126.reuse, 0xc9, RZ ;  /* 0x000000c97e137824 */ /* 0x040fe200078e02ff */
[-C--:B0-----:R-:W-:Y:S02]  /*3ca0*/  IADD3 R6, P0, R17, R122.reuse, RZ ;  /* 0x0000007a11067210 */ /* 0x081fe40007f1e0ff */
[-C--:B------:R-:W-:Y:S01]  /*3cb0*/  LEA.HI.X.SX32 R15, R27, R123.reuse, 0x1, P1 ;  /* 0x0000007b1b0f7211 */ /* 0x080fe200008f0eff */
[----:B------:R-:W-:Y:S01]  /*3cc0*/  IMAD R27, R126, 0xca, RZ ;  /* 0x000000ca7e1b7824 */ /* 0x000fe200078e02ff */
[----:B-1----:R-:W-:Y:S02]  /*3cd0*/  IADD3 R4, P1, R19, R122, RZ ;  /* 0x0000007a13047210 */ /* 0x002fe40007f3e0ff */
[-C--:B------:R-:W-:Y:S01]  /*3ce0*/  LEA.HI.X.SX32 R7, R17, R123.reuse, 0x1, P0 ;  /* 0x0000007b11077211 */ /* 0x080fe200000f0eff */
[----:B------:R0:W5:Y:S01]  /*3cf0*/  LDG.E.U8 R73, desc[UR48][R14.64] ;  /* 0x000000300e497981 */ /* 0x000162000c1e1100 */
[----:B------:R-:W-:-:S03]  /*3d00*/  LEA.HI.X.SX32 R5, R19, R123, 0x1, P1 ;  /* 0x0000007b13057211 */ /* 0x000fc600008f0eff */
[----:B----4-:R1:W-:Y:S01]  /*3d10*/  STL [R1+0x260], R29 ;  /* 0x0002601d01007387 */ /* 0x0103e20000100800 */
[----:B0-----:R-:W-:-:S04]  /*3d20*/  IADD3 R14, P0, R27, R122, RZ ;  /* 0x0000007a1b0e7210 */ /* 0x001fc80007f1e0ff */
[----:B------:R-:W-:Y:S01]  /*3d30*/  LEA.HI.X.SX32 R15, R27, R123, 0x1, P0 ;  /* 0x0000007b1b0f7211 */ /* 0x000fe200000f0eff */
[C---:B------:R-:W-:Y:S02]  /*3d40*/  IMAD R17, R126.reuse, 0xcb, RZ ;  /* 0x000000cb7e117824 */ /* 0x040fe400078e02ff */
[C---:B------:R-:W-:Y:S02]  /*3d50*/  IMAD R19, R126.reuse, 0xcc, RZ ;  /* 0x000000cc7e137824 */ /* 0x040fe400078e02ff */
[C---:B------:R-:W-:Y:S02]  /*3d60*/  IMAD R27, R126.reuse, 0xcd, RZ ;  /* 0x000000cd7e1b7824 */ /* 0x040fe400078e02ff */
[----:B-1----:R-:W-:Y:S01]  /*3d70*/  IMAD R29, R126, 0xce, RZ ;  /* 0x000000ce7e1d7824 */ /* 0x002fe200078e02ff */
[----:B------:R0:W-:Y:S04]  /*3d80*/  STL [R1+0x25c], R20 ;  /* 0x00025c1401007387 */ /* 0x0001e80000100800 */
[----:B------:R1:W-:Y:S04]  /*3d90*/  STL [R1+0x258], R18 ;  /* 0x0002581201007387 */ /* 0x0003e80000100800 */
        /* <DEDUP_REMOVED lines=8> */
[----:B--2---:R-:W-:Y:S04]  /*3e20*/  STL [R1+0x250], R47 ;  /* 0x0002502f01007387 */ /* 0x004fe80000100800 */
[----:B------:R0:W2:Y:S04]  /*3e30*/  LDG.E.U8 R65, desc[UR48][R6.64] ;  /* 0x0000003006417981 */ /* 0x0000a8000c1e1100 */
[----:B---3--:R1:W-:Y:S01]  /*3e40*/  STL [R1+0x24c], R46 ;  /* 0x00024c2e01007387 */ /* 0x0083e20000100800 */
[----:B----4-:R-:W-:-:S03]  /*3e50*/  IADD3 R14, P1, R27, R122, RZ ;  /* 0x0000007a1b0e7210 */ /* 0x010fc60007f3e0ff */
[----:B-1----:R1:W3:Y:S01]  /*3e60*/  LDG.E.U8 R46, desc[UR48][R4.64] ;  /* 0x00000030042e7981 */ /* 0x0022e2000c1e1100 */
[----:B0-----:R-:W-:Y:S02]  /*3e70*/  IADD3 R6, P0, R29, R122, RZ ;  /* 0x0000007a1d067210 */ /* 0x001fe40007f1e0ff */
[-C--:B------:R-:W-:Y:S02]  /*3e80*/  LEA.HI.X.SX32 R15, R27, R123.reuse, 0x1, P1 ;  /* 0x0000007b1b0f7211 */ /* 0x080fe400008f0eff */
[----:B------:R-:W-:Y:S01]  /*3e90*/  LEA.HI.X.SX32 R7, R29, R123, 0x1, P0 ;  /* 0x0000007b1d077211 */ /* 0x000fe200000f0eff */
[----:B-----5:R0:W-:Y:S04]  /*3ea0*/  STL [R1+0x248], R72 ;  /* 0x0002484801007387 */ /* 0x0201e80000100800 */
[----:B------:R4:W-:Y:S04]  /*3eb0*/  STL [R1+0x240], R64 ;  /* 0x0002404001007387 */ /* 0x0009e80000100800 */
[----:B0-----:R0:W5:Y:S04]  /*3ec0*/  LDG.E.U8 R72, desc[UR48][R14.64] ;  /* 0x000000300e487981 */ /* 0x001168000c1e1100 */
[----:B----4-:R4:W5:Y:S01]  /*3ed0*/  LDG.E.U8 R64, desc[UR48][R6.64] ;  /* 0x0000003006407981 */ /* 0x010962000c1e1100 */
[----:B------:R-:W-:-:S02]  /*3ee0*/  IMAD R47, R126, 0xcf, RZ ;  /* 0x000000cf7e2f7824 */ /* 0x000fc400078e02ff */
[----:B------:R-:W-:-:S03]  /*3ef0*/  IMAD R17, R126, 0x50, RZ ;  /* 0x000000507e117824 */ /* 0x000fc600078e02ff */
[-C--:B-1----:R-:W-:Y:S01]  /*3f00*/  IADD3 R4, P1, R47, R122.reuse, RZ ;  /* 0x0000007a2f047210 */ /* 0x082fe20007f3e0ff */
[C---:B------:R-:W-:Y:S01]  /*3f10*/  IMAD R19, R126.reuse, 0x51, RZ ;  /* 0x000000517e137824 */ /* 0x040fe200078e02ff */
[-C--:B0-----:R-:W-:Y:S01]  /*3f20*/  IADD3 R14, P0, R17, R122.reuse, RZ ;  /* 0x0000007a110e7210 */ /* 0x081fe20007f1e0ff */
[----:B------:R-:W-:Y:S01]  /*3f30*/  IMAD R27, R126, 0x52, RZ ;  /* 0x000000527e1b7824 */ /* 0x000fe200078e02ff */
[-C--:B------:R-:W-:Y:S02]  /*3f40*/  LEA.HI.X.SX32 R5, R47, R123.reuse, 0x1, P1 ;  /* 0x0000007b2f057211 */ /* 0x080fe400008f0eff */
[----:B----4-:R-:W-:Y:S02]  /*3f50*/  IADD3 R6, P1, R19, R122, RZ ;  /* 0x0000007a13067210 */ /* 0x010fe40007f3e0ff */
[-C--:B------:R-:W-:Y:S01]  /*3f60*/  LEA.HI.X.SX32 R15, R17, R123.reuse, 0x1, P0 ;  /* 0x0000007b110f7211 */ /* 0x080fe200000f0eff */
[----:B------:R0:W4:Y:S01]  /*3f70*/  LDG.E.U8 R29, desc[UR48][R4.64] ;  /* 0x00000030041d7981 */ /* 0x000122000c1e1100 */
[----:B------:R-:W-:-:S03]  /*3f80*/  LEA.HI.X.SX32 R7, R19, R123, 0x1, P1 ;  /* 0x0000007b13077211 */ /* 0x000fc600008f0eff */
[----:B------:R-:W-:Y:S01]  /*3f90*/  STL [R1+0x238], R73 ;  /* 0x0002384901007387 */ /* 0x000fe20000100800 */
        /* <DEDUP_REMOVED lines=10> */
[----:B------:R2:W4:Y:S01]  /*4040*/  LDG.E.U8 R16, desc[UR48][R4.64] ;  /* 0x0000003004107981 */ /* 0x000522000c1e1100 */
[----:B0-----:R-:W-:-:S02]  /*4050*/  IADD3 R14, P1, R17, R122, RZ ;  /* 0x0000007a110e7210 */ /* 0x001fc40007f3e0ff */
[-C--:B-1----:R-:W-:Y:S02]  /*4060*/  IADD3 R6, P0, R19, R122.reuse, RZ ;  /* 0x0000007a13067210 */ /* 0x082fe40007f1e0ff */
[-C--:B------:R-:W-:Y:S02]  /*4070*/  LEA.HI.X.SX32 R15, R17, R123.reuse, 0x1, P1 ;  /* 0x0000007b110f7211 */ /* 0x080fe400008f0eff */
[----:B--2---:R-:W-:Y:S02]  /*4080*/  IADD3 R4, P1, R27, R122, RZ ;  /* 0x0000007a1b047210 */ /* 0x004fe40007f3e0ff */
[-C--:B------:R-:W-:Y:S02]  /*4090*/  LEA.HI.X.SX32 R7, R19, R123.reuse, 0x1, P0 ;  /* 0x0000007b13077211 */ /* 0x080fe400000f0eff */
[----:B------:R-:W-:Y:S01]  /*40a0*/  LEA.HI.X.SX32 R5, R27, R123, 0x1, P1 ;  /* 0x0000007b1b057211 */ /* 0x000fe200008f0eff */
[----:B------:R0:W-:Y:S04]  /*40b0*/  STL [R1+0x218], R65 ;  /* 0x0002184101007387 */ /* 0x0001e80000100800 */
[----:B---3--:R1:W-:Y:S01]  /*40c0*/  STL [R1+0x210], R46 ;  /* 0x0002102e01007387 */ /* 0x0083e20000100800 */
[----:B------:R-:W-:-:S03]  /*40d0*/  IMAD R17, R126, 0x56, RZ ;  /* 0x000000567e117824 */ /* 0x000fc600078e02ff */
[----:B------:R-:W2:Y:S04]  /*40e0*/  LDG.E.U8 R47, desc[UR48][R4.64] ;  /* 0x00000030042f7981 */ /* 0x000ea8000c1e1100 */
[----:B0-----:R0:W3:Y:S04]  /*40f0*/  LDG.E.U8 R65, desc[UR48][R14.64] ;  /* 0x000000300e417981 */ /* 0x0010e8000c1e1100 */
[----:B-1----:R1:W2:Y:S01]  /*4100*/  LDG.E.U8 R46, desc[UR48][R6.64] ;  /* 0x00000030062e7981 */ /* 0x0022a2000c1e1100 */
[----:B0-----:R-:W-:-:S03]  /*4110*/  IADD3 R14, P0, R17, R122, RZ ;  /* 0x0000007a110e7210 */ /* 0x001fc60007f1e0ff */
[----:B-----5:R-:W-:Y:S01]  /*4120*/  STL [R1+0x208], R72 ;  /* 0x0002084801007387 */ /* 0x020fe20000100800 */
[----:B------:R-:W-:-:S03]  /*4130*/  LEA.HI.X.SX32 R15, R17, R123, 0x1, P0 ;  /* 0x0000007b110f7211 */ /* 0x000fc600000f0eff */
[----:B------:R0:W-:Y:S04]  /*4140*/  STL [R1+0x200], R64 ;  /* 0x0002004001007387 */ /* 0x0001e80000100800 */
[----:B0-----:R0:W5:Y:S01]  /*4150*/  LDG.E.U8 R64, desc[UR48][R14.64] ;  /* 0x000000300e407981 */ /* 0x001162000c1e1100 */
[C---:B------:R-:W-:Y:S02]  /*4160*/  IMAD R19, R126.reuse, 0x57, RZ ;  /* 0x000000577e137824 */ /* 0x040fe400078e02ff */
[----:B------:R-:W-:-:S03]  /*4170*/  IMAD R27, R126, 0x58, RZ ;  /* 0x000000587e1b7824 */ /* 0x000fc600078e02ff */
[-C--:B-1----:R-:W-:Y:S01]  /*4180*/  IADD3 R6, P1, R19, R122.reuse, RZ ;  /* 0x0000007a13067210 */ /* 0x082fe20007f3e0ff */
[C---:B------:R-:W-:Y:S01]  /*4190*/  IMAD R17, R126.reuse, 0x59, RZ ;  /* 0x000000597e117824 */ /* 0x040fe200078e02ff */
[-C--:B------:R-:W-:Y:S02]  /*41a0*/  IADD3 R4, P0, R27, R122.reuse, RZ ;  /* 0x0000007a1b047210 */ /* 0x080fe40007f1e0ff */
[-C--:B------:R-:W-:Y:S01]  /*41b0*/  LEA.HI.X.SX32 R7, R19, R123.reuse, 0x1, P1 ;  /* 0x0000007b13077211 */ /* 0x080fe200008f0eff */
[----:B------:R-:W-:Y:S01]  /*41c0*/  IMAD R19, R126, 0x5a, RZ ;  /* 0x0000005a7e137824 */ /* 0x000fe200078e02ff */
[----:B----4-:R1:W-:Y:S01]  /*41d0*/  STL [R1+0x1f8], R29 ;  /* 0x0001f81d01007387 */ /* 0x0103e20000100800 */
[-C--:B0-----:R-:W-:Y:S02]  /*41e0*/  IADD3 R14, P1, R17, R122.reuse, RZ ;  /* 0x0000007a110e7210 */ /* 0x081fe40007f3e0ff */
[-C--:B------:R-:W-:Y:S02]  /*41f0*/  LEA.HI.X.SX32 R5, R27, R123.reuse, 0x1, P0 ;  /* 0x0000007b1b057211 */ /* 0x080fe400000f0eff */
[----:B------:R-:W-:Y:S01]  /*4200*/  LEA.HI.X.SX32 R15, R17, R123, 0x1, P1 ;  /* 0x0000007b110f7211 */ /* 0x000fe200008f0eff */
[----:B-1----:R0:W4:Y:S02]  /*4210*/  LDG.E.U8 R29, desc[UR48][R6.64] ;  /* 0x00000030061d7981 */ /* 0x002124000c1e1100 */
        /* <DEDUP_REMOVED lines=14> */
[----:B------:R-:W-:Y:S02]  /*4300*/  IADD3 R6, P1, R19, R122, RZ ;  /* 0x0000007a13067210 */ /* 0x000fe40007f3e0ff */
[-C--:B------:R-:W-:Y:S02]  /*4310*/  LEA.HI.X.SX32 R15, R17, R123.reuse, 0x1, P0 ;  /* 0x0000007b110f7211 */ /* 0x080fe400000f0eff */
[----:B------:R-:W-:Y:S01]  /*4320*/  LEA.HI.X.SX32 R7, R19, R123, 0x1, P1 ;  /* 0x0000007b13077211 */ /* 0x000fe200008f0eff */
[----:B---3--:R0:W-:Y:S04]  /*4330*/  STL [R1+0x22c], R65 ;  /* 0x00022c4101007387 */ /* 0x0081e80000100800 */
[----:B--2---:R1:W-:Y:S01]  /*4340*/  STL [R1+0x224], R46 ;  /* 0x0002242e01007387 */ /* 0x0043e20000100800 */
[----:B------:R-:W-:-:S03]  /*4350*/  IMAD R27, R126, 0x5e, RZ ;  /* 0x0000005e7e1b7824 */ /* 0x000fc600078e02ff */
[----:B------:R2:W-:Y:S04]  /*4360*/  STL [R1+0x21c], R47 ;  /* 0x00021c2f01007387 */ /* 0x0005e80000100800 */
[----:B0-----:R0:W3:Y:S04]  /*4370*/  LDG.E.U8 R65, desc[UR48][R4.64] ;  /* 0x0000003004417981 */ /* 0x0010e8000c1e1100 */
[----:B-1----:R1:W3:Y:S04]  /*4380*/  LDG.E.U8 R46, desc[UR48][R14.64] ;  /* 0x000000300e2e7981 */ /* 0x0022e8000c1e1100 */
[----:B--2---:R2:W3:Y:S01]  /*4390*/  LDG.E.U8 R47, desc[UR48][R6.64] ;  /* 0x00000030062f7981 */ /* 0x0044e2000c1e1100 */
[----:B0-----:R-:W-:-:S04]  /*43a0*/  IADD3 R4, P0, R27, R122, RZ ;  /* 0x0000007a1b047210 */ /* 0x001fc80007f1e0ff */
[----:B------:R-:W-:Y:S01]  /*43b0*/  LEA.HI.X.SX32 R5, R27, R123, 0x1, P0 ;  /* 0x0000007b1b057211 */ /* 0x000fe200000f0eff */
[----:B-----5:R0:W-:Y:S04]  /*43c0*/  STL [R1+0x214], R64 ;  /* 0x0002144001007387 */ /* 0x0201e80000100800 */
[----:B0-----:R0:W5:Y:S01]  /*43d0*/  LDG.E.U8 R64, desc[UR48][R4.64] ;  /* 0x0000003004407981 */ /* 0x001162000c1e1100 */
[C---:B------:R-:W-:Y:S02]  /*43e0*/  IMAD R17, R126.reuse, 0x5f, RZ ;  /* 0x0000005f7e117824 */ /* 0x040fe400078e02ff */
[----:B------:R-:W-:-:S03]  /*43f0*/  IMAD R19, R126, 0xd0, RZ ;  /* 0x000000d07e137824 */ /* 0x000fc600078e02ff */
[-C--:B-1----:R-:W-:Y:S01]  /*4400*/  IADD3 R14, P1, R17, R122.reuse, RZ ;  /* 0x0000007a110e7210 */ /* 0x082fe20007f3e0ff */
[C---:B------:R-:W-:Y:S01]  /*4410*/  IMAD R27, R126.reuse, 0xd1, RZ ;  /* 0x000000d17e1b7824 */ /* 0x040fe200078e02ff */
[-C--:B--2---:R-:W-:Y:S02]  /*4420*/  IADD3 R6, P0, R19, R122.reuse, RZ ;  /* 0x0000007a13067210 */ /* 0x084fe40007f1e0ff */
[-C--:B------:R-:W-:Y:S01]  /*4430*/  LEA.HI.X.SX32 R15, R17, R123.reuse, 0x1, P1 ;  /* 0x0000007b110f7211 */ /* 0x080fe200008f0eff */
[C---:B------:R-:W-:Y:S01]  /*4440*/  IMAD R17, R126.reuse, 0xd2, RZ ;  /* 0x000000d27e117824 */ /* 0x040fe200078e02ff */
[----:B----4-:R1:W-:Y:S01]  /*4450*/  STL [R1+0x20c], R29 ;  /* 0x00020c1d01007387 */ /* 0x0103e20000100800 */
[-C--:B0-----:R-:W-:Y:S02]  /*4460*/  IADD3 R4, P1, R27, R122.reuse, RZ ;  /* 0x0000007a1b047210 */ /* 0x081fe40007f3e0ff */
[-C--:B------:R-:W-:Y:S01]  /*4470*/  LEA.HI.X.SX32 R7, R19, R123.reuse, 0x1, P0 ;  /* 0x0000007b13077211 */ /* 0x080fe200000f0eff */
[----:B------:R-:W-:Y:S01]  /*4480*/  IMAD R19, R126, 0xd3, RZ ;  /* 0x000000d37e137824 */ /* 0x000fe200078e02ff */
[----:B------:R-:W-:Y:S01]  /*4490*/  LEA.HI.X.SX32 R5, R27, R123, 0x1, P1 ;  /* 0x0000007b1b057211 */ /* 0x000fe200008f0eff */
[----:B-1----:R0:W2:Y:S02]  /*44a0*/  LDG.E.U8 R29, desc[UR48][R14.64] ;  /* 0x000000300e1d7981 */ /* 0x0020a4000c1e1100 */
[----:B0-----:R-:W-:-:S04]  /*44b0*/  IADD3 R14, P0, R17, R122, RZ ;  /* 0x0000007a110e7210 */ /* 0x001fc80007f1e0ff */
[----:B------:R-:W-:Y:S01]  /*44c0*/  LEA.HI.X.SX32 R15, R17, R123, 0x1, P0 ;  /* 0x0000007b110f7211 */ /* 0x000fe200000f0eff */
[C---:B------:R-:W-:Y:S02]  /*44d0*/  IMAD R27, R126.reuse, 0xd4, RZ ;  /* 0x000000d47e1b7824 */ /* 0x040fe400078e02ff */
[----:B------:R-:W-:Y:S01]  /*44e0*/  IMAD R17, R126, 0xd5, RZ ;  /* 0x000000d57e117824 */ /* 0x000fe200078e02ff */
[----:B------:R0:W-:Y:S04]  /*44f0*/  STL [R1+0x204], R20 ;  /* 0x0002041401007387 */ /* 0x0001e80000100800 */
[----:B------:R1:W-:Y:S04]  /*4500*/  STL [R1+0x1fc], R18 ;  /* 0x0001fc1201007387 */ /* 0x0003e80000100800 */
[----:B------:R4:W-:Y:S04]  /*4510*/  STL [R1+0x1f4], R16 ;  /* 0x0001f41001007387 */ /* 0x0009e80000100800 */
[----:B0-----:R0:W2:Y:S04]  /*4520*/  LDG.E.U8 R20, desc[UR48][R6.64] ;  /* 0x0000003006147981 */ /* 0x0010a8000c1e1100 */
[----:B-1----:R1:W2:Y:S04]  /*4530*/  LDG.E.U8 R18, desc[UR48][R4.64] ;  /* 0x0000003004127981 */ /* 0x0022a8000c1e1100 */
[----:B----4-:R4:W2:Y:S01]  /*4540*/  LDG.E.U8 R16, desc[UR48][R14.64] ;  /* 0x000000300e107981 */ /* 0x0108a2000c1e1100 */
[----:B0-----:R-:W-:-:S04]  /*4550*/  IADD3 R6, P1, R19, R122, RZ ;  /* 0x0000007a13067210 */ /* 0x001fc80007f3e0ff */
[----:B------:R-:W-:Y:S01]  /*4560*/  LEA.HI.X.SX32 R7, R19, R123, 0x1, P1 ;  /* 0x0000007b13077211 */ /* 0x000fe200008f0eff */
[----:B------:R-:W-:Y:S01]  /*4570*/  IMAD R19, R126, 0xd6, RZ ;  /* 0x000000d67e137824 */ /* 0x000fe200078e02ff */
[----:B-1----:R-:W-:-:S03]  /*4580*/  IADD3 R4, P0, R27, R122, RZ ;  /* 0x0000007a1b047210 */ /* 0x002fc60007f1e0ff */
[----:B------:R0:W2:Y:S01]  /*4590*/  LDG.E.U8 R72, desc[UR48][R6.64] ;  /* 0x0000003006487981 */ /* 0x0000a2000c1e1100 */
[-C--:B----4-:R-:W-:Y:S02]  /*45a0*/  IADD3 R14, P1, R17, R122.reuse, RZ ;  /* 0x0000007a110e7210 */ /* 0x090fe40007f3e0ff */
[-C--:B------:R-:W-:Y:S02]  /*45b0*/  LEA.HI.X.SX32 R5, R27, R123.reuse, 0x1, P0 ;  /* 0x0000007b1b057211 */ /* 0x080fe400000f0eff */
[-C--:B------:R-:W-:Y:S02]  /*45c0*/  LEA.HI.X.SX32 R15, R17, R123.reuse, 0x1, P1 ;  /* 0x0000007b110f7211 */ /* 0x080fe400008f0eff */
[C---:B0-----:R-:W-:Y:S01]  /*45d0*/  IADD3 R6, P0, R19.reuse, R122, RZ ;  /* 0x0000007a13067210 */ /* 0x041fe20007f1e0ff */
[----:B---3--:R0:W-:Y:S03]  /*45e0*/  STL [R1+0x1f0], R65 ;  /* 0x0001f04101007387 */ /* 0x0081e60000100800 */
[----:B------:R-:W-:Y:S01]  /*45f0*/  LEA.HI.X.SX32 R7, R19, R123, 0x1, P0 ;  /* 0x0000007b13077211 */ /* 0x000fe200000f0eff */
[----:B------:R1:W-:Y:S01]  /*4600*/  STL [R1+0x1ec], R46 ;  /* 0x0001ec2e01007387 */ /* 0x0003e20000100800 */
[----:B------:R-:W-:-:S03]  /*4610*/  IMAD R27, R126, 0xd7, RZ ;  /* 0x000000d77e1b7824 */ /* 0x000fc600078e02ff */
[----:B------:R3:W-:Y:S04]  /*4620*/  STL [R1+0x1e8], R47 ;  /* 0x0001e82f01007387 */ /* 0x0007e80000100800 */
[----:B0-----:R-:W4:Y:S04]  /*4630*/  LDG.E.U8 R65, desc[UR48][R6.64] ;  /* 0x0000003006417981 */ /* 0x001f28000c1e1100 */
[----:B-1----:R0:W4:Y:S04]  /*4640*/  LDG.E.U8 R46, desc[UR48][R4.64] ;  /* 0x00000030042e7981 */ /* 0x002128000c1e1100 */
[----:B---3--:R1:W3:Y:S01]  /*4650*/  LDG.E.U8 R47, desc[UR48][R14.64] ;  /* 0x000000300e2f7981 */ /* 0x0082e2000c1e1100 */
[----:B0-----:R-:W-:-:S04]  /*4660*/  IADD3 R4, P1, R27, R122, RZ ;  /* 0x0000007a1b047210 */ /* 0x001fc80007f3e0ff */
[----:B------:R-:W-:Y:S01]  /*4670*/  LEA.HI.X.SX32 R5, R27, R123, 0x1, P1 ;  /* 0x0000007b1b057211 */ /* 0x000fe200008f0eff */
[----:B-----5:R0:W-:Y:S04]  /*4680*/  STL [R1+0x1e4], R64 ;  /* 0x0001e44001007387 */ /* 0x0201e80000100800 */
[----:B0-----:R0:W5:Y:S01]  /*4690*/  LDG.E.U8 R64, desc[UR48][R4.64] ;  /* 0x0000003004407981 */ /* 0x001162000c1e1100 */
[C---:B------:R-:W-:Y:S02]  /*46a0*/  IMAD R17, R126.reuse, 0xd8, RZ ;  /* 0x000000d87e117824 */ /* 0x040fe400078e02ff */
[C---:B------:R-:W-:Y:S02]  /*46b0*/  IMAD R19, R126.reuse, 0xd9, RZ ;  /* 0x000000d97e137824 */ /* 0x040fe400078e02ff */
[----:B------:R-:W-:Y:S01]  /*46c0*/  IMAD R27, R126, 0xda, RZ ;  /* 0x000000da7e1b7824 */ /* 0x000fe200078e02ff */
[----:B-1----:R-:W-:-:S02]  /*46d0*/  IADD3 R14, P0, R17, R122, RZ ;  /* 0x0000007a110e7210 */ /* 0x002fc40007f1e0ff */
[-C--:B------:R-:W-:Y:S02]  /*46e0*/  IADD3 R6, P1, R19, R122.reuse, RZ ;  /* 0x0000007a13067210 */ /* 0x080fe40007f3e0ff */
[-C--:B------:R-:W-:Y:S02]  /*46f0*/  LEA.HI.X.SX32 R15, R17, R123.reuse, 0x1, P0 ;  /* 0x0000007b110f7211 */ /* 0x080fe400000f0eff */
[----:B0-----:R-:W-:Y:S01]  /*4700*/  IADD3 R4, P0, R27, R122, RZ ;  /* 0x0000007a1b047210 */ /* 0x001fe20007f1e0ff */
[C---:B------:R-:W-:Y:S01]  /*4710*/  IMAD R17, R126.reuse, 0xdb, RZ ;  /* 0x000000db7e117824 */ /* 0x040fe200078e02ff */
[-C--:B------:R-:W-:Y:S01]  /*4720*/  LEA.HI.X.SX32 R7, R19, R123.reuse, 0x1, P1 ;  /* 0x0000007b13077211 */ /* 0x080fe200008f0eff */
[----:B--2---:R0:W-:Y:S01]  /*4730*/  STL [R1+0x1e0], R29 ;  /* 0x0001e01d01007387 */ /* 0x0041e20000100800 */
[----:B------:R-:W-:Y:S01]  /*4740*/  LEA.HI.X.SX32 R5, R27, R123, 0x1, P0 ;  /* 0x0000007b1b057211 */ /* 0x000fe200000f0eff */
[C---:B------:R-:W-:Y:S02]  /*4750*/  IMAD R19, R126.reuse, 0xdc, RZ ;  /* 0x000000dc7e137824 */ /* 0x040fe400078e02ff */
[----:B------:R-:W-:-:S02]  /*4760*/  IMAD R27, R126, 0xdd, RZ ;  /* 0x000000dd7e1b7824 */ /* 0x000fc400078e02ff */
[----:B0-----:R-:W-:Y:S01]  /*4770*/  IMAD R29, R126, 0xde, RZ ;  /* 0x000000de7e1d7824 */ /* 0x001fe200078e02ff */
[----:B------:R0:W-:Y:S04]  /*4780*/  STL [R1+0x1dc], R20 ;  /* 0x0001dc1401007387 */ /* 0x0001e80000100800 */
[----:B------:R1:W-:Y:S04]  /*4790*/  STL [R1+0x1d8], R18 ;  /* 0x0001d81201007387 */ /* 0x0003e80000100800 */
[----:B------:R2:W-:Y:S04]  /*47a0*/  STL [R1+0x1d4], R16 ;  /* 0x0001d41001007387 */ /* 0x0005e80000100800 */
[----:B0-----:R0:W5:Y:S04]  /*47b0*/  LDG.E.U8 R20, desc[UR48][R14.64] ;  /* 0x000000300e147981 */ /* 0x001168000c1e1100 */
[----:B-1----:R1:W5:Y:S04]  /*47c0*/  LDG.E.U8 R18, desc[UR48][R6.64] ;  /* 0x0000003006127981 */ /* 0x002368000c1e1100 */
[----:B--2---:R2:W5:Y:S01]  /*47d0*/  LDG.E.U8 R16, desc[UR48][R4.64] ;  /* 0x0000003004107981 */ /* 0x004562000c1e1100 */
[----:B0-----:R-:W-:-:S04]  /*47e0*/  IADD3 R14, P1, R17, R122, RZ ;  /* 0x0000007a110e7210 */ /* 0x001fc80007f3e0ff */
[-C--:B------:R-:W-:Y:S01]  /*47f0*/  LEA.HI.X.SX32 R15, R17, R123.reuse, 0x1, P1 ;  /* 0x0000007b110f7211 */ /* 0x080fe200008f0eff */
[----:B------:R0:W-:Y:S01]  /*4800*/  STL [R1+0x1d0], R72 ;  /* 0x0001d04801007387 */ /* 0x0001e20000100800 */
[-C--:B-1----:R-:W-:Y:S02]  /*4810*/  IADD3 R6, P0, R19, R122.reuse, RZ ;  /* 0x0000007a13067210 */ /* 0x082fe40007f1e0ff */
[-C--:B--2---:R-:W-:Y:S01]  /*4820*/  IADD3 R4, P1, R27, R122.reuse, RZ ;  /* 0x0000007a1b047210 */ /* 0x084fe20007f3e0ff */
[----:B0-----:R0:W2:Y:S01]  /*4830*/  LDG.E.U8 R72, desc[UR48][R14.64] ;  /* 0x000000300e487981 */ /* 0x0010a2000c1e1100 */
[-C--:B------:R-:W-:Y:S02]  /*4840*/  LEA.HI.X.SX32 R7, R19, R123.reuse, 0x1, P0 ;  /* 0x0000007b13077211 */ /* 0x080fe400000f0eff */
[-C--:B------:R-:W-:Y:S02]  /*4850*/  LEA.HI.X.SX32 R5, R27, R123.reuse, 0x1, P1 ;  /* 0x0000007b1b057211 */ /* 0x080fe400008f0eff */
[C---:B0-----:R-:W-:Y:S01]  /*4860*/  IADD3 R14, P0, R29.reuse, R122, RZ ;  /* 0x0000007a1d0e7210 */ /* 0x041fe20007f1e0ff */
[----:B----4-:R0:W-:Y:S03]  /*4870*/  STL [R1+0x1cc], R46 ;  /* 0x0001cc2e01007387 */ /* 0x0101e60000100800 */
[----:B------:R-:W-:Y:S01]  /*4880*/  LEA.HI.X.SX32 R15, R29, R123, 0x1, P0 ;  /* 0x0000007b1d0f7211 */ /* 0x000fe200000f0eff */
[----:B---3--:R1:W-:Y:S01]  /*4890*/  STL [R1+0x1c8], R47 ;  /* 0x0001c82f01007387 */ /* 0x0083e20000100800 */
[----:B------:R-:W-:-:S03]  /*48a0*/  IMAD R19, R126, 0xdf, RZ ;  /* 0x000000df7e137824 */ /* 0x000fc600078e02ff */
[----:B------:R3:W-:Y:S01]  /*48b0*/  STL [R1+0x1c4], R65 ;  /* 0x0001c44101007387 */ /* 0x0007e20000100800 */
[----:B------:R-:W-:-:S03]  /*48c0*/  IMAD R17, R126, 0x60, RZ ;  /* 0x000000607e117824 */ /* 0x000fc600078e02ff */
[----:B0-----:R0:W4:Y:S04]  /*48d0*/  LDG.E.U8 R46, desc[UR48][R6.64] ;  /* 0x00000030062e7981 */ /* 0x001128000c1e1100 */
[----:B-1----:R1:W4:Y:S04]  /*48e0*/  LDG.E.U8 R47, desc[UR48][R4.64] ;  /* 0x00000030042f7981 */ /* 0x002328000c1e1100 */
[----:B---3--:R3:W4:Y:S01]  /*48f0*/  LDG.E.U8 R65, desc[UR48][R14.64] ;  /* 0x000000300e417981 */ /* 0x008722000c1e1100 */
[-C--:B0-----:R-:W-:Y:S02]  /*4900*/  IADD3 R6, P1, R19, R122.reuse, RZ ;  /* 0x0000007a13067210 */ /* 0x081fe40007f3e0ff */
[----:B-1----:R-:W-:-:S02]  /*4910*/  IADD3 R4, P0, R17, R122, RZ ;  /* 0x0000007a11047210 */ /* 0x002fc40007f1e0ff */
[-C--:B------:R-:W-:Y:S02]  /*4920*/  LEA.HI.X.SX32 R7, R19, R123.reuse, 0x1, P1 ;  /* 0x0000007b13077211 */ /* 0x080fe400008f0eff */
[----:B------:R-:W-:Y:S01]  /*4930*/  LEA.HI.X.SX32 R5, R17, R123, 0x1, P0 ;  /* 0x0000007b11057211 */ /* 0x000fe200000f0eff */
[----:B-----5:R0:W-:Y:S04]  /*4940*/  STL [R1+0x1c0], R64 ;  /* 0x0001c04001007387 */ /* 0x0201e80000100800 */
[----:B------:R-:W5:Y:S04]  /*4950*/  LDG.E.U8 R74, desc[UR48][R6.64] ;  /* 0x00000030064a7981 */ /* 0x000f68000c1e1100 */
[----:B0-----:R0:W5:Y:S01]  /*4960*/  LDG.E.U8 R64, desc[UR48][R4.64] ;  /* 0x0000003004407981 */ /* 0x001162000c1e1100 */
[----:B------:R-:W-:-:S02]  /*4970*/  IMAD R19, R126, 0x61, RZ ;  /* 0x000000617e137824 */ /* 0x000fc400078e02ff */
[----:B------:R-:W-:-:S03]  /*4980*/  IMAD R17, R126, 0x62, RZ ;  /* 0x000000627e117824 */ /* 0x000fc600078e02ff */
[----:B---3--:R-:W-:Y:S01]  /*4990*/  IADD3 R14, P0, R19, R122, RZ ;  /* 0x0000007a130e7210 */ /* 0x008fe20007f1e0ff */
[----:B------:R-:W-:-:S03]  /*49a0*/  IMAD R27, R126, 0x63, RZ ;  /* 0x000000637e1b7824 */ /* 0x000fc600078e02ff */
[-C--:B------:R-:W-:Y:S01]  /*49b0*/  LEA.HI.X.SX32 R15, R19, R123.reuse, 0x1, P0 ;  /* 0x0000007b130f7211 */ /* 0x080fe200000f0eff */
[C---:B------:R-:W-:Y:S01]  /*49c0*/  IMAD R19, R126.reuse, 0x64, RZ ;  /* 0x000000647e137824 */ /* 0x040fe200078e02ff */
[-C--:B0-----:R-:W-:Y:S01]  /*49d0*/  IADD3 R4, P1, R17, R122.reuse, RZ ;  /* 0x0000007a11047210 */ /* 0x081fe20007f3e0ff */
[C---:B------:R-:W-:Y:S01]  /*49e0*/  IMAD R29, R126.reuse, 0x65, RZ ;  /* 0x000000657e1d7824 */ /* 0x040fe200078e02ff */
[----:B------:R-:W-:Y:S02]  /*49f0*/  IADD3 R6, P0, R27, R122, RZ ;  /* 0x0000007a1b067210 */ /* 0x000fe40007f1e0ff */
[-C--:B------:R-:W-:Y:S02]  /*4a00*/  LEA.HI.X.SX32 R5, R17, R123.reuse, 0x1, P1 ;  /* 0x0000007b11057211 */ /* 0x080fe400008f0eff */
[----:B------:R-:W-:Y:S02]  /*4a10*/  LEA.HI.X.SX32 R7, R27, R123, 0x1, P0 ;  /* 0x0000007b1b077211 */ /* 0x000fe400000f0eff */
[----:B------:R-:W0:Y:S01]  /*4a20*/  LDC R27, c[0x0][0x248] ;  /* 0x00009200ff1b7b82 */ /* 0x000e220000000800 */
[----:B------:R-:W3:Y:S04]  /*4a30*/  LDG.E.U8 R108, desc[UR48][R4.64] ;  /* 0x00000030046c7981 */ /* 0x000ee8000c1e1100 */
[----:B------:R1:W3:Y:S02]  /*4a40*/  LDG.E.U8 R73, desc[UR48][R6.64] ;  /* 0x0000003006497981 */ /* 0x0002e4000c1e1100 */
[----:B-1----:R-:W-:-:S02]  /*4a50*/  IMAD R7, R126, 0x69, RZ ;  /* 0x000000697e077824 */ /* 0x002fc400078e02ff */
[----:B------:R1:W-:Y:S04]  /*4a60*/  STL [R1+0x1bc], R20 ;  /* 0x0001bc1401007387 */ /* 0x0003e80000100800 */
[----:B------:R0:W-:Y:S04]  /*4a70*/  STL [R1+0x1b8], R18 ;  /* 0x0001b81201007387 */ /* 0x0001e80000100800 */
[----:B------:R0:W-:Y:S04]  /*4a80*/  STL [R1+0x1b4], R16 ;  /* 0x0001b41001007387 */ /* 0x0001e80000100800 */
[----:B-1----:R1:W3:Y:S01]  /*4a90*/  LDG.E.U8 R20, desc[UR48][R14.64] ;  /* 0x000000300e147981 */ /* 0x0022e2000c1e1100 */
[----:B0-----:R-:W0:Y:S01]  /*4aa0*/  LDC R18, c[0x0][0x248] ;  /* 0x00009200ff127b82 */ /* 0x001e220000000800 */
[----:B------:R-:W-:-:S02]  /*4ab0*/  IADD3 R16, P2, R29, R122, RZ ;  /* 0x0000007a1d107210 */ /* 0x000fc40007f5e0ff */
[----:B-1----:R-:W-:Y:S02]  /*4ac0*/  IADD3 R14, P1, R19, R122, RZ ;  /* 0x0000007a130e7210 */ /* 0x002fe40007f3e0ff */
[-C--:B------:R-:W-:Y:S02]  /*4ad0*/  LEA.HI.X.SX32 R17, R29, R123.reuse, 0x1, P2 ;  /* 0x0000007b1d117211 */ /* 0x080fe400010f0eff */
[----:B------:R-:W-:Y:S01]  /*4ae0*/  LEA.HI.X.SX32 R15, R19, R123, 0x1, P1 ;  /* 0x0000007b130f7211 */ /* 0x000fe200008f0eff */
[----:B--2---:R1:W-:Y:S01]  /*4af0*/  STL [R1+0x1b0], R72 ;  /* 0x0001b04801007387 */ /* 0x0043e20000100800 */
[----:B------:R-:W2:Y:S03]  /*4b00*/  LDC R29, c[0x0][0x248] ;  /* 0x00009200ff1d7b82 */ /* 0x000ea60000000800 */
[----:B------:R-:W3:Y:S04]  /*4b10*/  LDG.E.U8 R16, desc[UR48][R16.64] ;  /* 0x0000003010107981 */ /* 0x000ee8000c1e1100 */
[----:B-1----:R1:W3:Y:S01]  /*4b20*/  LDG.E.U8 R72, desc[UR48][R14.64] ;  /* 0x000000300e487981 */ /* 0x0022e2000c1e1100 */
[----:B------:R-:W-:-:S05]  /*4b30*/  IMAD R19, R126, 0x66, RZ ;  /* 0x000000667e137824 */ /* 0x000fca00078e02ff */
[CC--:B------:R-:W-:Y:S01]  /*4b40*/  IADD3 R4, P0, R19.reuse, R122.reuse, RZ ;  /* 0x0000007a13047210 */ /* 0x0c0fe20007f1e0ff */
[----:B----4-:R4:W-:Y:S03]  /*4b50*/  STL [R1+0x1ac], R46 ;  /* 0x0001ac2e01007387 */ /* 0x0109e60000100800 */
[----:B------:R-:W-:Y:S02]  /*4b60*/  LEA.HI.X.SX32 R5, R19, R123, 0x1, P0 ;  /* 0x0000007b13057211 */ /* 0x000fe400000f0eff */
[----:B------:R-:W-:Y:S01]  /*4b70*/  IADD3 R6, P2, R7, R122, RZ ;  /* 0x0000007a07067210 */ /* 0x000fe20007f5e0ff */
[----:B------:R1:W-:Y:S01]  /*4b80*/  STL [R1+0x1a8], R47 ;  /* 0x0001a82f01007387 */ /* 0x0003e20000100800 */
[----:B------:R-:W2:Y:S03]  /*4b90*/  LDC R19, c[0x0][0x248] ;  /* 0x00009200ff137b82 */ /* 0x000ea60000000800 */
[----:B------:R0:W-:Y:S04]  /*4ba0*/  STL [R1+0x1a4], R65 ;  /* 0x0001a44101007387 */ /* 0x0001e80000100800 */
[----:B------:R0:W3:Y:S01]  /*4bb0*/  LDG.E.U8 R75, desc[UR48][R4.64] ;  /* 0x00000030044b7981 */ /* 0x0000e2000c1e1100 */
[----:B----4-:R-:W4:Y:S01]  /*4bc0*/  LDC R46, c[0x0][0x248] ;  /* 0x00009200ff2e7b82 */ /* 0x010f220000000800 */
[----:B-1----:R-:W-:-:S02]  /*4bd0*/  IMAD R47, R126, 0x67, RZ ;  /* 0x000000677e2f7824 */ /* 0x002fc400078e02ff */
[----:B0-----:R-:W-:-:S03]  /*4be0*/  IMAD R65, R126, 0x68, RZ ;  /* 0x000000687e417824 */ /* 0x001fc600078e02ff */
[-C--:B------:R-:W-:Y:S02]  /*4bf0*/  IADD3 R14, P0, R47, R122.reuse, RZ ;  /* 0x0000007a2f0e7210 */ /* 0x080fe40007f1e0ff */
[----:B------:R-:W-:Y:S02]  /*4c00*/  IADD3 R4, P1, R65, R122, RZ ;  /* 0x0000007a41047210 */ /* 0x000fe40007f3e0ff */
[-C--:B------:R-:W-:Y:S02]  /*4c10*/  LEA.HI.X.SX32 R15, R47, R123.reuse, 0x1, P0 ;  /* 0x0000007b2f0f7211 */ /* 0x080fe400000f0eff */
[-C--:B------:R-:W-:Y:S02]  /*4c20*/  LEA.HI.X.SX32 R5, R65, R123.reuse, 0x1, P1 ;  /* 0x0000007b41057211 */ /* 0x080fe400008f0eff */
[----:B------:R-:W-:Y:S01]  /*4c30*/  LEA.HI.X.SX32 R7, R7, R123, 0x1, P2 ;  /* 0x0000007b07077211 */ /* 0x000fe200010f0eff */
[----:B-----5:R0:W-:Y:S04]  /*4c40*/  STL [R1+0x19c], R74 ;  /* 0x00019c4a01007387 */ /* 0x0201e80000100800 */
[----:B------:R-:W5:Y:S04]  /*4c50*/  LDG.E.U8 R107, desc[UR48][R14.64] ;  /* 0x000000300e6b7981 */ /* 0x000f68000c1e1100 */
[----:B------:R1:W-:Y:S04]  /*4c60*/  STL [R1+0x1a0], R64 ;  /* 0x0001a04001007387 */ /* 0x0003e80000100800 */
[----:B0-----:R0:W5:Y:S04]  /*4c70*/  LDG.E.U8 R74, desc[UR48][R4.64] ;  /* 0x00000030044a7981 */ /* 0x001168000c1e1100 */
[----:B-1----:R-:W5:Y:S01]  /*4c80*/  LDG.E.U8 R64, desc[UR48][R6.64] ;  /* 0x0000003006407981 */ /* 0x002f62000c1e1100 */
[----:B------:R-:W-:-:S02]  /*4c90*/  IMAD R17, R18, 0x10e, RZ ;  /* 0x0000010e12117824 */ /* 0x000fc400078e02ff */
[----:B------:R-:W1:Y:S03]  /*4ca0*/  LDC R18, c[0x0][0x248] ;  /* 0x00009200ff127b82 */ /* 0x000e660000000800 */
[----:B0-----:R-:W-:-:S04]  /*4cb0*/  IADD3 R4, P0, R17, R122, RZ ;  /* 0x0000007a11047210 */ /* 0x001fc80007f1e0ff */
[-C--:B------:R-:W-:Y:S02]  /*4cc0*/  LEA.HI.X.SX32 R5, R17, R123.reuse, 0x1, P0 ;  /* 0x0000007b11057211 */ /* 0x080fe400000f0eff */
[----:B------:R-:W0:Y:S01]  /*4cd0*/  LDC R17, c[0x0][0x248] ;  /* 0x00009200ff117b82 */ /* 0x000e220000000800 */
[----:B----4-:R-:W-:Y:S02]  /*4ce0*/  IMAD R47, R46, 0x10f, RZ ;  /* 0x0000010f2e2f7824 */ /* 0x010fe400078e02ff */
[----:B--2---:R-:W-:Y:S02]  /*4cf0*/  IMAD R65, R29, 0x191, RZ ;  /* 0x000001911d417824 */ /* 0x004fe400078e02ff */
[----:B------:R2:W4:Y:S01]  /*4d00*/  LDG.E.U8 R29, desc[UR48][R4.64] ;  /* 0x00000030041d7981 */ /* 0x000522000c1e1100 */
[----:B------:R-:W-:Y:S01]  /*4d10*/  IADD3 R14, P0, R47, R122, RZ ;  /* 0x0000007a2f0e7210 */ /* 0x000fe20007f1e0ff */
[----:B------:R-:W-:Y:S01]  /*4d20*/  IMAD R19, R19, 0x192, RZ ;  /* 0x0000019213137824 */ /* 0x000fe200078e02ff */
[----:B------:R-:W1:Y:S01]  /*4d30*/  LDC R46, c[0x0][0x248] ;  /* 0x00009200ff2e7b82 */ /* 0x000e620000000800 */
[----:B------:R-:W-:Y:S01]  /*4d40*/  IMAD R27, R27, 0x190, RZ ;  /* 0x000001901b1b7824 */ /* 0x000fe200078e02ff */
[----:B------:R-:W-:-:S02]  /*4d50*/  LEA.HI.X.SX32 R15, R47, R123, 0x1, P0 ;  /* 0x0000007b2f0f7211 */ /* 0x000fc400000f0eff */
[----:B--2---:R-:W-:-:S04]  /*4d60*/  IADD3 R4, P2, R65, R122, RZ ;  /* 0x0000007a41047210 */ /* 0x004fc80007f5e0ff */
[----:B------:R-:W2:Y:S01]  /*4d70*/  LDC R47, c[0x0][0x248] ;  /* 0x00009200ff2f7b82 */ /* 0x000ea20000000800 */
[----:B------:R-:W-:Y:S01]  /*4d80*/  IADD3 R6, P1, R27, R122, RZ ;  /* 0x0000007a1b067210 */ /* 0x000fe20007f3e0ff */
[----:B------:R-:W4:Y:S01]  /*4d90*/  LDG.E.U8 R111, desc[UR48][R14.64] ;  /* 0x000000300e6f7981 */ /* 0x000f22000c1e1100 */
[----:B------:R-:W-:-:S05]  /*4da0*/  LEA.HI.X.SX32 R5, R65, R123, 0x1, P2 ;  /* 0x0000007b41057211 */ /* 0x000fca00010f0eff */
[----:B------:R0:W4:Y:S01]  /*4db0*/  LDG.E.U8 R110, desc[UR48][R4.64] ;  /* 0x00000030046e7981 */ /* 0x000122000c1e1100 */
[----:B------:R-:W-:-:S05]  /*4dc0*/  LEA.HI.X.SX32 R7, R27, R123, 0x1, P1 ;  /* 0x0000007b1b077211 */ /* 0x000fca00008f0eff */
[----:B------:R-:W4:Y:S01]  /*4dd0*/  LDG.E.U8 R27, desc[UR48][R6.64] ;  /* 0x00000030061b7981 */ /* 0x000f22000c1e1100 */
[----:B-1----:R-:W-:Y:S02]  /*4de0*/  IMAD R46, R46, 0x197, RZ ;  /* 0x000001972e2e7824 */ /* 0x002fe400078e02ff */
[----:B--2---:R-:W-:Y:S02]  /*4df0*/  IMAD R47, R47, 0x198, RZ ;  /* 0x000001982f2f7824 */ /* 0x004fe400078e02ff */
[----:B------:R-:W-:Y:S01]  /*4e00*/  IMAD R129, R126, 0x6b, RZ ;  /* 0x0000006b7e817824 */ /* 0x000fe200078e02ff */
[----:B---3--:R1:W-:Y:S04]  /*4e10*/  STL [R1+0x198], R20 ;  /* 0x0001981401007387 */ /* 0x0083e80000100800 */
[----:B------:R-:W-:Y:S01]  /*4e20*/  STL [R1+0x194], R108 ;  /* 0x0001946c01007387 */ /* 0x000fe20000100800 */
[----:B-1----:R-:W1:Y:S03]  /*4e30*/  LDC R20, c[0x0][0x248] ;  /* 0x00009200ff147b82 */ /* 0x002e660000000800 */
[----:B------:R-:W-:Y:S04]  /*4e40*/  STL [R1+0x190], R73 ;  /* 0x0001904901007387 */ /* 0x000fe80000100800 */
[----:B------:R-:W-:Y:S04]  /*4e50*/  STL [R1+0x18c], R72 ;  /* 0x00018c4801007387 */ /* 0x000fe80000100800 */
[----:B------:R2:W-:Y:S02]  /*4e60*/  STL [R1+0x188], R16 ;  /* 0x0001881001007387 */ /* 0x0005e40000100800 */
[----:B--2---:R-:W2:Y:S01]  /*4e70*/  LDC R16, c[0x0][0x248] ;  /* 0x00009200ff107b82 */ /* 0x004ea20000000800 */
[----:B------:R-:W-:Y:S01]  /*4e80*/  IADD3 R72, P0, R19, R122, RZ ;  /* 0x0000007a13487210 */ /* 0x000fe20007f1e0ff */
[----:B-1----:R-:W-:-:S03]  /*4e90*/  IMAD R65, R20, 0x193, RZ ;  /* 0x0000019314417824 */ /* 0x002fc600078e02ff */
[-C--:B------:R-:W-:Y:S02]  /*4ea0*/  LEA.HI.X.SX32 R73, R19, R123.reuse, 0x1, P0 ;  /* 0x0000007b13497211 */ /* 0x080fe400000f0eff */
[----:B0-----:R-:W-:Y:S01]  /*4eb0*/  IADD3 R4, P0, R65, R122, RZ ;  /* 0x0000007a41047210 */ /* 0x001fe20007f1e0ff */
[----:B------:R0:W-:Y:S01]  /*4ec0*/  STL [R1+0x184], R75 ;  /* 0x0001844b01007387 */ /* 0x0001e20000100800 */
[----:B------:R-:W-:Y:S02]  /*4ed0*/  IMAD R19, R17, 0x195, RZ ;  /* 0x0000019511137824 */ /* 0x000fe400078e02ff */
[----:B------:R-:W-:Y:S01]  /*4ee0*/  LEA.HI.X.SX32 R5, R65, R123, 0x1, P0 ;  /* 0x0000007b41057211 */ /* 0x000fe200000f0eff */
[----:B------:R-:W1:Y:S01]  /*4ef0*/  LDC R17, c[0x0][0x248] ;  /* 0x00009200ff117b82 */ /* 0x000e620000000800 */
[----:B------:R-:W3:Y:S04]  /*4f00*/  LDG.E.U8 R72, desc[UR48][R72.64] ;  /* 0x0000003048487981 */ /* 0x000ee8000c1e1100 */
[----:B------:R5:W3:Y:S01]  /*4f10*/  LDG.E.U8 R20, desc[UR48][R4.64] ;  /* 0x0000003004147981 */ /* 0x000ae2000c1e1100 */
[----:B0-----:R-:W-:-:S02]  /*4f20*/  IMAD R75, R18, 0x194, RZ ;  /* 0x00000194124b7824 */ /* 0x001fc400078e02ff */
[----:B------:R-:W0:Y:S03]  /*4f30*/  LDC R18, c[0x0][0x248] ;  /* 0x00009200ff127b82 */ /* 0x000e260000000800 */
[----:B------:R-:W-:Y:S01]  /*4f40*/  IADD3 R14, P1, R75, R122, RZ ;  /* 0x0000007a4b0e7210 */ /* 0x000fe20007f3e0ff */
[----:B--2---:R-:W-:-:S04]  /*4f50*/  IMAD R65, R16, 0x196, RZ ;  /* 0x0000019610417824 */ /* 0x004fc800078e02ff */
[----:B------:R-:W2:Y:S01]  /*4f60*/  LDC R16, c[0x0][0x248] ;  /* 0x00009200ff107b82 */ /* 0x000ea20000000800 */
[----:B------:R-:W-:Y:S01]  /*4f70*/  LEA.HI.X.SX32 R15, R75, R123, 0x1, P1 ;  /* 0x0000007b4b0f7211 */ /* 0x000fe200008f0eff */
[----:B-----5:R5:W-:Y:S01]  /*4f80*/  STL [R1+0x180], R107 ;  /* 0x0001806b01007387 */ /* 0x020be20000100800 */
[----:B------:R-:W-:-:S03]  /*4f90*/  IADD3 R4, P1, R65, R122, RZ ;  /* 0x0000007a41047210 */ /* 0x000fc60007f3e0ff */
[----:B------:R-:W-:Y:S01]  /*4fa0*/  STL [R1+0x17c], R74 ;  /* 0x00017c4a01007387 */ /* 0x000fe20000100800 */
[----:B------:R-:W-:Y:S01]  /*4fb0*/  LEA.HI.X.SX32 R5, R65, R123, 0x1, P1 ;  /* 0x0000007b41057211 */ /* 0x000fe200008f0eff */
[----:B-----5:R-:W5:Y:S02]  /*4fc0*/  LDC R107, c[0x0][0x248] ;  /* 0x00009200ff6b7b82 */ /* 0x020f640000000800 */
[----:B------:R1:W-:Y:S01]  /*4fd0*/  STL [R1+0x178], R64 ;  /* 0x0001784001007387 */ /* 0x0003e20000100800 */
[----:B------:R-:W-:-:S05]  /*4fe0*/  IADD3 R6, P0, R19, R122, RZ ;  /* 0x0000007a13067210 */ /* 0x000fca0007f1e0ff */
[----:B------:R-:W4:Y:S01]  /*4ff0*/  LDC R65, c[0x0][0x248] ;  /* 0x00009200ff417b82 */ /* 0x000f220000000800 */
[----:B------:R0:W3:Y:S07]  /*5000*/  LDG.E.U8 R109, desc[UR48][R4.64] ;  /* 0x00000030046d7981 */ /* 0x0000ee000c1e1100 */
[----:B-1----:R-:W1:Y:S01]  /*5010*/  LDC R64, c[0x0][0x248] ;  /* 0x00009200ff407b82 */ /* 0x002e620000000800 */
[-C--:B------:R-:W-:Y:S02]  /*5020*/  LEA.HI.X.SX32 R7, R19, R123.reuse, 0x1, P0 ;  /* 0x0000007b13077211 */ /* 0x080fe400000f0eff */
[CC--:B0-----:R-:W-:Y:S01]  /*5030*/  IADD3 R4, P0, R46.reuse, R122.reuse, RZ ;  /* 0x0000007a2e047210 */ /* 0x0c1fe20007f1e0ff */
[----:B------:R0:W3:Y:S03]  /*5040*/  LDG.E.U8 R19, desc[UR48][R14.64] ;  /* 0x000000300e137981 */ /* 0x0000e6000c1e1100 */
[----:B------:R-:W-:Y:S01]  /*5050*/  LEA.HI.X.SX32 R5, R46, R123, 0x1, P0 ;  /* 0x0000007b2e057211 */ /* 0x000fe200000f0eff */
[----:B------:R2:W3:Y:S01]  /*5060*/  LDG.E.U8 R73, desc[UR48][R6.64] ;  /* 0x0000003006497981 */ /* 0x0004e2000c1e1100 */
[----:B------:R-:W-:Y:S01]  /*5070*/  IADD3 R74, P1, R47, R122, RZ ;  /* 0x0000007a2f4a7210 */ /* 0x000fe20007f3e0ff */
[----:B0-----:R-:W-:-:S02]  /*5080*/  IMAD R15, R18, 0x199, RZ ;  /* 0x00000199120f7824 */ /* 0x001fc400078e02ff */
[----:B------:R0:W3:Y:S01]  /*5090*/  LDG.E.U8 R18, desc[UR48][R4.64] ;  /* 0x0000003004127981 */ /* 0x0000e2000c1e1100 */
[----:B--2---:R-:W-:Y:S02]  /*50a0*/  IMAD R7, R17, 0x19a, RZ ;  /* 0x0000019a11077824 */ /* 0x004fe400078e02ff */
[-C--:B------:R-:W-:Y:S02]  /*50b0*/  IADD3 R14, P0, R15, R122.reuse, RZ ;  /* 0x0000007a0f0e7210 */ /* 0x080fe40007f1e0ff */
[-C--:B------:R-:W-:Y:S01]  /*50c0*/  LEA.HI.X.SX32 R75, R47, R123.reuse, 0x1, P1 ;  /* 0x0000007b2f4b7211 */ /* 0x080fe200008f0eff */
[----:B0-----:R-:W-:Y:S01]  /*50d0*/  IMAD R5, R16, 0x19b, RZ ;  /* 0x0000019b10057824 */ /* 0x001fe200078e02ff */
[-C--:B------:R-:W-:Y:S01]  /*50e0*/  IADD3 R6, P1, R7, R122.reuse, RZ ;  /* 0x0000007a07067210 */ /* 0x080fe20007f3e0ff */
[----:B-1----:R-:W-:Y:S01]  /*50f0*/  IMAD R46, R64, 0x19c, RZ ;  /* 0x0000019c402e7824 */ /* 0x002fe200078e02ff */
[-C--:B------:R-:W-:Y:S01]  /*5100*/  LEA.HI.X.SX32 R15, R15, R123.reuse, 0x1, P0 ;  /* 0x0000007b0f0f7211 */ /* 0x080fe200000f0eff */
[----:B----4-:R-:W-:Y:S01]  /*5110*/  IMAD R65, R65, 0x19d, RZ ;  /* 0x0000019d41417824 */ /* 0x010fe200078e02ff */
[-C--:B------:R-:W-:Y:S01]  /*5120*/  IADD3 R4, P0, R5, R122.reuse, RZ ;  /* 0x0000007a05047210 */ /* 0x080fe20007f1e0ff */
[----:B------:R-:W2:Y:S01]  /*5130*/  LDG.E.U8 R74, desc[UR48][R74.64] ;  /* 0x000000304a4a7981 */ /* 0x000ea2000c1e1100 */
[-C--:B------:R-:W-:Y:S01]  /*5140*/  LEA.HI.X.SX32 R7, R7, R123.reuse, 0x1, P1 ;  /* 0x0000007b07077211 */ /* 0x080fe200008f0eff */
[----:B-----5:R-:W-:Y:S01]  /*5150*/  IMAD R64, R107, 0x19e, RZ ;  /* 0x0000019e6b407824 */ /* 0x020fe200078e02ff */
[----:B------:R-:W-:Y:S01]  /*5160*/  LEA.HI.X.SX32 R5, R5, R123, 0x1, P0 ;  /* 0x0000007b05057211 */ /* 0x000fe200000f0eff */
[----:B------:R0:W2:Y:S04]  /*5170*/  LDG.E.U8 R17, desc[UR48][R14.64] ;  /* 0x000000300e117981 */ /* 0x0000a8000c1e1100 */
[----:B------:R1:W4:Y:S04]  /*5180*/  LDG.E.U8 R16, desc[UR48][R6.64] ;  /* 0x0000003006107981 */ /* 0x000328000c1e1100 */
[----:B------:R5:W4:Y:S01]  /*5190*/  LDG.E.U8 R108, desc[UR48][R4.64] ;  /* 0x00000030046c7981 */ /* 0x000b22000c1e1100 */
[----:B0-----:R-:W-:-:S02]  /*51a0*/  IADD3 R14, P1, R46, R122, RZ ;  /* 0x0000007a2e0e7210 */ /* 0x001fc40007f3e0ff */
[CC--:B-1----:R-:W-:Y:S02]  /*51b0*/  IADD3 R6, P0, R65.reuse, R122.reuse, RZ ;  /* 0x0000007a41067210 */ /* 0x0c2fe40007f1e0ff */
[-C--:B------:R-:W-:Y:S02]  /*51c0*/  LEA.HI.X.SX32 R15, R46, R123.reuse, 0x1, P1 ;  /* 0x0000007b2e0f7211 */ /* 0x080fe400008f0eff */
[-C--:B-----5:R-:W-:Y:S02]  /*51d0*/  IADD3 R4, P1, R64, R122.reuse, RZ ;  /* 0x0000007a40047210 */ /* 0x0a0fe40007f3e0ff */
[-C--:B------:R-:W-:Y:S01]  /*51e0*/  LEA.HI.X.SX32 R7, R65, R123.reuse, 0x1, P0 ;  /* 0x0000007b41077211 */ /* 0x080fe200000f0eff */
[----:B------:R-:W-:Y:S01]  /*51f0*/  IMAD R65, R126, 0x6a, RZ ;  /* 0x0000006a7e417824 */ /* 0x000fe200078e02ff */
[----:B------:R-:W-:Y:S01]  /*5200*/  LEA.HI.X.SX32 R5, R64, R123, 0x1, P1 ;  /* 0x0000007b40057211 */ /* 0x000fe200008f0eff */
[----:B------:R-:W5:Y:S04]  /*5210*/  LDG.E.U8 R15, desc[UR48][R14.64] ;  /* 0x000000300e0f7981 */ /* 0x000f68000c1e1100 */
[----:B------:R0:W5:Y:S04]  /*5220*/  LDG.E.U8 R75, desc[UR48][R6.64] ;  /* 0x00000030064b7981 */ /* 0x000168000c1e1100 */
[----:B------:R1:W3:Y:S01]  /*5230*/  LDG.E.U8 R14, desc[UR48][R4.64] ;  /* 0x00000030040e7981 */ /* 0x0002e2000c1e1100 */
[----:B0-----:R-:W-:-:S02]  /*5240*/  IADD3 R6, P0, R65, R122, RZ ;  /* 0x0000007a41067210 */ /* 0x001fc40007f1e0ff */
[----:B-1----:R-:W-:Y:S02]  /*5250*/  IADD3 R4, P1, R129, R122, RZ ;  /* 0x0000007a81047210 */ /* 0x002fe40007f3e0ff */
[-C--:B------:R-:W-:Y:S02]  /*5260*/  LEA.HI.X.SX32 R7, R65, R123.reuse, 0x1, P0 ;  /* 0x0000007b41077211 */ /* 0x080fe400000f0eff */
[----:B------:R-:W-:-:S03]  /*5270*/  LEA.HI.X.SX32 R5, R129, R123, 0x1, P1 ;  /* 0x0000007b81057211 */ /* 0x000fc600008f0eff */
[----:B------:R0:W2:Y:S04]  /*5280*/  LDG.E.U8 R131, desc[UR48][R6.64] ;  /* 0x0000003006837981 */ /* 0x0000a8000c1e1100 */
[----:B------:R-:W4:Y:S01]  /*5290*/  LDG.E.U8 R130, desc[UR48][R4.64] ;  /* 0x0000003004827981 */ /* 0x000f22000c1e1100 */
[----:B------:R-:W-:-:S05]  /*52a0*/  IMAD R47, R128, 0x19f, RZ ;  /* 0x0000019f802f7824 */ /* 0x000fca00078e02ff */
[----:B------:R-:W-:Y:S01]  /*52b0*/  IADD3 R46, P2, R47, R122, RZ ;  /* 0x0000007a2f2e7210 */ /* 0x000fe20007f5e0ff */
[----:B------:R-:W-:-:S03]  /*52c0*/  IMAD R128, R126, 0x6c, RZ ;  /* 0x0000006c7e807824 */ /* 0x000fc600078e02ff */
[----:B------:R-:W-:Y:S01]  /*52d0*/  LEA.HI.X.SX32 R47, R47, R123, 0x1, P2 ;  /* 0x0000007b2f2f7211 */ /* 0x000fe200010f0eff */
[----:B------:R-:W-:-:S04]  /*52e0*/  IMAD R64, R126, 0x6d, RZ ;  /* 0x0000006d7e407824 */ /* 0x000fc800078e02ff */
[----:B------:R1:W3:Y:S01]  /*52f0*/  LDG.E.U8 R107, desc[UR48][R46.64] ;  /* 0x000000302e6b7981 */ /* 0x0002e2000c1e1100 */
[----:B------:R-:W-:Y:S01]  /*5300*/  IMAD R129, R126, 0x6e, RZ ;  /* 0x0000006e7e817824 */ /* 0x000fe200078e02ff */
[-C--:B0-----:R-:W-:Y:S01]  /*5310*/  IADD3 R6, P1, R64, R122.reuse, RZ ;  /* 0x0000007a40067210 */ /* 0x081fe20007f3e0ff */
[----:B------:R-:W-:Y:S01]  /*5320*/  IMAD R65, R126, 0x6f, RZ ;  /* 0x0000006f7e417824 */ /* 0x000fe200078e02ff */
[----:B-1----:R-:W-:-:S04]  /*5330*/  IADD3 R46, P0, R128, R122, RZ ;  /* 0x0000007a802e7210 */ /* 0x002fc80007f1e0ff */
[-C--:B------:R-:W-:Y:S02]  /*5340*/  LEA.HI.X.SX32 R47, R128, R123.reuse, 0x1, P0 ;  /* 0x0000007b802f7211 */ /* 0x080fe400000f0eff */
[CC--:B------:R-:W-:Y:S02]  /*5350*/  IADD3 R4, P0, R129.reuse, R122.reuse, RZ ;  /* 0x0000007a81047210 */ /* 0x0c0fe40007f1e0ff */
[-C--:B------:R-:W-:Y:S01]  /*5360*/  LEA.HI.X.SX32 R7, R64, R123.reuse, 0x1, P1 ;  /* 0x0000007b40077211 */ /* 0x080fe200008f0eff */
[----:B------:R0:W5:Y:S01]  /*5370*/  LDG.E.U8 R140, desc[UR48][R46.64] ;  /* 0x000000302e8c7981 */ /* 0x000162000c1e1100 */
[C---:B------:R-:W-:Y:S01]  /*5380*/  IMAD R64, R126.reuse, 0xe0, RZ ;  /* 0x000000e07e407824 */ /* 0x040fe200078e02ff */
[----:B------:R-:W-:Y:S01]  /*5390*/  LEA.HI.X.SX32 R5, R129, R123, 0x1, P0 ;  /* 0x0000007b81057211 */ /* 0x000fe200000f0eff */
[----:B------:R-:W-:Y:S01]  /*53a0*/  IMAD R128, R126, 0xe1, RZ ;  /* 0x000000e17e807824 */ /* 0x000fe200078e02ff */
[----:B------:R1:W3:Y:S04]  /*53b0*/  LDG.E.U8 R129, desc[UR48][R6.64] ;  /* 0x0000003006817981 */ /* 0x0002e8000c1e1100 */
[----:B------:R1:W3:Y:S01]  /*53c0*/  LDG.E.U8 R138, desc[UR48][R4.64] ;  /* 0x00000030048a7981 */ /* 0x0002e2000c1e1100 */
[----:B0-----:R-:W-:-:S04]  /*53d0*/  IADD3 R46, P1, R65, R122, RZ ;  /* 0x0000007a412e7210 */ /* 0x001fc80007f3e0ff */
[-C--:B------:R-:W-:Y:S02]  /*53e0*/  LEA.HI.X.SX32 R47, R65, R123.reuse, 0x1, P1 ;  /* 0x0000007b412f7211 */ /* 0x080fe400008f0eff */
[-C--:B-1----:R-:W-:Y:S01]  /*53f0*/  IADD3 R6, P0, R64, R122.reuse, RZ ;  /* 0x0000007a40067210 */ /* 0x082fe20007f1e0ff */
[----:B------:R-:W-:Y:S01]  /*5400*/  IMAD R65, R126, 0xe2, RZ ;  /* 0x000000e27e417824 */ /* 0x000fe200078e02ff */
[----:B------:R-:W-:Y:S01]  /*5410*/  IADD3 R4, P1, R128, R122, RZ ;  /* 0x0000007a80047210 */ /* 0x000fe20007f3e0ff */
[----:B------:R0:W3:Y:S01]  /*5420*/  LDG.E.U8 R136, desc[UR48][R46.64] ;  /* 0x000000302e887981 */ /* 0x0000e2000c1e1100 */
[-C--:B------:R-:W-:Y:S01]  /*5430*/  LEA.HI.X.SX32 R7, R64, R123.reuse, 0x1, P0 ;  /* 0x0000007b40077211 */ /* 0x080fe200000f0eff */
[----:B------:R-:W-:Y:S01]  /*5440*/  IMAD R64, R126, 0xe3, RZ ;  /* 0x000000e37e407824 */ /* 0x000fe200078e02ff */
[----:B------:R-:W-:-:S03]  /*5450*/  LEA.HI.X.SX32 R5, R128, R123, 0x1, P1 ;  /* 0x0000007b80057211 */ /* 0x000fc600008f0eff */
[----:B------:R1:W3:Y:S01]  /*5460*/  LDG.E.U8 R141, desc[UR48][R6.64] ;  /* 0x00000030068d7981 */ /* 0x0002e2000c1e1100 */
[----:B0-----:R-:W-:-:S03]  /*5470*/  IADD3 R46, P0, R65, R122, RZ ;  /* 0x0000007a412e7210 */ /* 0x001fc60007f1e0ff */
[----:B------:R0:W3:Y:S01]  /*5480*/  LDG.E.U8 R134, desc[UR48][R4.64] ;  /* 0x0000003004867981 */ /* 0x0000e2000c1e1100 */
[C---:B-1----:R-:W-:Y:S02]  /*5490*/  IADD3 R6, P1, R64.reuse, R122, RZ ;  /* 0x0000007a40067210 */ /* 0x042fe40007f3e0ff */
[-C--:B------:R-:W-:Y:S02]  /*54a0*/  LEA.HI.X.SX32 R47, R65, R123.reuse, 0x1, P0 ;  /* 0x0000007b412f7211 */ /* 0x080fe400000f0eff */
[----:B------:R-:W-:Y:S01]  /*54b0*/  LEA.HI.X.SX32 R7, R64, R123, 0x1, P1 ;  /* 0x0000007b40077211 */ /* 0x000fe200008f0eff */
[----:B--2---:R1:W-:Y:S04]  /*54c0*/  STL [R1+0x160], R131 ;  /* 0x0001608301007387 */ /* 0x0043e80000100800 */
[----:B----4-:R2:W-:Y:S04]  /*54d0*/  STL [R1+0x158], R130 ;  /* 0x0001588201007387 */ /* 0x0105e80000100800 */
[----:B-1----:R1:W4:Y:S04]  /*54e0*/  LDG.E.U8 R131, desc[UR48][R46.64] ;  /* 0x000000302e837981 */ /* 0x002328000c1e1100 */
[----:B--2---:R2:W4:Y:S01]  /*54f0*/  LDG.E.U8 R130, desc[UR48][R6.64] ;  /* 0x0000003006827981 */ /* 0x004522000c1e1100 */
[----:B------:R-:W-:-:S02]  /*5500*/  IMAD R128, R126, 0xe4, RZ ;  /* 0x000000e47e807824 */ /* 0x000fc400078e02ff */
[----:B------:R-:W-:-:S03]  /*5510*/  IMAD R65, R126, 0xe5, RZ ;  /* 0x000000e57e417824 */ /* 0x000fc600078e02ff */
[-C--:B0-----:R-:W-:Y:S01]  /*5520*/  IADD3 R4, P0, R128, R122.reuse, RZ ;  /* 0x0000007a80047210 */ /* 0x081fe20007f1e0ff */
[----:B------:R-:W-:Y:S01]  /*5530*/  IMAD R64, R126, 0xe6, RZ ;  /* 0x000000e67e407824 */ /* 0x000fe200078e02ff */
[CC--:B-1----:R-:W-:Y:S02]  /*5540*/  IADD3 R46, P1, R65.reuse, R122.reuse, RZ ;  /* 0x0000007a412e7210 */ /* 0x0c2fe40007f3e0ff */
[-C--:B------:R-:W-:Y:S01]  /*5550*/  LEA.HI.X.SX32 R5, R128, R123.reuse, 0x1, P0 ;  /* 0x0000007b80057211 */ /* 0x080fe200000f0eff */
[----:B------:R-:W-:Y:S01]  /*5560*/  IMAD R128, R126, 0xe7, RZ ;  /* 0x000000e77e807824 */ /* 0x000fe200078e02ff */
[-C--:B--2---:R-:W-:Y:S02]  /*5570*/  IADD3 R6, P0, R64, R122.reuse, RZ ;  /* 0x0000007a40067210 */ /* 0x084fe40007f1e0ff */
[-C--:B------:R-:W-:Y:S01]  /*5580*/  LEA.HI.X.SX32 R47, R65, R123.reuse, 0x1, P1 ;  /* 0x0000007b412f7211 */ /* 0x080fe200008f0eff */
[----:B------:R-:W-:Y:S01]  /*5590*/  IMAD R65, R126, 0xe8, RZ ;  /* 0x000000e87e417824 */ /* 0x000fe200078e02ff */
[----:B------:R-:W-:Y:S01]  /*55a0*/  LEA.HI.X.SX32 R7, R64, R123, 0x1, P0 ;  /* 0x0000007b40077211 */ /* 0x000fe200000f0eff */
[----:B------:R-:W-:Y:S01]  /*55b0*/  IMAD R64, R126, 0xe9, RZ ;  /* 0x000000e97e407824 */ /* 0x000fe200078e02ff */
[----:B-----5:R0:W-:Y:S04]  /*55c0*/  STL [R1+0x150], R140 ;  /* 0x0001508c01007387 */ /* 0x0201e80000100800 */
[----:B---3--:R1:W-:Y:S04]  /*55d0*/  STL [R1+0x144], R129 ;  /* 0x0001448101007387 */ /* 0x0083e80000100800 */
[----:B0-----:R0:W2:Y:S04]  /*55e0*/  LDG.E.U8 R140, desc[UR48][R4.64] ;  /* 0x00000030048c7981 */ /* 0x0010a8000c1e1100 */
[----:B-1----:R1:W3:Y:S01]  /*55f0*/  LDG.E.U8 R129, desc[UR48][R46.64] ;  /* 0x000000302e817981 */ /* 0x0022e2000c1e1100 */
[----:B0-----:R-:W-:-:S03]  /*5600*/  IADD3 R4, P1, R128, R122, RZ ;  /* 0x0000007a80047210 */ /* 0x001fc60007f3e0ff */
[----:B------:R0:W-:Y:S01]  /*5610*/  STL [R1+0x13c], R138 ;  /* 0x00013c8a01007387 */ /* 0x0001e20000100800 */
[-C--:B------:R-:W-:Y:S02]  /*5620*/  LEA.HI.X.SX32 R5, R128, R123.reuse, 0x1, P1 ;  /* 0x0000007b80057211 */ /* 0x080fe400008f0eff */
[C---:B-1----:R-:W-:Y:S01]  /*5630*/  IADD3 R46, P0, R65.reuse, R122, RZ ;  /* 0x0000007a412e7210 */ /* 0x042fe20007f1e0ff */
[----:B------:R1:W-:Y:S01]  /*5640*/  STL [R1+0x134], R136 ;  /* 0x0001348801007387 */ /* 0x0003e20000100800 */
[C---:B------:R-:W-:Y:S02]  /*5650*/  IMAD R128, R126.reuse, 0xea, RZ ;  /* 0x000000ea7e807824 */ /* 0x040fe400078e02ff */
[----:B------:R-:W-:Y:S01]  /*5660*/  LEA.HI.X.SX32 R47, R65, R123, 0x1, P0 ;  /* 0x0000007b412f7211 */ /* 0x000fe200000f0eff */
[----:B0-----:R0:W5:Y:S01]  /*5670*/  LDG.E.U8 R138, desc[UR48][R6.64] ;  /* 0x00000030068a7981 */ /* 0x001162000c1e1100 */
[----:B------:R-:W-:-:S03]  /*5680*/  IMAD R65, R126, 0xeb, RZ ;  /* 0x000000eb7e417824 */ /* 0x000fc600078e02ff */
[----:B------:R0:W5:Y:S04]  /*5690*/  LDG.E.U8 R142, desc[UR48][R46.64] ;  /* 0x000000302e8e7981 */ /* 0x000168000c1e1100 */
[----:B-1----:R1:W5:Y:S01]  /*56a0*/  LDG.E.U8 R136, desc[UR48][R4.64] ;  /* 0x0000003004887981 */ /* 0x002362000c1e1100 */
[----:B0-----:R-:W-:-:S04]  /*56b0*/  IADD3 R6, P1, R64, R122, RZ ;  /* 0x0000007a40067210 */ /* 0x001fc80007f3e0ff */
[-C--:B------:R-:W-:Y:S02]  /*56c0*/  LEA.HI.X.SX32 R7, R64, R123.reuse, 0x1, P1 ;  /* 0x0000007b40077211 */ /* 0x080fe400008f0eff */
[CC--:B------:R-:W-:Y:S02]  /*56d0*/  IADD3 R46, P1, R65.reuse, R122.reuse, RZ ;  /* 0x0000007a412e7210 */ /* 0x0c0fe40007f3e0ff */
[C---:B-1----:R-:W-:Y:S01]  /*56e0*/  IADD3 R4, P0, R128.reuse, R122, RZ ;  /* 0x0000007a80047210 */ /* 0x042fe20007f1e0ff */
[----:B------:R-:W-:Y:S01]  /*56f0*/  STL [R1+0x174], R141 ;  /* 0x0001748d01007387 */ /* 0x000fe20000100800 */
[-C--:B------:R-:W-:Y:S02]  /*5700*/  LEA.HI.X.SX32 R47, R65, R123.reuse, 0x1, P1 ;  /* 0x0000007b412f7211 */ /* 0x080fe400008f0eff */
[----:B------:R-:W-:Y:S01]  /*5710*/  LEA.HI.X.SX32 R5, R128, R123, 0x1, P0 ;  /* 0x0000007b80057211 */ /* 0x000fe200000f0eff */
[----:B------:R0:W-:Y:S04]  /*5720*/  STL [R1+0x170], R134 ;  /* 0x0001708601007387 */ /* 0x0001e80000100800 */
[----:B0-----:R0:W5:Y:S04]  /*5730*/  LDG.E.U8 R134, desc[UR48][R6.64] ;  /* 0x0000003006867981 */ /* 0x001168000c1e1100 */
[----:B----4-:R1:W-:Y:S04]  /*5740*/  STL [R1+0x168], R131 ;  /* 0x0001688301007387 */ /* 0x0103e80000100800 */
[----:B------:R4:W-:Y:S04]  /*5750*/  STL [R1+0x164], R130 ;  /* 0x0001648201007387 */ /* 0x0009e80000100800 */
[----:B-1----:R1:W5:Y:S04]  /*5760*/  LDG.E.U8 R131, desc[UR48][R4.64] ;  /* 0x0000003004837981 */ /* 0x002368000c1e1100 */
[----:B----4-:R4:W5:Y:S01]  /*5770*/  LDG.E.U8 R130, desc[UR48][R46.64] ;  /* 0x000000302e827981 */ /* 0x010962000c1e1100 */
[----:B------:R-:W-:-:S02]  /*5780*/  IMAD R64, R126, 0xec, RZ ;  /* 0x000000ec7e407824 */ /* 0x000fc400078e02ff */
[----:B------:R-:W-:-:S03]  /*5790*/  IMAD R128, R126, 0xed, RZ ;  /* 0x000000ed7e807824 */ /* 0x000fc600078e02ff */
[-C--:B0-----:R-:W-:Y:S01]  /*57a0*/  IADD3 R6, P0, R64, R122.reuse, RZ ;  /* 0x0000007a40067210 */ /* 0x081fe20007f1e0ff */
[----:B------:R-:W-:Y:S01]  /*57b0*/  IMAD R65, R126, 0xee, RZ ;  /* 0x000000ee7e417824 */ /* 0x000fe200078e02ff */
[-C--:B-1----:R-:W-:Y:S02]  /*57c0*/  IADD3 R4, P1, R128, R122.reuse, RZ ;  /* 0x0000007a80047210 */ /* 0x082fe40007f3e0ff */
[-C--:B------:R-:W-:Y:S01]  /*57d0*/  LEA.HI.X.SX32 R7, R64, R123.reuse, 0x1, P0 ;  /* 0x0000007b40077211 */ /* 0x080fe200000f0eff */
[----:B------:R-:W-:Y:S01]  /*57e0*/  IMAD R64, R126, 0xef, RZ ;  /* 0x000000ef7e407824 */ /* 0x000fe200078e02ff */
[C---:B----4-:R-:W-:Y:S02]  /*57f0*/  IADD3 R46, P0, R65.reuse, R122, RZ ;  /* 0x0000007a412e7210 */ /* 0x050fe40007f1e0ff */
[-C--:B------:R-:W-:Y:S01]  /*5800*/  LEA.HI.X.SX32 R5, R128, R123.reuse, 0x1, P1 ;  /* 0x0000007b80057211 */ /* 0x080fe200008f0eff */
[----:B------:R0:W4:Y:S01]  /*5810*/  LDG.E.U8 R141, desc[UR48][R6.64] ;  /* 0x00000030068d7981 */ /* 0x000122000c1e1100 */
[----:B------:R-:W-:Y:S01]  /*5820*/  IMAD R128, R126, 0x70, RZ ;  /* 0x000000707e807824 */ /* 0x000fe200078e02ff */
[----:B------:R-:W-:-:S02]  /*5830*/  LEA.HI.X.SX32 R47, R65, R123, 0x1, P0 ;  /* 0x0000007b412f7211 */ /* 0x000fc400000f0eff */
[C---:B0-----:R-:W-:Y:S01]  /*5840*/  IADD3 R6, P1, R64.reuse, R122, RZ ;  /* 0x0000007a40067210 */ /* 0x041fe20007f3e0ff */
[----:B--2---:R0:W-:Y:S03]  /*5850*/  STL [R1+0x15c], R140 ;  /* 0x00015c8c01007387 */ /* 0x0041e60000100800 */
[----:B------:R-:W-:Y:S01]  /*5860*/  LEA.HI.X.SX32 R7, R64, R123, 0x1, P1 ;  /* 0x0000007b40077211 */ /* 0x000fe200008f0eff */
[----:B---3--:R1:W-:Y:S01]  /*5870*/  STL [R1+0x154], R129 ;  /* 0x0001548101007387 */ /* 0x0083e20000100800 */
[----:B------:R-:W-:-:S03]  /*5880*/  IMAD R65, R126, 0x72, RZ ;  /* 0x000000727e417824 */ /* 0x000fc600078e02ff */
[----:B0-----:R0:W2:Y:S01]  /*5890*/  LDG.E.U8 R140, desc[UR48][R4.64] ;  /* 0x00000030048c7981 */ /* 0x0010a2000c1e1100 */
[----:B-1----:R-:W-:Y:S01]  /*58a0*/  IMAD R129, R126, 0x71, RZ ;  /* 0x000000717e817824 */ /* 0x002fe200078e02ff */
[-C--:B0-----:R-:W-:Y:S02]  /*58b0*/  IADD3 R4, P0, R128, R122.reuse, RZ ;  /* 0x0000007a80047210 */ /* 0x081fe40007f1e0ff */
[----:B-----5:R0:W-:Y:S01]  /*58c0*/  STL [R1+0x14c], R138 ;  /* 0x00014c8a01007387 */ /* 0x0201e20000100800 */
[----:B------:R-:W-:Y:S01]  /*58d0*/  IMAD R64, R126, 0x73, RZ ;  /* 0x000000737e407824 */ /* 0x000fe200078e02ff */
[----:B------:R-:W-:Y:S02]  /*58e0*/  LEA.HI.X.SX32 R5, R128, R123, 0x1, P0 ;  /* 0x0000007b80057211 */ /* 0x000fe400000f0eff */
[----:B------:R1:W-:Y:S04]  /*58f0*/  STL [R1+0x140], R136 ;  /* 0x0001408801007387 */ /* 0x0003e80000100800 */
[----:B0-----:R0:W3:Y:S04]  /*5900*/  LDG.E.U8 R138, desc[UR48][R46.64] ;  /* 0x000000302e8a7981 */ /* 0x0010e8000c1e1100 */
[----:B-1----:R1:W5:Y:S01]  /*5910*/  LDG.E.U8 R136, desc[UR48][R6.64] ;  /* 0x0000003006887981 */ /* 0x002362000c1e1100 */
[----:B0-----:R-:W-:-:S04]  /*5920*/  IADD3 R46, P1, R129, R122, RZ ;  /* 0x0000007a812e7210 */ /* 0x001fc80007f3e0ff */
[-C--:B------:R-:W-:Y:S02]  /*5930*/  LEA.HI.X.SX32 R47, R129, R123.reuse, 0x1, P1 ;  /* 0x0000007b812f7211 */ /* 0x080fe400008f0eff */
[CC--:B-1----:R-:W-:Y:S01]  /*5940*/  IADD3 R6, P0, R65.reuse, R122.reuse, RZ ;  /* 0x0000007a41067210 */ /* 0x0c2fe20007f1e0ff */
[----:B------:R0:W5:Y:S03]  /*5950*/  LDG.E.U8 R129, desc[UR48][R4.64] ;  /* 0x0000003004817981 */ /* 0x000166000c1e1100 */
[----:B------:R-:W-:Y:S01]  /*5960*/  LEA.HI.X.SX32 R7, R65, R123, 0x1, P0 ;  /* 0x0000007b41077211 */ /* 0x000fe200000f0eff */
[----:B------:R-:W-:Y:S01]  /*5970*/  STL [R1+0x138], R142 ;  /* 0x0001388e01007387 */ /* 0x000fe20000100800 */
[----:B0-----:R-:W-:-:S03]  /*5980*/  IADD3 R4, P1, R64, R122, RZ ;  /* 0x0000007a40047210 */ /* 0x001fc60007f3e0ff */
[----:B------:R0:W-:Y:S01]  /*5990*/  STL [R1+0x130], R134 ;  /* 0x0001308601007387 */ /* 0x0001e20000100800 */
[----:B------:R-:W-:-:S03]  /*59a0*/  LEA.HI.X.SX32 R5, R64, R123, 0x1, P1 ;  /* 0x0000007b40057211 */ /* 0x000fc600008f0eff */
[----:B0-----:R0:W5:Y:S04]  /*59b0*/  LDG.E.U8 R134, desc[UR48][R46.64] ;  /* 0x000000302e867981 */ /* 0x001168000c1e1100 */
[----:B------:R1:W-:Y:S04]  /*59c0*/  STL [R1+0x12c], R131 ;  /* 0x00012c8301007387 */ /* 0x0003e80000100800 */
[----:B------:R0:W-:Y:S04]  /*59d0*/  STL [R1+0x128], R130 ;  /* 0x0001288201007387 */ /* 0x0001e80000100800 */
[----:B-1----:R1:W5:Y:S04]  /*59e0*/  LDG.E.U8 R131, desc[UR48][R6.64] ;  /* 0x0000003006837981 */ /* 0x002368000c1e1100 */
[----:B0-----:R0:W5:Y:S01]  /*59f0*/  LDG.E.U8 R130, desc[UR48][R4.64] ;  /* 0x0000003004827981 */ /* 0x001162000c1e1100 */
[----:B------:R-:W-:-:S02]  /*5a00*/  IMAD R128, R126, 0x74, RZ ;  /* 0x000000747e807824 */ /* 0x000fc400078e02ff */
[----:B------:R-:W-:-:S03]  /*5a10*/  IMAD R65, R126, 0x75, RZ ;  /* 0x000000757e417824 */ /* 0x000fc600078e02ff */
[-C--:B------:R-:W-:Y:S01]  /*5a20*/  IADD3 R46, P0, R128, R122.reuse, RZ ;  /* 0x0000007a802e7210 */ /* 0x080fe20007f1e0ff */
[----:B------:R-:W-:Y:S01]  /*5a30*/  IMAD R64, R126, 0x76, RZ ;  /* 0x000000767e407824 */ /* 0x000fe200078e02ff */
[CC--:B-1----:R-:W-:Y:S02]  /*5a40*/  IADD3 R6, P1, R65.reuse, R122.reuse, RZ ;  /* 0x0000007a41067210 */ /* 0x0c2fe40007f3e0ff */
[-C--:B------:R-:W-:Y:S01]  /*5a50*/  LEA.HI.X.SX32 R47, R128, R123.reuse, 0x1, P0 ;  /* 0x0000007b802f7211 */ /* 0x080fe200000f0eff */
[----:B------:R-:W-:Y:S01]  /*5a60*/  IMAD R128, R126, 0x77, RZ ;  /* 0x000000777e807824 */ /* 0x000fe200078e02ff */
[----:B----4-:R1:W-:Y:S01]  /*5a70*/  STL [R1+0x124], R141 ;  /* 0x0001248d01007387 */ /* 0x0103e20000100800 */
[----:B0-----:R-:W-:Y:S02]  /*5a80*/  IADD3 R4, P0, R64, R122, RZ ;  /* 0x0000007a40047210 */ /* 0x001fe40007f1e0ff */
[-C--:B------:R-:W-:Y:S01]  /*5a90*/  LEA.HI.X.SX32 R7, R65, R123.reuse, 0x1, P1 ;  /* 0x0000007b41077211 */ /* 0x080fe200008f0eff */
[----:B------:R-:W-:Y:S01]  /*5aa0*/  IMAD R65, R126, 0x78, RZ ;  /* 0x000000787e417824 */ /* 0x000fe200078e02ff */
[----:B------:R-:W-:Y:S01]  /*5ab0*/  LEA.HI.X.SX32 R5, R64, R123, 0x1, P0 ;  /* 0x0000007b40057211 */ /* 0x000fe200000f0eff */
[----:B-1----:R0:W4:Y:S01]  /*5ac0*/  LDG.E.U8 R141, desc[UR48][R46.64] ;  /* 0x000000302e8d7981 */ /* 0x002122000c1e1100 */
[----:B------:R-:W-:-:S03]  /*5ad0*/  IMAD R64, R126, 0x79, RZ ;  /* 0x000000797e407824 */ /* 0x000fc600078e02ff */
[----:B--2---:R1:W-:Y:S01]  /*5ae0*/  STL [R1+0x120], R140 ;  /* 0x0001208c01007387 */ /* 0x0043e20000100800 */
[----:B0-----:R-:W-:-:S03]  /*5af0*/  IADD3 R46, P1, R128, R122, RZ ;  /* 0x0000007a802e7210 */ /* 0x001fc60007f3e0ff */
[----:B-1----:R0:W2:Y:S01]  /*5b00*/  LDG.E.U8 R140, desc[UR48][R6.64] ;  /* 0x00000030068c7981 */ /* 0x0020a2000c1e1100 */
[-C--:B------:R-:W-:Y:S01]  /*5b10*/  LEA.HI.X.SX32 R47, R128, R123.reuse, 0x1, P1 ;  /* 0x0000007b802f7211 */ /* 0x080fe200008f0eff */
[C---:B------:R-:W-:Y:S01]  /*5b20*/  IMAD R128, R126.reuse, 0x7a, RZ ;  /* 0x0000007a7e807824 */ /* 0x040fe200078e02ff */
[CC--:B0-----:R-:W-:Y:S01]  /*5b30*/  IADD3 R6, P0, R65.reuse, R122.reuse, RZ ;  /* 0x0000007a41067210 */ /* 0x0c1fe20007f1e0ff */
[----:B---3--:R0:W-:Y:S03]  /*5b40*/  STL [R1+0x11c], R138 ;  /* 0x00011c8a01007387 */ /* 0x0081e60000100800 */
[----:B------:R-:W-:Y:S01]  /*5b50*/  LEA.HI.X.SX32 R7, R65, R123, 0x1, P0 ;  /* 0x0000007b41077211 */ /* 0x000fe200000f0eff */
[----:B------:R-:W-:Y:S01]  /*5b60*/  IMAD R65, R126, 0x7b, RZ ;  /* 0x0000007b7e417824 */ /* 0x000fe200078e02ff */
[----:B-----5:R1:W-:Y:S04]  /*5b70*/  STL [R1+0x118], R136 ;  /* 0x0001188801007387 */ /* 0x0203e80000100800 */
[----:B0-----:R0:W3:Y:S04]  /*5b80*/  LDG.E.U8 R138, desc[UR48][R4.64] ;  /* 0x00000030048a7981 */ /* 0x0010e8000c1e1100 */
[----:B-1----:R1:W5:Y:S01]  /*5b90*/  LDG.E.U8 R136, desc[UR48][R46.64] ;  /* 0x000000302e887981 */ /* 0x002362000c1e1100 */
[----:B0-----:R-:W-:-:S03]  /*5ba0*/  IADD3 R4, P1, R64, R122, RZ ;  /* 0x0000007a40047210 */ /* 0x001fc60007f3e0ff */
[----:B------:R0:W-:Y:S01]  /*5bb0*/  STL [R1+0x114], R129 ;  /* 0x0001148101007387 */ /* 0x0001e20000100800 */
[-C--:B------:R-:W-:Y:S02]  /*5bc0*/  LEA.HI.X.SX32 R5, R64, R123.reuse, 0x1, P1 ;  /* 0x0000007b40057211 */ /* 0x080fe400008f0eff */
[CC--:B-1----:R-:W-:Y:S01]  /*5bd0*/  IADD3 R46, P0, R128.reuse, R122.reuse, RZ ;  /* 0x0000007a802e7210 */ /* 0x0c2fe20007f1e0ff */
[----:B0-----:R0:W5:Y:S03]  /*5be0*/  LDG.E.U8 R129, desc[UR48][R6.64] ;  /* 0x0000003006817981 */ /* 0x001166000c1e1100 */
[-C--:B------:R-:W-:Y:S02]  /*5bf0*/  LEA.HI.X.SX32 R47, R128, R123.reuse, 0x1, P0 ;  /* 0x0000007b802f7211 */ /* 0x080fe400000f0eff */
[C---:B0-----:R-:W-:Y:S01]  /*5c00*/  IADD3 R6, P1, R65.reuse, R122, RZ ;  /* 0x0000007a41067210 */ /* 0x041fe20007f3e0ff */
[----:B------:R0:W-:Y:S03]  /*5c10*/  STL [R1+0x110], R134 ;  /* 0x0001108601007387 */ /* 0x0001e60000100800 */
[----:B------:R-:W-:Y:S01]  /*5c20*/  LEA.HI.X.SX32 R7, R65, R123, 0x1, P1 ;  /* 0x0000007b41077211 */ /* 0x000fe200008f0eff */
        /* <DEDUP_REMOVED lines=9> */
[-C--:B-1----:R-:W-:Y:S02]  /*5cc0*/  IADD3 R46, P1, R128, R122.reuse, RZ ;  /* 0x0000007a802e7210 */ /* 0x082fe40007f3e0ff */
[-C--:B------:R-:W-:Y:S01]  /*5cd0*/  LEA.HI.X.SX32 R5, R64, R123.reuse, 0x1, P0 ;  /* 0x0000007b40057211 */ /* 0x080fe200000f0eff */
[----:B------:R-:W-:Y:S01]  /*5ce0*/  IMAD R64, R126, 0x7f, RZ ;  /* 0x0000007f7e407824 */ /* 0x000fe200078e02ff */
[----:B----4-:R1:W-:Y:S01]  /*5cf0*/  STL [R1+0x104], R141 ;  /* 0x0001048d01007387 */ /* 0x0103e20000100800 */
[C---:B0-----:R-:W-:Y:S02]  /*5d00*/  IADD3 R6, P0, R65.reuse, R122, RZ ;  /* 0x0000007a41067210 */ /* 0x041fe40007f1e0ff */
[-C--:B------:R-:W-:Y:S01]  /*5d10*/  LEA.HI.X.SX32 R47, R128, R123.reuse, 0x1, P1 ;  /* 0x0000007b802f7211 */ /* 0x080fe200008f0eff */
[C---:B------:R-:W-:Y:S01]  /*5d20*/  IMAD R128, R126.reuse, 0xf0, RZ ;  /* 0x000000f07e807824 */ /* 0x040fe200078e02ff */
[----:B------:R-:W-:Y:S01]  /*5d30*/  LEA.HI.X.SX32 R7, R65, R123, 0x1, P0 ;  /* 0x0000007b41077211 */ /* 0x000fe200000f0eff */
[----:B-1----:R0:W4:Y:S01]  /*5d40*/  LDG.E.U8 R141, desc[UR48][R4.64] ;  /* 0x00000030048d7981 */ /* 0x002122000c1e1100 */
[----:B------:R-:W-:-:S03]  /*5d50*/  IMAD R65, R126, 0xf1, RZ ;  /* 0x000000f17e417824 */ /* 0x000fc600078e02ff */
[----:B--2---:R1:W-:Y:S01]  /*5d60*/  STL [R1+0xf0], R140 ;  /* 0x0000f08c01007387 */ /* 0x0043e20000100800 */
[----:B0-----:R-:W-:-:S03]  /*5d70*/  IADD3 R4, P1, R64, R122, RZ ;  /* 0x0000007a40047210 */ /* 0x001fc60007f3e0ff */
[----:B-1----:R0:W2:Y:S01]  /*5d80*/  LDG.E.U8 R140, desc[UR48][R46.64] ;  /* 0x000000302e8c7981 */ /* 0x0020a2000c1e1100 */
[-C--:B------:R-:W-:Y:S01]  /*5d90*/  LEA.HI.X.SX32 R5, R64, R123.reuse, 0x1, P1 ;  /* 0x0000007b40057211 */ /* 0x080fe200008f0eff */
[----:B------:R-:W-:Y:S01]  /*5da0*/  IMAD R64, R126, 0xf2, RZ ;  /* 0x000000f27e407824 */ /* 0x000fe200078e02ff */
        /* <DEDUP_REMOVED lines=22> */
[C---:B------:R-:W-:Y:S02]  /*5f10*/  IMAD R64, R126.reuse, 0xf5, RZ ;  /* 0x000000f57e407824 */ /* 0x040fe400078e02ff */
[----:B------:R-:W-:Y:S01]  /*5f20*/  IMAD R128, R126, 0xf6, RZ ;  /* 0x000000f67e807824 */ /* 0x000fe200078e02ff */
[CC--:B------:R-:W-:Y:S02]  /*5f30*/  IADD3 R6, P0, R65.reuse, R122.reuse, RZ ;  /* 0x0000007a41067210 */ /* 0x0c0fe40007f1e0ff */
[CC--:B-1----:R-:W-:Y:S02]  /*5f40*/  IADD3 R4, P1, R64.reuse, R122.reuse, RZ ;  /* 0x0000007a40047210 */ /* 0x0c2fe40007f3e0ff */
[-C--:B------:R-:W-:Y:S02]  /*5f50*/  LEA.HI.X.SX32 R7, R65, R123.reuse, 0x1, P0 ;  /* 0x0000007b41077211 */ /* 0x080fe400000f0eff */
[----:B------:R-:W-:Y:S01]  /*5f60*/  LEA.HI.X.SX32 R5, R64, R123, 0x1, P1 ;  /* 0x0000007b40057211 */ /* 0x000fe200008f0eff */
[----:B------:R-:W-:Y:S01]  /*5f70*/  IMAD R64, R126, 0xf8, RZ ;  /* 0x000000f87e407824 */ /* 0x000fe200078e02ff */
[----:B0-----:R-:W-:Y:S01]  /*5f80*/  IADD3 R46, P0, R128, R122, RZ ;  /* 0x0000007a802e7210 */ /* 0x001fe20007f1e0ff */
[----:B----4-:R0:W-:Y:S01]  /*5f90*/  STL [R1+0xa8], R141 ;  /* 0x0000a88d01007387 */ /* 0x0101e20000100800 */
[----:B------:R-:W-:-:S02]  /*5fa0*/  IMAD R65, R126, 0xf7, RZ ;  /* 0x000000f77e417824 */ /* 0x000fc400078e02ff */
[----:B------:R-:W-:Y:S01]  /*5fb0*/  LEA.HI.X.SX32 R47, R128, R123, 0x1, P0 ;  /* 0x0000007b802f7211 */ /* 0x000fe200000f0eff */
[----:B------:R1:W4:Y:S04]  /*5fc0*/  LDG.E.U8 R142, desc[UR48][R6.64] ;  /* 0x00000030068e7981 */ /* 0x000328000c1e1100 */
[----:B0-----:R0:W4:Y:S04]  /*5fd0*/  LDG.E.U8 R141, desc[UR48][R4.64] ;  /* 0x00000030048d7981 */ /* 0x001128000c1e1100 */
[----:B--2---:R2:W-:Y:S01]  /*5fe0*/  STL [R1+0xa4], R140 ;  /* 0x0000a48c01007387 */ /* 0x0045e20000100800 */
[----:B-1----:R-:W-:-:S02]  /*5ff0*/  IADD3 R6, P1, R65, R122, RZ ;  /* 0x0000007a41067210 */ /* 0x002fc40007f3e0ff */
[CC--:B0-----:R-:W-:Y:S01]  /*6000*/  IADD3 R4, P0, R64.reuse, R122.reuse, RZ ;  /* 0x0000007a40047210 */ /* 0x0c1fe20007f1e0ff */
[----:B--2---:R0:W2:Y:S03]  /*6010*/  LDG.E.U8 R140, desc[UR48][R46.64] ;  /* 0x000000302e8c7981 */ /* 0x0040a6000c1e1100 */
[-C--:B------:R-:W-:Y:S02]  /*6020*/  LEA.HI.X.SX32 R5, R64, R123.reuse, 0x1, P0 ;  /* 0x0000007b40057211 */ /* 0x080fe400000f0eff */
[----:B------:R-:W-:Y:S01]  /*6030*/  LEA.HI.X.SX32 R7, R65, R123, 0x1, P1 ;  /* 0x0000007b41077211 */ /* 0x000fe200008f0eff */
[----:B---3--:R1:W-:Y:S01]  /*6040*/  STL [R1+0xa0], R138 ;  /* 0x0000a08a01007387 */ /* 0x0083e20000100800 */
[C---:B0-----:R-:W-:Y:S02]  /*6050*/  IMAD R46, R126.reuse, 0xf9, RZ ;  /* 0x000000f97e2e7824 */ /* 0x041fe400078e02ff */
[C---:B------:R-:W-:Y:S01]  /*6060*/  IMAD R47, R126.reuse, 0xfb, RZ ;  /* 0x000000fb7e2f7824 */ /* 0x040fe200078e02ff */
[----:B-----5:R0:W-:Y:S04]  /*6070*/  STL [R1+0x9c], R136 ;  /* 0x00009c8801007387 */ /* 0x0201e80000100800 */
[----:B-1----:R1:W3:Y:S04]  /*6080*/  LDG.E.U8 R138, desc[UR48][R6.64] ;  /* 0x00000030068a7981 */ /* 0x0022e8000c1e1100 */
[----:B0-----:R0:W5:Y:S01]  /*6090*/  LDG.E.U8 R136, desc[UR48][R4.64] ;  /* 0x0000003004887981 */ /* 0x001162000c1e1100 */
[----:B-1----:R-:W-:Y:S01]  /*60a0*/  IMAD R7, R126, 0xfa, RZ ;  /* 0x000000fa7e077824 */ /* 0x002fe200078e02ff */
[----:B0-----:R-:W-:-:S04]  /*60b0*/  IADD3 R4, P0, R46, R122, RZ ;  /* 0x0000007a2e047210 */ /* 0x001fc80007f1e0ff */
[-C--:B------:R-:W-:Y:S02]  /*60c0*/  LEA.HI.X.SX32 R5, R46, R123.reuse, 0x1, P0 ;  /* 0x0000007b2e057211 */ /* 0x080fe400000f0eff */
[-C--:B------:R-:W-:Y:S01]  /*60d0*/  IADD3 R46, P0, R47, R122.reuse, RZ ;  /* 0x0000007a2f2e7210 */ /* 0x080fe20007f1e0ff */
[C---:B------:R-:W-:Y:S01]  /*60e0*/  IMAD R128, R126.reuse, 0xfd, RZ ;  /* 0x000000fd7e807824 */ /* 0x040fe200078e02ff */
[----:B------:R-:W-:Y:S01]  /*60f0*/  IADD3 R64, P1, R7, R122, RZ ;  /* 0x0000007a07407210 */ /* 0x000fe20007f3e0ff */
[----:B------:R0:W-:Y:S01]  /*6100*/  STL [R1+0x98], R129 ;  /* 0x0000988101007387 */ /* 0x0001e20000100800 */
[-C--:B------:R-:W-:Y:S02]  /*6110*/  LEA.HI.X.SX32 R47, R47, R123.reuse, 0x1, P0 ;  /* 0x0000007b2f2f7211 */ /* 0x080fe400000f0eff */
[----:B------:R-:W-:Y:S01]  /*6120*/  LEA.HI.X.SX32 R65, R7, R123, 0x1, P1 ;  /* 0x0000007b07417211 */ /* 0x000fe200008f0eff */
[----:B------:R1:W-:Y:S01]  /*6130*/  STL [R1+0x94], R134 ;  /* 0x0000948601007387 */ /* 0x0003e20000100800 */
[----:B0-----:R-:W-:-:S03]  /*6140*/  IMAD R129, R126, 0xfc, RZ ;  /* 0x000000fc7e817824 */ /* 0x001fc600078e02ff */
[----:B-1----:R0:W5:Y:S02]  /*6150*/  LDG.E.U8 R134, desc[UR48][R4.64] ;  /* 0x0000003004867981 */ /* 0x002164000c1e1100 */
[-C--:B------:R-:W-:Y:S02]  /*6160*/  IADD3 R6, P2, R129, R122.reuse, RZ ;  /* 0x0000007a81067210 */ /* 0x080fe40007f5e0ff */
[----:B0-----:R-:W-:-:S04]  /*6170*/  IADD3 R4, P1, R128, R122, RZ ;  /* 0x0000007a80047210 */ /* 0x001fc80007f3e0ff */
[-C--:B------:R-:W-:Y:S02]  /*6180*/  LEA.HI.X.SX32 R5, R128, R123.reuse, 0x1, P1 ;  /* 0x0000007b80057211 */ /* 0x080fe400008f0eff */
[----:B------:R-:W-:-:S03]  /*6190*/  LEA.HI.X.SX32 R7, R129, R123, 0x1, P2 ;  /* 0x0000007b81077211 */ /* 0x000fc600010f0eff */
[----:B------:R0:W5:Y:S04]  /*61a0*/  LDG.E.U8 R128, desc[UR48][R4.64] ;  /* 0x0000003004807981 */ /* 0x000168000c1e1100 */
[----:B------:R-:W5:Y:S01]  /*61b0*/  LDG.E.U8 R129, desc[UR48][R6.64] ;  /* 0x0000003006817981 */ /* 0x000f62000c1e1100 */
[----:B0-----:R-:W-:-:S04]  /*61c0*/  PRMT R4, R95, 0x3340, R88 ;  /* 0x000033405f047816 */ /* 0x001fc80000000058 */
[----:B------:R-:W-:Y:S01]  /*61d0*/  PRMT R4, R85, 0x5410, R4 ;  /* 0x0000541055047816 */ /* 0x000fe20000000004 */
[----:B------:R0:W-:Y:S04]  /*61e0*/  STL [R1+0x90], R131 ;  /* 0x0000908301007387 */ /* 0x0001e80000100800 */
[----:B------:R1:W-:Y:S04]  /*61f0*/  STL [R1+0x8c], R130 ;  /* 0x00008c8201007387 */ /* 0x0003e80000100800 */
[----:B0-----:R-:W5:Y:S04]  /*6200*/  LDG.E.U8 R131, desc[UR48][R64.64] ;  /* 0x0000003040837981 */ /* 0x001f68000c1e1100 */
[----:B-1----:R0:W5:Y:S02]  /*6210*/  LDG.E.U8 R130, desc[UR48][R46.64] ;  /* 0x000000302e827981 */ /* 0x002164000c1e1100 */
[----:B0-----:R-:W-:-:S02]  /*6220*/  IMAD R47, R126, 0xfe, RZ ;  /* 0x000000fe7e2f7824 */ /* 0x001fc400078e02ff */
[----:B------:R-:W-:-:S03]  /*6230*/  IMAD R126, R126, 0xff, RZ ;  /* 0x000000ff7e7e7824 */ /* 0x000fc600078e02ff */
[CC--:B------:R-:W-:Y:S02]  /*6240*/  IADD3 R64, P0, R47.reuse, R122.reuse, RZ ;  /* 0x0000007a2f407210 */ /* 0x0c0fe40007f1e0ff */
[C---:B------:R-:W-:Y:S02]  /*6250*/  IADD3 R46, P1, R126.reuse, R122, RZ ;  /* 0x0000007a7e2e7210 */ /* 0x040fe40007f3e0ff */
[-C--:B------:R-:W-:Y:S02]  /*6260*/  LEA.HI.X.SX32 R65, R47, R123.reuse, 0x1, P0 ;  /* 0x0000007b2f417211 */ /* 0x080fe400000f0eff */
[----:B------:R-:W-:-:S03]  /*6270*/  LEA.HI.X.SX32 R47, R126, R123, 0x1, P1 ;  /* 0x0000007b7e2f7211 */ /* 0x000fc600008f0eff */
[----:B------:R-:W5:Y:S04]  /*6280*/  LDG.E.U8 R85, desc[UR48][R64.64] ;  /* 0x0000003040557981 */ /* 0x000f68000c1e1100 */
[----:B------:R-:W5:Y:S01]  /*6290*/  LDG.E.U8 R46, desc[UR48][R46.64] ;  /* 0x000000302e2e7981 */ /* 0x000f62000c1e1100 */
[----:B------:R-:W-:Y:S02]  /*62a0*/  PRMT R5, R89, 0x3340, R94 ;  /* 0x0000334059057816 */ /* 0x000fe4000000005e */
[----:B------:R-:W-:Y:S02]  /*62b0*/  PRMT R102, R102, 0x3340, R125 ;  /* 0x0000334066667816 */ /* 0x000fe4000000007d */
[----:B------:R-:W-:Y:S02]  /*62c0*/  PRMT R6, R93, 0x3340, R127 ;  /* 0x000033405d067816 */ /* 0x000fe4000000007f */
[----:B------:R-:W-:-:S02]  /*62d0*/  PRMT R90, R92, 0x3340, R90 ;  /* 0x000033405c5a7816 */ /* 0x000fc4000000005a */
[----:B------:R-:W-:Y:S02]  /*62e0*/  PRMT R7, R124, 0x3340, R91 ;  /* 0x000033407c077816 */ /* 0x000fe4000000005b */
[----:B------:R-:W-:Y:S02]  /*62f0*/  PRMT R86, R87, 0x3340, R86 ;  /* 0x0000334057567816 */ /* 0x000fe40000000056 */
[----:B------:R-:W-:Y:S02]  /*6300*/  PRMT R5, R5, 0x5410, R102 ;  /* 0x0000541005057816 */ /* 0x000fe40000000066 */
[----:B------:R-:W-:Y:S02]  /*6310*/  PRMT R6, R6, 0x5410, R90 ;  /* 0x0000541006067816 */ /* 0x000fe4000000005a */
[----:B------:R-:W-:-:S05]  /*6320*/  PRMT R7, R7, 0x5410, R86 ;  /* 0x0000541007077816 */ /* 0x000fca0000000056 */
[----:B------:R0:W-:Y:S01]  /*6330*/  STS.128 [R0+UR6], R4 ;  /* 0x0000000400007988 */ /* 0x0001e20008000c06 */
[----:B------:R-:W-:Y:S02]  /*6340*/  PRMT R107, R14, 0x3340, R107 ;  /* 0x000033400e6b7816 */ /* 0x000fe4000000006b */
[----:B------:R-:W1:Y:S08]  /*6350*/  LDC R14, c[0x0][0x248] ;  /* 0x00009200ff0e7b82 */ /* 0x000e700000000800 */
[----:B0-----:R-:W0:Y:S01]  /*6360*/  LDC R5, c[0x0][0x248] ;  /* 0x00009200ff057b82 */ /* 0x001e220000000800 */
[----:B------:R-:W-:-:S07]  /*6370*/  PRMT R106, R12, 0x3340, R106 ;  /* 0x000033400c6a7816 */ /* 0x000fce000000006a */
[----:B------:R-:W4:Y:S01]  /*6380*/  LDC R7, c[0x0][0x248] ;  /* 0x00009200ff077b82 */ /* 0x000f220000000800 */
[----:B------:R-:W-:Y:S02]  /*6390*/  PRMT R73, R19, 0x3340, R73 ;  /* 0x0000334013497816 */ /* 0x000fe40000000049 */
[----:B------:R-:W-:-:S05]  /*63a0*/  PRMT R74, R74, 0x3340, R17 ;  /* 0x000033404a4a7816 */ /* 0x000fca0000000011 */
[----:B------:R-:W2:Y:S01]  /*63b0*/  LDC R12, c[0x0][0x248] ;  /* 0x00009200ff0c7b82 */ /* 0x000ea20000000800 */
[----:B------:R-:W-:-:S07]  /*63c0*/  PRMT R108, R16, 0x3340, R108 ;  /* 0x00003340106c7816 */ /* 0x000fce000000006c */
[----:B------:R-:W3:Y:S01]  /*63d0*/  LDC R19, c[0x0][0x248] ;  /* 0x00009200ff137b82 */ /* 0x000ee20000000800 */
[----:B0-----:R-:W-:-:S07]  /*63e0*/  IMAD R5, R5, 0x120, RZ ;  /* 0x0000012005057824 */ /* 0x001fce00078e02ff */
[----:B------:R-:W0:Y:S01]  /*63f0*/  LDC R17, c[0x0][0x248] ;  /* 0x00009200ff117b82 */ /* 0x000e220000000800 */
[----:B------:R-:W-:Y:S01]  /*6400*/  IADD3 R4, P0, R5, R122, RZ ;  /* 0x0000007a05047210 */ /* 0x000fe20007f1e0ff */
[----:B----4-:R-:W-:Y:S01]  /*6410*/  IMAD R7, R7, 0x121, RZ ;  /* 0x0000012107077824 */ /* 0x010fe200078e02ff */
[----:B------:R-:W-:-:S05]  /*6420*/  PRMT R79, R3, 0x3340, R79 ;  /* 0x00003340034f7816 */ /* 0x000fca000000004f */
[----:B------:R-:W4:Y:S01]  /*6430*/  LDC R16, c[0x0][0x248] ;  /* 0x00009200ff107b82 */ /* 0x000f220000000800 */
[----:B------:R-:W-:Y:S01]  /*6440*/  LEA.HI.X.SX32 R5, R5, R123, 0x1, P0 ;  /* 0x0000007b05057211 */ /* 0x000fe200000f0eff */
[----:B-1----:R-:W-:Y:S01]  /*6450*/  IMAD R3, R14, 0x122, RZ ;  /* 0x000001220e037824 */ /* 0x002fe200078e02ff */
[----:B------:R-:W-:Y:S02]  /*6460*/  PRMT R75, R15, 0x3340, R75 ;  /* 0x000033400f4b7816 */ /* 0x000fe4000000004b */
[----:B------:R-:W-:Y:S01]  /*6470*/  PRMT R76, R13, 0x3340, R76 ;  /* 0x000033400d4c7816 */ /* 0x000fe2000000004c */
[----:B------:R2:W5:Y:S02]  /*6480*/  LDG.E.U8 R95, desc[UR48][R4.64] ;  /* 0x00000030045f7981 */ /* 0x000564000c1e1100 */
[----:B------:R-:W1:Y:S01]  /*6490*/  LDC R15, c[0x0][0x248] ;  /* 0x00009200ff0f7b82 */ /* 0x000e620000000800 */
[----:B------:R-:W-:Y:S02]  /*64a0*/  PRMT R109, R109, 0x3340, R18 ;  /* 0x000033406d6d7816 */ /* 0x000fe40000000012 */
[----:B------:R-:W-:-:S02]  /*64b0*/  PRMT R103, R2, 0x3340, R103 ;  /* 0x0000334002677816 */ /* 0x000fc40000000067 */
[----:B------:R-:W-:Y:S02]  /*64c0*/  PRMT R72, R72, 0x3340, R20 ;  /* 0x0000334048487816 */ /* 0x000fe40000000014 */
[-C--:B------:R-:W-:Y:S01]  /*64d0*/  IADD3 R6, P1, R7, R122.reuse, RZ ;  /* 0x0000007a07067210 */ /* 0x080fe20007f3e0ff */
[----:B------:R-:W1:Y:S01]  /*64e0*/  LDC R13, c[0x0][0x248] ;  /* 0x00009200ff0d7b82 */ /* 0x000e620000000800 */
[----:B--2---:R-:W-:Y:S01]  /*64f0*/  IMAD R5, R12, 0x123, RZ ;  /* 0x000001230c057824 */ /* 0x004fe200078e02ff */
[----:B------:R-:W-:Y:S02]  /*6500*/  IADD3 R2, P0, R3, R122, RZ ;  /* 0x0000007a03027210 */ /* 0x000fe40007f1e0ff */
[----:B------:R-:W-:-:S04]  /*6510*/  PRMT R105, R10, 0x3340, R105 ;  /* 0x000033400a697816 */ /* 0x000fc80000000069 */
[----:B------:R-:W2:Y:S01]  /*6520*/  LDC R18, c[0x0][0x248] ;  /* 0x00009200ff127b82 */ /* 0x000ea20000000800 */
[----:B------:R-:W-:Y:S01]  /*6530*/  PRMT R104, R8, 0x3340, R104 ;  /* 0x0000334008687816 */ /* 0x000fe20000000068 */
[----:B---3--:R-:W-:Y:S01]  /*6540*/  IMAD R10, R19, 0x126, RZ ;  /* 0x00000126130a7824 */ /* 0x008fe200078e02ff */
[-C--:B------:R-:W-:Y:S02]  /*6550*/  LEA.HI.X.SX32 R7, R7, R123.reuse, 0x1, P1 ;  /* 0x0000007b07077211 */ /* 0x080fe400008f0eff */
[----:B------:R-:W-:-:S03]  /*6560*/  LEA.HI.X.SX32 R3, R3, R123, 0x1, P0 ;  /* 0x0000007b03037211 */ /* 0x000fc600000f0eff */
[----:B------:R-:W3:Y:S01]  /*6570*/  LDC R20, c[0x0][0x248] ;  /* 0x00009200ff147b82 */ /* 0x000ee20000000800 */
[----:B------:R-:W-:Y:S01]  /*6580*/  PRMT R77, R77, 0x3340, R11 ;  /* 0x000033404d4d7816 */ /* 0x000fe2000000000b */
[----:B0-----:R-:W-:Y:S01]  /*6590*/  IMAD R11, R17, 0x125, RZ ;  /* 0x00000125110b7824 */ /* 0x001fe200078e02ff */
[CC--:B------:R-:W-:Y:S01]  /*65a0*/  IADD3 R8, P1, R5.reuse, R122.reuse, RZ ;  /* 0x0000007a05087210 */ /* 0x0c0fe20007f3e0ff */
[----:B------:R0:W5:Y:S01]  /*65b0*/  LDG.E.U8 R94, desc[UR48][R2.64] ;  /* 0x00000030025e7981 */ /* 0x000162000c1e1100 */
[----:B------:R-:W-:Y:S02]  /*65c0*/  PRMT R78, R78, 0x3340, R9 ;  /* 0x000033404e4e7816 */ /* 0x000fe40000000009 */
[----:B------:R-:W-:Y:S01]  /*65d0*/  LEA.HI.X.SX32 R9, R5, R123, 0x1, P1 ;  /* 0x0000007b05097211 */ /* 0x000fe200008f0eff */
[----:B------:R-:W5:Y:S01]  /*65e0*/  LDC R12, c[0x0][0x248] ;  /* 0x00009200ff0c7b82 */ /* 0x000f620000000800 */
[----:B------:R-:W-:Y:S02]  /*65f0*/  PRMT R113, R35, 0x3340, R113 ;  /* 0x0000334023717816 */ /* 0x000fe40000000071 */
[-C--:B------:R-:W-:Y:S01]  /*6600*/  IADD3 R4, P2, R11, R122.reuse, RZ ;  /* 0x0000007a0b047210 */ /* 0x080fe20007f5e0ff */
[----:B------:R4:W5:Y:S01]  /*6610*/  LDG.E.U8 R35, desc[UR48][R6.64] ;  /* 0x0000003006237981 */ /* 0x000962000c1e1100 */
[----:B0-----:R-:W-:-:S02]  /*6620*/  IADD3 R2, P1, R10, R122, RZ ;  /* 0x0000007a0a027210 */ /* 0x001fc40007f3e0ff */
[-C--:B------:R-:W-:Y:S01]  /*6630*/  LEA.HI.X.SX32 R5, R11, R123.reuse, 0x1, P2 ;  /* 0x0000007b0b057211 */ /* 0x080fe200010f0eff */
[----:B------:R-:W5:Y:S01]  /*6640*/  LDG.E.U8 R47, desc[UR48][R8.64] ;  /* 0x00000030082f7981 */ /* 0x000f62000c1e1100 */
[----:B------:R-:W-:Y:S01]  /*6650*/  LEA.HI.X.SX32 R3, R10, R123, 0x1, P1 ;  /* 0x0000007b0a037211 */ /* 0x000fe200008f0eff */
[----:B------:R-:W0:Y:S01]  /*6660*/  LDC R11, c[0x0][0x248] ;  /* 0x00009200ff0b7b82 */ /* 0x000e220000000800 */
[----:B----4-:R-:W-:-:S03]  /*6670*/  IMAD R7, R16, 0x124, RZ ;  /* 0x0000012410077824 */ /* 0x010fc600078e02ff */
[----:B------:R1:W4:Y:S01]  /*6680*/  LDG.E.U8 R92, desc[UR48][R2.64] ;  /* 0x00000030025c7981 */ /* 0x000322000c1e1100 */
[----:B------:R-:W-:Y:S02]  /*6690*/  PRMT R114, R114, 0x3340, R36 ;  /* 0x0000334072727816 */ /* 0x000fe40000000024 */
[C---:B------:R-:W-:Y:S01]  /*66a0*/  IADD3 R6, P0, R7.reuse, R122, RZ ;  /* 0x0000007a07067210 */ /* 0x040fe20007f1e0ff */
[----:B------:R2:W4:Y:S01]  /*66b0*/  LDG.E.U8 R36, desc[UR48][R4.64] ;  /* 0x0000003004247981 */ /* 0x000522000c1e1100 */
[----:B---3--:R-:W-:Y:S01]  /*66c0*/  IMAD R10, R20, 0x12a, RZ ;  /* 0x0000012a140a7824 */ /* 0x008fe200078e02ff */
[----:B------:R-:W3:Y:S01]  /*66d0*/  LDC R14, c[0x0][0x248] ;  /* 0x00009200ff0e7b82 */ /* 0x000ee20000000800 */
[----:B------:R-:W-:Y:S01]  /*66e0*/  LEA.HI.X.SX32 R7, R7, R123, 0x1, P0 ;  /* 0x0000007b07077211 */ /* 0x000fe200000f0eff */
[----:B-1----:R-:W-:Y:S02]  /*66f0*/  IMAD R2, R15, 0x127, RZ ;  /* 0x000001270f027824 */ /* 0x002fe400078e02ff */
[----:B--2---:R-:W-:-:S02]  /*6700*/  IMAD R3, R18, 0x129, RZ ;  /* 0x0000012912037824 */ /* 0x004fc400078e02ff */
[----:B------:R1:W4:Y:S01]  /*6710*/  LDG.E.U8 R93, desc[UR48][R6.64] ;  /* 0x00000030065d7981 */ /* 0x000322000c1e1100 */
[----:B------:R-:W-:Y:S01]  /*6720*/  IMAD R5, R13, 0x128, RZ ;  /* 0x000001280d057824 */ /* 0x000fe200078e02ff */
[CC--:B------:R-:W-:Y:S01]  /*6730*/  IADD3 R8, P0, R2.reuse, R122.reuse, RZ ;  /* 0x0000007a02087210 */ /* 0x0c0fe20007f1e0ff */
[----:B------:R-:W2:Y:S01]  /*6740*/  LDC R15, c[0x0][0x248] ;  /* 0x00009200ff0f7b82 */ /* 0x000ea20000000800 */
[-C--:B------:R-:W-:Y:S02]  /*6750*/  IADD3 R4, P2, R3, R122.reuse, RZ ;  /* 0x0000007a03047210 */ /* 0x080fe40007f5e0ff */
[----:B------:R-:W-:Y:S02]  /*6760*/  LEA.HI.X.SX32 R9, R2, R123, 0x1, P0 ;  /* 0x0000007b02097211 */ /* 0x000fe400000f0eff */
[----:B-1----:R-:W-:-:S03]  /*6770*/  IADD3 R6, P1, R5, R122, RZ ;  /* 0x0000007a05067210 */ /* 0x002fc60007f3e0ff */
[----:B------:R-:W1:Y:S01]  /*6780*/  LDC R13, c[0x0][0x248] ;  /* 0x00009200ff0d7b82 */ /* 0x000e620000000800 */
[C---:B------:R-:W-:Y:S02]  /*6790*/  IADD3 R2, P0, R10.reuse, R122, RZ ;  /* 0x0000007a0a027210 */ /* 0x040fe40007f1e0ff */
[-C--:B------:R-:W-:Y:S02]  /*67a0*/  LEA.HI.X.SX32 R7, R5, R123.reuse, 0x1, P1 ;  /* 0x0000007b05077211 */ /* 0x080fe400008f0eff */
[-C--:B------:R-:W-:Y:S02]  /*67b0*/  LEA.HI.X.SX32 R5, R3, R123.reuse, 0x1, P2 ;  /* 0x0000007b03057211 */ /* 0x080fe400010f0eff */
[----:B------:R-:W-:Y:S01]  /*67c0*/  LEA.HI.X.SX32 R3, R10, R123, 0x1, P0 ;  /* 0x0000007b0a037211 */ /* 0x000fe200000f0eff */
[----:B------:R-:W-:Y:S01]  /*67d0*/  STL [R1+0x88], R142 ;  /* 0x0000888e01007387 */ /* 0x000fe20000100800 */
[----:B------:R-:W1:Y:S03]  /*67e0*/  LDC R16, c[0x0][0x248] ;  /* 0x00009200ff107b82 */ /* 0x000e660000000800 */
[----:B------:R-:W-:Y:S04]  /*67f0*/  STL [R1+0x84], R141 ;  /* 0x0000848d01007387 */ /* 0x000fe80000100800 */
[----:B------:R-:W-:Y:S01]  /*6800*/  STL [R1+0x80], R140 ;  /* 0x0000808c01007387 */ /* 0x000fe20000100800 */
[----:B------:R-:W-:Y:S01]  /*6810*/  PRMT R111, R29, 0x3340, R111 ;  /* 0x000033401d6f7816 */ /* 0x000fe2000000006f */
[----:B------:R-:W1:Y:S02]  /*6820*/  LDC R17, c[0x0][0x248] ;  /* 0x00009200ff117b82 */ /* 0x000e640000000800 */
[----:B------:R0:W4:Y:S04]  /*6830*/  LDG.E.U8 R90, desc[UR48][R2.64] ;  /* 0x00000030025a7981 */ /* 0x000128000c1e1100 */
[----:B------:R-:W-:Y:S02]  /*6840*/  STL [R1+0x7c], R138 ;  /* 0x00007c8a01007387 */ /* 0x000fe40000100800 */
[----:B------:R-:W1:Y:S02]  /*6850*/  LDC R18, c[0x0][0x248] ;  /* 0x00009200ff127b82 */ /* 0x000e640000000800 */
[----:B-----5:R-:W-:Y:S01]  /*6860*/  STL [R1+0x78], R136 ;  /* 0x0000788801007387 */ /* 0x020fe20000100800 */
[----:B0-----:R-:W-:-:S03]  /*6870*/  IMAD R3, R11, 0x12b, RZ ;  /* 0x0000012b0b037824 */ /* 0x001fc600078e02ff */
[----:B------:R0:W-:Y:S02]  /*6880*/  STL [R1+0x74], R134 ;  /* 0x0000748601007387 */ /* 0x0001e40000100800 */
[----:B------:R-:W5:Y:S01]  /*6890*/  LDC R19, c[0x0][0x248] ;  /* 0x00009200ff137b82 */ /* 0x000f620000000800 */
[C---:B------:R-:W-:Y:S01]  /*68a0*/  IADD3 R2, P0, R3.reuse, R122, RZ ;  /* 0x0000007a03027210 */ /* 0x040fe20007f1e0ff */
[----:B------:R2:W4:Y:S03]  /*68b0*/  LDG.E.U8 R29, desc[UR48][R4.64] ;  /* 0x00000030041d7981 */ /* 0x000526000c1e1100 */
[----:B------:R-:W-:Y:S01]  /*68c0*/  LEA.HI.X.SX32 R3, R3, R123, 0x1, P0 ;  /* 0x0000007b03037211 */ /* 0x000fe200000f0eff */
[----:B------:R0:W4:Y:S01]  /*68d0*/  LDG.E.U8 R91, desc[UR48][R6.64] ;  /* 0x00000030065b7981 */ /* 0x000122000c1e1100 */
[----:B------:R-:W-:Y:S01]  /*68e0*/  PRMT R65, R45, 0x3340, R80 ;  /* 0x000033402d417816 */ /* 0x000fe20000000050 */
[----:B---3--:R-:W-:Y:S01]  /*68f0*/  IMAD R10, R14, 0x12d, RZ ;  /* 0x0000012d0e0a7824 */ /* 0x008fe200078e02ff */
[----:B------:R-:W3:Y:S01]  /*6900*/  LDC R11, c[0x0][0x248] ;  /* 0x00009200ff0b7b82 */ /* 0x000ee20000000800 */
[----:B------:R-:W4:Y:S01]  /*6910*/  LDG.E.U8 R45, desc[UR48][R2.64] ;  /* 0x00000030022d7981 */ /* 0x000f22000c1e1100 */
[----:B--2---:R-:W-:-:S05]  /*6920*/  IMAD R5, R12, 0x12c, RZ ;  /* 0x0000012c0c057824 */ /* 0x004fca00078e02ff */
[CC--:B0-----:R-:W-:Y:S01]  /*6930*/  IADD3 R6, P1, R5.reuse, R122.reuse, RZ ;  /* 0x0000007a05067210 */ /* 0x0c1fe20007f3e0ff */
[----:B------:R-:W0:Y:S03]  /*6940*/  LDC R12, c[0x0][0x248] ;  /* 0x00009200ff0c7b82 */ /* 0x000e260000000800 */
[----:B------:R-:W-:Y:S02]  /*6950*/  LEA.HI.X.SX32 R7, R5, R123, 0x1, P1 ;  /* 0x0000007b05077211 */ /* 0x000fe400008f0eff */
[----:B------:R-:W-:Y:S02]  /*6960*/  PRMT R116, R44, 0x3340, R116 ;  /* 0x000033402c747816 */ /* 0x000fe40000000074 */
[----:B------:R-:W-:Y:S01]  /*6970*/  PRMT R112, R30, 0x3340, R112 ;  /* 0x000033401e707816 */ /* 0x000fe20000000070 */
[----:B------:R-:W2:Y:S01]  /*6980*/  LDG.E.U8 R89, desc[UR48][R6.64] ;  /* 0x0000003006597981 */ /* 0x000ea2000c1e1100 */
[----:B------:R-:W-:Y:S01]  /*6990*/  IADD3 R30, P0, R10, R122, RZ ;  /* 0x0000007a0a1e7210 */ /* 0x000fe20007f1e0ff */
[----:B------:R-:W0:Y:S01]  /*69a0*/  LDC R14, c[0x0][0x248] ;  /* 0x00009200ff0e7b82 */ /* 0x000e220000000800 */
[----:B------:R-:W-:-:S02]  /*69b0*/  PRMT R70, R31, 0x3340, R70 ;  /* 0x000033401f467816 */ /* 0x000fc40000000046 */
[----:B------:R-:W-:Y:S01]  /*69c0*/  LEA.HI.X.SX32 R31, R10, R123, 0x1, P0 ;  /* 0x0000007b0a1f7211 */ /* 0x000fe200000f0eff */
[----:B-----5:R-:W-:Y:S01]  /*69d0*/  IMAD R10, R19, 0x1a3, RZ ;  /* 0x000001a3130a7824 */ /* 0x020fe200078e02ff */
[----:B------:R-:W-:-:S03]  /*69e0*/  PRMT R66, R66, 0x3340, R43 ;  /* 0x0000334042427816 */ /* 0x000fc6000000002b */
[----:B------:R-:W5:Y:S01]  /*69f0*/  LDC R19, c[0x0][0x248] ;  /* 0x00009200ff137b82 */ /* 0x000f620000000800 */
[----:B------:R-:W2:Y:S01]  /*6a00*/  LDG.E.U8 R30, desc[UR48][R30.64] ;  /* 0x000000301e1e7981 */ /* 0x000ea2000c1e1100 */
[----:B------:R-:W-:Y:S02]  /*6a10*/  PRMT R64, R84, 0x3340, R83 ;  /* 0x0000334054407816 */ /* 0x000fe40000000053 */
[----:B------:R-:W-:Y:S02]  /*6a20*/  PRMT R67, R42, 0x3340, R67 ;  /* 0x000033402a437816 */ /* 0x000fe40000000043 */
[----:B------:R-:W-:Y:S02]  /*6a30*/  PRMT R69, R69, 0x3340, R32 ;  /* 0x0000334045457816 */ /* 0x000fe40000000020 */
[----:B------:R-:W-:Y:S01]  /*6a40*/  PRMT R117, R117, 0x3340, R81 ;  /* 0x0000334075757816 */ /* 0x000fe20000000051 */
[----:B------:R-:W4:Y:S01]  /*6a50*/  LDC R134, c[0x0][0x248] ;  /* 0x00009200ff867b82 */ /* 0x000f220000000800 */
[----:B------:R-:W-:-:S02]  /*6a60*/  PRMT R115, R115, 0x3340, R41 ;  /* 0x0000334073737816 */ /* 0x000fc40000000029 */
[----:B------:R-:W-:Y:S02]  /*6a70*/  PRMT R110, R27, 0x3340, R110 ;  /* 0x000033401b6e7816 */ /* 0x000fe4000000006e */
[----:B------:R-:W-:Y:S02]  /*6a80*/  PRMT R71, R71, 0x3340, R28 ;  /* 0x0000334047477816 */ /* 0x000fe4000000001c */
[----:B------:R-:W-:Y:S01]  /*6a90*/  PRMT R118, R118, 0x3340, R82 ;  /* 0x0000334076767816 */ /* 0x000fe20000000052 */
[----:B------:R-:W4:Y:S01]  /*6aa0*/  LDC R138, c[0x0][0x248] ;  /* 0x00009200ff8a7b82 */ /* 0x000f220000000800 */
[----:B------:R-:W-:-:S07]  /*6ab0*/  PRMT R68, R68, 0x3340, R40 ;  /* 0x0000334044447816 */ /* 0x000fce0000000028 */
[----:B------:R-:W4:Y:S08]  /*6ac0*/  LDC R140, c[0x0][0x248] ;  /* 0x00009200ff8c7b82 */ /* 0x000f300000000800 */
[----:B------:R-:W4:Y:S01]  /*6ad0*/  LDC R136, c[0x0][0x248] ;  /* 0x00009200ff887b82 */ /* 0x000f220000000800 */
[----:B------:R1:W-:Y:S04]  /*6ae0*/  STL [R1+0x70], R131 ;  /* 0x0000708301007387 */ /* 0x0003e80000100800 */
[----:B------:R-:W-:Y:S04]  /*6af0*/  STL [R1+0x6c], R130 ;  /* 0x00006c8201007387 */ /* 0x000fe80000100800 */
[----:B------:R-:W-:Y:S01]  /*6b00*/  STL [R1+0x68], R129 ;  /* 0x0000688101007387 */ /* 0x000fe20000100800 */
[----:B-1----:R-:W1:Y:S03]  /*6b10*/  LDC R131, c[0x0][0x248] ;  /* 0x00009200ff837b82 */ /* 0x002e660000000800 */
[----:B------:R-:W-:Y:S04]  /*6b20*/  STL [R1+0x64], R128 ;  /* 0x0000648001007387 */ /* 0x000fe80000100800 */
[----:B------:R-:W-:Y:S04]  /*6b30*/  STL [R1+0x60], R85 ;  /* 0x0000605501007387 */ /* 0x000fe80000100800 */
[----:B------:R3:W-:Y:S04]  /*6b40*/  STL [R1+0x5c], R46 ;  /* 0x00005c2e01007387 */ /* 0x0007e80000100800 */
[----:B---3--:R3:W2:Y:S02]  /*6b50*/  LDG.E.U8 R46, desc[UR48][R8.64] ;  /* 0x00000030082e7981 */ /* 0x0086a4000c1e1100 */
[----:B---3--:R-:W-:-:S02]  /*6b60*/  IMAD R8, R15, 0x12f, RZ ;  /* 0x0000012f0f087824 */ /* 0x008fc400078e02ff */
[----:B------:R-:W-:Y:S01]  /*6b70*/  IMAD R9, R13, 0x12e, RZ ;  /* 0x0000012e0d097824 */ /* 0x000fe200078e02ff */
[----:B------:R-:W3:Y:S02]  /*6b80*/  LDC R15, c[0x0][0x248] ;  /* 0x00009200ff0f7b82 */ /* 0x000ee40000000800 */
[CC--:B------:R-:W-:Y:S02]  /*6b90*/  IADD3 R2, P1, R8.reuse, R122.reuse, RZ ;  /* 0x0000007a08027210 */ /* 0x0c0fe40007f3e0ff */
[C---:B------:R-:W-:Y:S02]  /*6ba0*/  IADD3 R4, P2, R9.reuse, R122, RZ ;  /* 0x0000007a09047210 */ /* 0x040fe40007f5e0ff */
[-C--:B------:R-:W-:Y:S02]  /*6bb0*/  LEA.HI.X.SX32 R3, R8, R123.reuse, 0x1, P1 ;  /* 0x0000007b08037211 */ /* 0x080fe400008f0eff */
[----:B------:R-:W-:Y:S01]  /*6bc0*/  LEA.HI.X.SX32 R5, R9, R123, 0x1, P2 ;  /* 0x0000007b09057211 */ /* 0x000fe200010f0eff */
[----:B------:R-:W1:Y:S02]  /*6bd0*/  LDC R13, c[0x0][0x248] ;  /* 0x00009200ff0d7b82 */ /* 0x000e640000000800 */
[----:B------:R0:W2:Y:S04]  /*6be0*/  LDG.E.U8 R44, desc[UR48][R2.64] ;  /* 0x00000030022c7981 */ /* 0x0000a8000c1e1100 */
[----:B------:R0:W2:Y:S02]  /*6bf0*/  LDG.E.U8 R88, desc[UR48][R4.64] ;  /* 0x0000003004587981 */ /* 0x0000a4000c1e1100 */
[----:B0-----:R-:W-:-:S02]  /*6c00*/  IMAD R2, R16, 0x1a0, RZ ;  /* 0x000001a010027824 */ /* 0x001fc400078e02ff */
[----:B------:R-:W-:Y:S01]  /*6c10*/  IMAD R3, R18, 0x1a2, RZ ;  /* 0x000001a212037824 */ /* 0x000fe200078e02ff */
[----:B------:R-:W0:Y:S01]  /*6c20*/  LDC R16, c[0x0][0x248] ;  /* 0x00009200ff107b82 */ /* 0x000e220000000800 */
[----:B------:R-:W-:Y:S01]  /*6c30*/  IMAD R5, R17, 0x1a1, RZ ;  /* 0x000001a111057824 */ /* 0x000fe200078e02ff */
[CC--:B------:R-:W-:Y:S02]  /*6c40*/  IADD3 R8, P0, R2.reuse, R122.reuse, RZ ;  /* 0x0000007a02087210 */ /* 0x0c0fe40007f1e0ff */
[-C--:B------:R-:W-:Y:S02]  /*6c50*/  IADD3 R4, P2, R3, R122.reuse, RZ ;  /* 0x0000007a03047210 */ /* 0x080fe40007f5e0ff */
[-C--:B------:R-:W-:Y:S02]  /*6c60*/  IADD3 R6, P1, R5, R122.reuse, RZ ;  /* 0x0000007a05067210 */ /* 0x080fe40007f3e0ff */
[----:B------:R-:W-:Y:S01]  /*6c70*/  LEA.HI.X.SX32 R9, R2, R123, 0x1, P0 ;  /* 0x0000007b02097211 */ /* 0x000fe200000f0eff */
[----:B------:R-:W0:Y:S01]  /*6c80*/  LDC R17, c[0x0][0x248] ;  /* 0x00009200ff117b82 */ /* 0x000e220000000800 */
[----:B------:R-:W-:-:S02]  /*6c90*/  IADD3 R2, P0, R10, R122, RZ ;  /* 0x0000007a0a027210 */ /* 0x000fc40007f1e0ff */
[-C--:B------:R-:W-:Y:S01]  /*6ca0*/  LEA.HI.X.SX32 R7, R5, R123.reuse, 0x1, P1 ;  /* 0x0000007b05077211 */ /* 0x080fe200008f0eff */
[----:B------:R-:W2:Y:S01]  /*6cb0*/  LDG.E.U8 R87, desc[UR48][R8.64] ;  /* 0x0000003008577981 */ /* 0x000ea2000c1e1100 */
[-C--:B------:R-:W-:Y:S02]  /*6cc0*/  LEA.HI.X.SX32 R5, R3, R123.reuse, 0x1, P2 ;  /* 0x0000007b03057211 */ /* 0x080fe400010f0eff */
[----:B------:R-:W-:Y:S01]  /*6cd0*/  LEA.HI.X.SX32 R3, R10, R123, 0x1, P0 ;  /* 0x0000007b0a037211 */ /* 0x000fe200000f0eff */
[----:B------:R-:W0:Y:S01]  /*6ce0*/  LDC R18, c[0x0][0x248] ;  /* 0x00009200ff127b82 */ /* 0x000e220000000800 */
[----:B------:R-:W2:Y:S04]  /*6cf0*/  LDG.E.U8 R31, desc[UR48][R6.64] ;  /* 0x00000030061f7981 */ /* 0x000ea8000c1e1100 */
[----:B------:R3:W2:Y:S04]  /*6d00*/  LDG.E.U8 R43, desc[UR48][R2.64] ;  /* 0x00000030022b7981 */ /* 0x0006a8000c1e1100 */
[----:B------:R1:W2:Y:S01]  /*6d10*/  LDG.E.U8 R86, desc[UR48][R4.64] ;  /* 0x0000003004567981 */ /* 0x0002a2000c1e1100 */
[----:B---3--:R-:W-:-:S02]  /*6d20*/  IMAD R3, R11, 0x1a4, RZ ;  /* 0x000001a40b037824 */ /* 0x008fc400078e02ff */
[----:B-1----:R-:W-:-:S03]  /*6d30*/  IMAD R5, R12, 0x1a5, RZ ;  /* 0x000001a50c057824 */ /* 0x002fc600078e02ff */
[-C--:B------:R-:W-:Y:S01]  /*6d40*/  IADD3 R2, P0, R3, R122.reuse, RZ ;  /* 0x0000007a03027210 */ /* 0x080fe20007f1e0ff */
[----:B------:R-:W-:Y:S01]  /*6d50*/  IMAD R10, R15, 0x1a8, RZ ;  /* 0x000001a80f0a7824 */ /* 0x000fe200078e02ff */
[----:B------:R-:W1:Y:S02]  /*6d60*/  LDC R12, c[0x0][0x248] ;  /* 0x00009200ff0c7b82 */ /* 0x000e640000000800 */
[----:B------:R-:W-:Y:S01]  /*6d70*/  LEA.HI.X.SX32 R3, R3, R123, 0x1, P0 ;  /* 0x0000007b03037211 */ /* 0x000fe200000f0eff */
[----:B------:R-:W-:Y:S01]  /*6d80*/  IMAD R11, R14, 0x1a7, RZ ;  /* 0x000001a70e0b7824 */ /* 0x000fe200078e02ff */
[----:B------:R-:W-:-:S03]  /*6d90*/  IADD3 R8, P1, R5, R122, RZ ;  /* 0x0000007a05087210 */ /* 0x000fc60007f3e0ff */
[----:B------:R3:W2:Y:S01]  /*6da0*/  LDG.E.U8 R85, desc[UR48][R2.64] ;  /* 0x0000003002557981 */ /* 0x0006a2000c1e1100 */
[-C--:B------:R-:W-:Y:S01]  /*6db0*/  LEA.HI.X.SX32 R9, R5, R123.reuse, 0x1, P1 ;  /* 0x0000007b05097211 */ /* 0x080fe200008f0eff */
[----:B------:R-:W-:Y:S01]  /*6dc0*/  IMAD R7, R13, 0x1a6, RZ ;  /* 0x000001a60d077824 */ /* 0x000fe200078e02ff */
[CC--:B------:R-:W-:Y:S01]  /*6dd0*/  IADD3 R4, P2, R11.reuse, R122.reuse, RZ ;  /* 0x0000007a0b047210 */ /* 0x0c0fe20007f5e0ff */
[----:B------:R-:W1:Y:S02]  /*6de0*/  LDC R14, c[0x0][0x248] ;  /* 0x00009200ff0e7b82 */ /* 0x000e640000000800 */
[----:B------:R-:W2:Y:S01]  /*6df0*/  LDG.E.U8 R32, desc[UR48][R8.64] ;  /* 0x0000003008207981 */ /* 0x000ea2000c1e1100 */
[----:B---3--:R-:W-:Y:S02]  /*6e00*/  IADD3 R2, P1, R10, R122, RZ ;  /* 0x0000007a0a027210 */ /* 0x008fe40007f3e0ff */
[----:B------:R-:W-:-:S03]  /*6e10*/  LEA.HI.X.SX32 R5, R11, R123, 0x1, P2 ;  /* 0x0000007b0b057211 */ /* 0x000fc600010f0eff */
[----:B------:R-:W3:Y:S01]  /*6e20*/  LDC R15, c[0x0][0x248] ;  /* 0x00009200ff0f7b82 */ /* 0x000ee20000000800 */
[-C--:B------:R-:W-:Y:S02]  /*6e30*/  LEA.HI.X.SX32 R3, R10, R123.reuse, 0x1, P1 ;  /* 0x0000007b0a037211 */ /* 0x080fe400008f0eff */
[C---:B------:R-:W-:Y:S01]  /*6e40*/  IADD3 R6, P0, R7.reuse, R122, RZ ;  /* 0x0000007a07067210 */ /* 0x040fe20007f1e0ff */
[----:B------:R0:W2:Y:S04]  /*6e50*/  LDG.E.U8 R42, desc[UR48][R4.64] ;  /* 0x00000030042a7981 */ /* 0x0000a8000c1e1100 */
[----:B------:R-:W1:Y:S01]  /*6e60*/  LDC R11, c[0x0][0x248] ;  /* 0x00009200ff0b7b82 */ /* 0x000e620000000800 */
[----:B------:R0:W2:Y:S01]  /*6e70*/  LDG.E.U8 R83, desc[UR48][R2.64] ;  /* 0x0000003002537981 */ /* 0x0000a2000c1e1100 */
[----:B------:R-:W-:Y:S01]  /*6e80*/  LEA.HI.X.SX32 R7, R7, R123, 0x1, P0 ;  /* 0x0000007b07077211 */ /* 0x000fe200000f0eff */
[----:B-----5:R-:W-:-:S02]  /*6e90*/  IMAD R10, R19, 0x1ac, RZ ;  /* 0x000001ac130a7824 */ /* 0x020fc400078e02ff */
[----:B0-----:R-:W-:Y:S02]  /*6ea0*/  IMAD R5, R17, 0x1aa, RZ ;  /* 0x000001aa11057824 */ /* 0x001fe400078e02ff */
[----:B------:R0:W5:Y:S01]  /*6eb0*/  LDG.E.U8 R84, desc[UR48][R6.64] ;  /* 0x0000003006547981 */ /* 0x000162000c1e1100 */
[----:B------:R-:W3:Y:S01]  /*6ec0*/  LDC R13, c[0x0][0x248] ;  /* 0x00009200ff0d7b82 */ /* 0x000ee20000000800 */
[----:B------:R-:W-:Y:S02]  /*6ed0*/  IMAD R2, R16, 0x1a9, RZ ;  /* 0x000001a910027824 */ /* 0x000fe400078e02ff */
[----:B------:R-:W-:-:S03]  /*6ee0*/  IMAD R3, R18, 0x1ab, RZ ;  /* 0x000001ab12037824 */ /* 0x000fc600078e02ff */
[CC--:B------:R-:W-:Y:S02]  /*6ef0*/  IADD3 R8, P0, R2.reuse, R122.reuse, RZ ;  /* 0x0000007a02087210 */ /* 0x0c0fe40007f1e0ff */
[----:B------:R-:W4:Y:S01]  /*6f00*/  LDC R16, c[0x0][0x248] ;  /* 0x00009200ff107b82 */ /* 0x000f220000000800 */
[-C--:B0-----:R-:W-:Y:S02]  /*6f10*/  IADD3 R6, P1, R5, R122.reuse, RZ ;  /* 0x0000007a05067210 */ /* 0x081fe40007f3e0ff */
[-C--:B------:R-:W-:Y:S02]  /*6f20*/  IADD3 R4, P2, R3, R122.reuse, RZ ;  /* 0x0000007a03047210 */ /* 0x080fe40007f5e0ff */
[-C--:B------:R-:W-:Y:S02]  /*6f30*/  LEA.HI.X.SX32 R9, R2, R123.reuse, 0x1, P0 ;  /* 0x0000007b02097211 */ /* 0x080fe400000f0eff */
[----:B------:R-:W-:Y:S01]  /*6f40*/  IADD3 R2, P0, R10, R122, RZ ;  /* 0x0000007a0a027210 */ /* 0x000fe20007f1e0ff */
[----:B------:R-:W0:Y:S01]  /*6f50*/  LDC R17, c[0x0][0x248] ;  /* 0x00009200ff117b82 */ /* 0x000e220000000800 */
[-C--:B------:R-:W-:Y:S01]  /*6f60*/  LEA.HI.X.SX32 R7, R5, R123.reuse, 0x1, P1 ;  /* 0x0000007b05077211 */ /* 0x080fe200008f0eff */
[----:B------:R-:W5:Y:S01]  /*6f70*/  LDG.E.U8 R27, desc[UR48][R8.64] ;  /* 0x00000030081b7981 */ /* 0x000f62000c1e1100 */
[----:B------:R-:W-:-:S02]  /*6f80*/  LEA.HI.X.SX32 R5, R3, R123, 0x1, P2 ;  /* 0x0000007b03057211 */ /* 0x000fc400010f0eff */
[----:B------:R-:W-:Y:S01]  /*6f90*/  LEA.HI.X.SX32 R3, R10, R123, 0x1, P0 ;  /* 0x0000007b0a037211 */ /* 0x000fe200000f0eff */
[----:B------:R-:W5:Y:S02]  /*6fa0*/  LDG.E.U8 R82, desc[UR48][R6.64] ;  /* 0x0000003006527981 */ /* 0x000f64000c1e1100 */
[----:B------:R-:W4:Y:S02]  /*6fb0*/  LDC R18, c[0x0][0x248] ;  /* 0x00009200ff127b82 */ /* 0x000f240000000800 */
[----:B------:R1:W5:Y:S04]  /*6fc0*/  LDG.E.U8 R81, desc[UR48][R2.64] ;  /* 0x0000003002517981 */ /* 0x000368000c1e1100 */
[----:B------:R1:W5:Y:S02]  /*6fd0*/  LDG.E.U8 R41, desc[UR48][R4.64] ;  /* 0x0000003004297981 */ /* 0x000364000c1e1100 */
[----:B------:R-:W4:Y:S01]  /*6fe0*/  LDC R19, c[0x0][0x248] ;  /* 0x00009200ff137b82 */ /* 0x000f220000000800 */
[----:B-1----:R-:W-:-:S02]  /*6ff0*/  IMAD R3, R11, 0x1ad, RZ ;  /* 0x000001ad0b037824 */ /* 0x002fc400078e02ff */
[----:B------:R-:W-:Y:S02]  /*7000*/  IMAD R11, R14, 0x130, RZ ;  /* 0x000001300e0b7824 */ /* 0x000fe400078e02ff */
[----:B------:R-:W-:Y:S01]  /*7010*/  IMAD R5, R12, 0x1ae, RZ ;  /* 0x000001ae0c057824 */ /* 0x000fe200078e02ff */
[-C--:B------:R-:W-:Y:S01]  /*7020*/  IADD3 R2, P0, R3, R122.reuse, RZ ;  /* 0x0000007a03027210 */ /* 0x080fe20007f1e0ff */
[----:B---3--:R-:W-:Y:S01]  /*7030*/  IMAD R10, R15, 0x131, RZ ;  /* 0x000001310f0a7824 */ /* 0x008fe200078e02ff */
[----:B------:R-:W1:Y:S02]  /*7040*/  LDC R12, c[0x0][0x248] ;  /* 0x00009200ff0c7b82 */ /* 0x000e640000000800 */
[-C--:B------:R-:W-:Y:S02]  /*7050*/  IADD3 R8, P1, R5, R122.reuse, RZ ;  /* 0x0000007a05087210 */ /* 0x080fe40007f3e0ff */
[----:B------:R-:W-:Y:S02]  /*7060*/  LEA.HI.X.SX32 R3, R3, R123, 0x1, P0 ;  /* 0x0000007b03037211 */ /* 0x000fe400000f0eff */
[----:B------:R-:W-:-:S02]  /*7070*/  IADD3 R4, P0, R11, R122, RZ ;  /* 0x0000007a0b047210 */ /* 0x000fc40007f1e0ff */
[-C--:B------:R-:W-:Y:S01]  /*7080*/  LEA.HI.X.SX32 R9, R5, R123.reuse, 0x1, P1 ;  /* 0x0000007b05097211 */ /* 0x080fe200008f0eff */
[----:B------:R3:W5:Y:S01]  /*7090*/  LDG.E.U8 R28, desc[UR48][R2.64] ;  /* 0x00000030021c7981 */ /* 0x000762000c1e1100 */
[----:B------:R-:W-:Y:S01]  /*70a0*/  LEA.HI.X.SX32 R5, R11, R123, 0x1, P0 ;  /* 0x0000007b0b057211 */ /* 0x000fe200000f0eff */
[----:B------:R-:W-:Y:S01]  /*70b0*/  IMAD R7, R13, 0x1af, RZ ;  /* 0x000001af0d077824 */ /* 0x000fe200078e02ff */
[----:B------:R-:W1:Y:S01]  /*70c0*/  LDC R11, c[0x0][0x248] ;  /* 0x00009200ff0b7b82 */ /* 0x000e620000000800 */
[----:B------:R-:W5:Y:S04]  /*70d0*/  LDG.E.U8 R80, desc[UR48][R8.64] ;  /* 0x0000003008507981 */ /* 0x000f68000c1e1100 */
[----:B------:R0:W2:Y:S01]  /*70e0*/  LDG.E.U8 R102, desc[UR48][R4.64] ;  /* 0x0000003004667981 */ /* 0x0000a2000c1e1100 */
[----:B---3--:R-:W-:-:S02]  /*70f0*/  IADD3 R2, P1, R10, R122, RZ ;  /* 0x0000007a0a027210 */ /* 0x008fc40007f3e0ff */
[----:B------:R-:W3:Y:S02]  /*7100*/  LDC R13, c[0x0][0x248] ;  /* 0x00009200ff0d7b82 */ /* 0x000ee40000000800 */
[----:B------:R-:W-:Y:S02]  /*7110*/  LEA.HI.X.SX32 R3, R10, R123, 0x1, P1 ;  /* 0x0000007b0a037211 */ /* 0x000fe400008f0eff */
[----:B------:R-:W-:-:S03]  /*7120*/  IADD3 R6, P2, R7, R122, RZ ;  /* 0x0000007a07067210 */ /* 0x000fc60007f5e0ff */
[----:B------:R4:W5:Y:S01]  /*7130*/  LDG.E.U8 R20, desc[UR48][R2.64] ;  /* 0x0000003002147981 */ /* 0x000962000c1e1100 */
[----:B------:R-:W-:Y:S01]  /*7140*/  LEA.HI.X.SX32 R7, R7, R123, 0x1, P2 ;  /* 0x0000007b07077211 */ /* 0x000fe200010f0eff */
[----:B0-----:R-:W-:Y:S01]  /*7150*/  IMAD R5, R17, 0x133, RZ ;  /* 0x0000013311057824 */ /* 0x001fe200078e02ff */
[----:B------:R-:W0:Y:S01]  /*7160*/  LDC R14, c[0x0][0x248] ;  /* 0x00009200ff0e7b82 */ /* 0x000e220000000800 */
[----:B----4-:R-:W-:Y:S02]  /*7170*/  IMAD R10, R19, 0x135, RZ ;  /* 0x00000135130a7824 */ /* 0x010fe400078e02ff */
[----:B------:R4:W5:Y:S01]  /*7180*/  LDG.E.U8 R40, desc[UR48][R6.64] ;  /* 0x0000003006287981 */ /* 0x000962000c1e1100 */
[----:B------:R-:W-:-:S04]  /*7190*/  IMAD R2, R16, 0x132, RZ ;  /* 0x0000013210027824 */ /* 0x000fc800078e02ff */
[----:B------:R-:W2:Y:S01]  /*71a0*/  LDC R15, c[0x0][0x248] ;  /* 0x00009200ff0f7b82 */ /* 0x000ea20000000800 */
[----:B------:R-:W-:Y:S01]  /*71b0*/  IMAD R3, R18, 0x134, RZ ;  /* 0x0000013412037824 */ /* 0x000fe200078e02ff */
[CC--:B------:R-:W-:Y:S02]  /*71c0*/  IADD3 R8, P0, R2.reuse, R122.reuse, RZ ;  /* 0x0000007a02087210 */ /* 0x0c0fe40007f1e0ff */
[-C--:B----4-:R-:W-:Y:S02]  /*71d0*/  IADD3 R6, P1, R5, R122.reuse, RZ ;  /* 0x0000007a05067210 */ /* 0x090fe40007f3e0ff */
[-C--:B------:R-:W-:Y:S02]  /*71e0*/  IADD3 R4, P2, R3, R122.reuse, RZ ;  /* 0x0000007a03047210 */ /* 0x080fe40007f5e0ff */
[----:B------:R-:W4:Y:S01]  /*71f0*/  LDC R16, c[0x0][0x248] ;  /* 0x00009200ff107b82 */ /* 0x000f220000000800 */
[----:B------:R-:W-:Y:S02]  /*7200*/  LEA.HI.X.SX32 R9, R2, R123, 0x1, P0 ;  /* 0x0000007b02097211 */ /* 0x000fe400000f0eff */
[----:B------:R-:W-:-:S02]  /*7210*/  IADD3 R2, P0, R10, R122, RZ ;  /* 0x0000007a0a027210 */ /* 0x000fc40007f1e0ff */
[-C--:B------:R-:W-:Y:S01]  /*7220*/  LEA.HI.X.SX32 R7, R5, R123.reuse, 0x1, P1 ;  /* 0x0000007b05077211 */ /* 0x080fe200008f0eff */
[----:B------:R-:W4:Y:S01]  /*7230*/  LDG.E.U8 R130, desc[UR48][R8.64] ;  /* 0x0000003008827981 */ /* 0x000f22000c1e1100 */
[-C--:B------:R-:W-:Y:S01]  /*7240*/  LEA.HI.X.SX32 R5, R3, R123.reuse, 0x1, P2 ;  /* 0x0000007b03057211 */ /* 0x080fe200010f0eff */
[----:B------:R-:W5:Y:S01]  /*7250*/  LDC R17, c[0x0][0x248] ;  /* 0x00009200ff117b82 */ /* 0x000f620000000800 */
[----:B------:R-:W-:Y:S01]  /*7260*/  LEA.HI.X.SX32 R3, R10, R123, 0x1, P0 ;  /* 0x0000007b0a037211 */ /* 0x000fe200000f0eff */
[----:B------:R-:W4:Y:S04]  /*7270*/  LDG.E.U8 R128, desc[UR48][R6.64] ;  /* 0x0000003006807981 */ /* 0x000f28000c1e1100 */
[----:B------:R1:W4:Y:S02]  /*7280*/  LDG.E.U8 R125, desc[UR48][R2.64] ;  /* 0x00000030027d7981 */ /* 0x000324000c1e1100 */
[----:B------:R-:W4:Y:S02]  /*7290*/  LDC R18, c[0x0][0x248] ;  /* 0x00009200ff127b82 */ /* 0x000f240000000800 */
[----:B------:R0:W4:Y:S01]  /*72a0*/  LDG.E.U8 R126, desc[UR48][R4.64] ;  /* 0x00000030047e7981 */ /* 0x000122000c1e1100 */
[----:B-1----:R-:W-:-:S05]  /*72b0*/  IMAD R3, R11, 0x136, RZ ;  /* 0x000001360b037824 */ /* 0x002fca00078e02ff */
[----:B------:R-:W1:Y:S01]  /*72c0*/  LDC R19, c[0x0][0x248] ;  /* 0x00009200ff137b82 */ /* 0x000e620000000800 */
[----:B---3--:R-:W-:Y:S02]  /*72d0*/  IMAD R7, R13, 0x138, RZ ;  /* 0x000001380d077824 */ /* 0x008fe400078e02ff */
[----:B0-----:R-:W-:Y:S01]  /*72e0*/  IMAD R5, R12, 0x137, RZ ;  /* 0x000001370c057824 */ /* 0x001fe200078e02ff */
[----:B------:R-:W-:-:S04]  /*72f0*/  IADD3 R2, P0, R3, R122, RZ ;  /* 0x0000007a03027210 */ /* 0x000fc80007f1e0ff */
[-C--:B------:R-:W-:Y:S01]  /*7300*/  IADD3 R8, P1, R5, R122.reuse, RZ ;  /* 0x0000007a05087210 */ /* 0x080fe20007f3e0ff */
[----:B------:R-:W-:Y:S01]  /*7310*/  IMAD R11, R14, 0x139, RZ ;  /* 0x000001390e0b7824 */ /* 0x000fe200078e02ff */
[-C--:B------:R-:W-:Y:S01]  /*7320*/  LEA.HI.X.SX32 R3, R3, R123.reuse, 0x1, P0 ;  /* 0x0000007b03037211 */ /* 0x080fe200000f0eff */
[----:B--2---:R0:W-:Y:S01]  /*7330*/  STL [R1+0x58], R102 ;  /* 0x0000586601007387 */ /* 0x0041e20000100800 */
[-C--:B------:R-:W-:Y:S01]  /*7340*/  IADD3 R6, P0, R7, R122.reuse, RZ ;  /* 0x0000007a07067210 */ /* 0x080fe20007f1e0ff */
[----:B------:R-:W-:Y:S01]  /*7350*/  IMAD R10, R15, 0x13a, RZ ;  /* 0x0000013a0f0a7824 */ /* 0x000fe200078e02ff */
[-C--:B------:R-:W-:Y:S01]  /*7360*/  LEA.HI.X.SX32 R9, R5, R123.reuse, 0x1, P1 ;  /* 0x0000007b05097211 */ /* 0x080fe200008f0eff */
[----:B------:R2:W3:Y:S01]  /*7370*/  LDG.E.U8 R129, desc[UR48][R2.64] ;  /* 0x0000003002817981 */ /* 0x0004e2000c1e1100 */
[-C--:B------:R-:W-:Y:S01]  /*7380*/  LEA.HI.X.SX32 R7, R7, R123.reuse, 0x1, P0 ;  /* 0x0000007b07077211 */ /* 0x080fe200000f0eff */
[----:B------:R-:W4:Y:S02]  /*7390*/  LDC R12, c[0x0][0x248] ;  /* 0x00009200ff0c7b82 */ /* 0x000f240000000800 */
[----:B------:R-:W3:Y:S04]  /*73a0*/  LDG.E.U8 R127, desc[UR48][R8.64] ;  /* 0x00000030087f7981 */ /* 0x000ee8000c1e1100 */
[----:B------:R-:W3:Y:S01]  /*73b0*/  LDG.E.U8 R124, desc[UR48][R6.64] ;  /* 0x00000030067c7981 */ /* 0x000ee2000c1e1100 */
[C---:B------:R-:W-:Y:S01]  /*73c0*/  IADD3 R4, P2, R11.reuse, R122, RZ ;  /* 0x0000007a0b047210 */ /* 0x040fe20007f5e0ff */
[----:B------:R-:W4:Y:S03]  /*73d0*/  LDC R13, c[0x0][0x248] ;  /* 0x00009200ff0d7b82 */ /* 0x000f260000000800 */
[----:B------:R-:W-:-:S05]  /*73e0*/  LEA.HI.X.SX32 R5, R11, R123, 0x1, P2 ;  /* 0x0000007b0b057211 */ /* 0x000fca00010f0eff */
[----:B0-----:R0:W3:Y:S01]  /*73f0*/  LDG.E.U8 R102, desc[UR48][R4.64] ;  /* 0x0000003004667981 */ /* 0x0010e2000c1e1100 */
[CC--:B--2---:R-:W-:Y:S01]  /*7400*/  IADD3 R2, P1, R10.reuse, R122.reuse, RZ ;  /* 0x0000007a0a027210 */ /* 0x0c4fe20007f3e0ff */
[----:B------:R-:W2:Y:S03]  /*7410*/  LDC R11, c[0x0][0x248] ;  /* 0x00009200ff0b7b82 */ /* 0x000ea60000000800 */
[----:B------:R-:W-:Y:S01]  /*7420*/  LEA.HI.X.SX32 R3, R10, R123, 0x1, P1 ;  /* 0x0000007b0a037211 */ /* 0x000fe200008f0eff */
[----:B-----5:R5:W-:Y:S01]  /*7430*/  STL [R1+0x54], R20 ;  /* 0x0000541401007387 */ /* 0x020be20000100800 */
[----:B-1----:R-:W-:Y:S02]  /*7440*/  IMAD R10, R19, 0x13e, RZ ;  /* 0x0000013e130a7824 */ /* 0x002fe400078e02ff */
[----:B0-----:R-:W-:Y:S01]  /*7450*/  IMAD R5, R17, 0x13c, RZ ;  /* 0x0000013c11057824 */ /* 0x001fe200078e02ff */
[----:B------:R-:W0:Y:S01]  /*7460*/  LDC R15, c[0x0][0x248] ;  /* 0x00009200ff0f7b82 */ /* 0x000e220000000800 */
[----:B-----5:R4:W5:Y:S03]  /*7470*/  LDG.E.U8 R20, desc[UR48][R2.64] ;  /* 0x0000003002147981 */ /* 0x020966000c1e1100 */
[----:B------:R-:W-:-:S04]  /*7480*/  IADD3 R6, P1, R5, R122, RZ ;  /* 0x0000007a05067210 */ /* 0x000fc80007f3e0ff */
[----:B------:R-:W1:Y:S01]  /*7490*/  LDC R14, c[0x0][0x248] ;  /* 0x00009200ff0e7b82 */ /* 0x000e620000000800 */
[----:B----4-:R-:W-:Y:S01]  /*74a0*/  IMAD R2, R16, 0x13b, RZ ;  /* 0x0000013b10027824 */ /* 0x010fe200078e02ff */
[----:B------:R-:W-:Y:S01]  /*74b0*/  STL [R1+0x50], R130 ;  /* 0x0000508201007387 */ /* 0x000fe20000100800 */
[----:B------:R-:W-:Y:S01]  /*74c0*/  IMAD R3, R18, 0x13d, RZ ;  /* 0x0000013d12037824 */ /* 0x000fe200078e02ff */
[----:B------:R-:W-:-:S04]  /*74d0*/  LEA.HI.X.SX32 R7, R5, R123, 0x1, P1 ;  /* 0x0000007b05077211 */ /* 0x000fc800008f0eff */
[----:B------:R-:W4:Y:S01]  /*74e0*/  LDC R16, c[0x0][0x248] ;  /* 0x00009200ff107b82 */ /* 0x000f220000000800 */
[CC--:B------:R-:W-:Y:S02]  /*74f0*/  IADD3 R8, P0, R2.reuse, R122.reuse, RZ ;  /* 0x0000007a02087210 */ /* 0x0c0fe40007f1e0ff */
[CC--:B------:R-:W-:Y:S02]  /*7500*/  IADD3 R4, P2, R3.reuse, R122.reuse, RZ ;  /* 0x0000007a03047210 */ /* 0x0c0fe40007f5e0ff */
[-C--:B------:R-:W-:Y:S02]  /*7510*/  LEA.HI.X.SX32 R9, R2, R123.reuse, 0x1, P0 ;  /* 0x0000007b02097211 */ /* 0x080fe400000f0eff */
[C---:B------:R-:W-:Y:S01]  /*7520*/  IADD3 R2, P0, R10.reuse, R122, RZ ;  /* 0x0000007a0a027210 */ /* 0x040fe20007f1e0ff */
[----:B------:R2:W-:Y:S01]  /*7530*/  STL [R1+0x4c], R128 ;  /* 0x00004c8001007387 */ /* 0x0005e20000100800 */
[-C--:B------:R-:W-:Y:S01]  /*7540*/  LEA.HI.X.SX32 R5, R3, R123.reuse, 0x1, P2 ;  /* 0x0000007b03057211 */ /* 0x080fe200010f0eff */
[----:B------:R-:W4:Y:S01]  /*7550*/  LDC R18, c[0x0][0x248] ;  /* 0x00009200ff127b82 */ /* 0x000f220000000800 */
[----:B------:R-:W-:Y:S01]  /*7560*/  LEA.HI.X.SX32 R3, R10, R123, 0x1, P0 ;  /* 0x0000007b0a037211 */ /* 0x000fe200000f0eff */
[----:B------:R-:W-:Y:S04]  /*7570*/  STL [R1+0x48], R126 ;  /* 0x0000487e01007387 */ /* 0x000fe80000100800 */
[----:B------:R0:W-:Y:S02]  /*7580*/  STL [R1+0x44], R125 ;  /* 0x0000447d01007387 */ /* 0x0001e40000100800 */
[----:B------:R-:W4:Y:S02]  /*7590*/  LDC R17, c[0x0][0x248] ;  /* 0x00009200ff117b82 */ /* 0x000f240000000800 */
[----:B------:R0:W4:Y:S04]  /*75a0*/  LDG.E.U8 R19, desc[UR48][R2.64] ;  /* 0x0000003002137981 */ /* 0x000128000c1e1100 */
[----:B--2---:R-:W2:Y:S02]  /*75b0*/  LDG.E.U8 R128, desc[UR48][R8.64] ;  /* 0x0000003008807981 */ /* 0x004ea4000c1e1100 */
[----:B------:R-:W2:Y:S02]  /*75c0*/  LDC R130, c[0x0][0x248] ;  /* 0x00009200ff827b82 */ /* 0x000ea40000000800 */
[----:B0-----:R0:W2:Y:S01]  /*75d0*/  LDG.E.U8 R125, desc[UR48][R4.64] ;  /* 0x00000030047d7981 */ /* 0x0010a2000c1e1100 */
[----:B------:R-:W-:-:S03]  /*75e0*/  IMAD R3, R11, 0x13f, RZ ;  /* 0x0000013f0b037824 */ /* 0x000fc600078e02ff */
[----:B------:R1:W2:Y:S01]  /*75f0*/  LDG.E.U8 R126, desc[UR48][R6.64] ;  /* 0x00000030067e7981 */ /* 0x0002a2000c1e1100 */
[----:B0-----:R-:W-:Y:S01]  /*7600*/  IMAD R5, R12, 0x1b0, RZ ;  /* 0x000001b00c057824 */ /* 0x001fe200078e02ff */
[-C--:B------:R-:W-:Y:S01]  /*7610*/  IADD3 R2, P0, R3, R122.reuse, RZ ;  /* 0x0000007a03027210 */ /* 0x080fe20007f1e0ff */
[----:B------:R-:W0:Y:S03]  /*7620*/  LDC R12, c[0x0][0x248] ;  /* 0x00009200ff0c7b82 */ /* 0x000e260000000800 */
[----:B------:R-:W-:Y:S02]  /*7630*/  IADD3 R8, P1, R5, R122, RZ ;  /* 0x0000007a05087210 */ /* 0x000fe40007f3e0ff */
[-C--:B------:R-:W-:Y:S02]  /*7640*/  LEA.HI.X.SX32 R3, R3, R123.reuse, 0x1, P0 ;  /* 0x0000007b03037211 */ /* 0x080fe400000f0eff */
[----:B------:R-:W-:Y:S01]  /*7650*/  LEA.HI.X.SX32 R9, R5, R123, 0x1, P1 ;  /* 0x0000007b05097211 */ /* 0x000fe200008f0eff */
[----:B-1----:R-:W-:-:S05]  /*7660*/  IMAD R7, R13, 0x1b1, RZ ;  /* 0x000001b10d077824 */ /* 0x002fca00078e02ff */
[----:B------:R-:W-:-:S04]  /*7670*/  IADD3 R6, P0, R7, R122, RZ ;  /* 0x0000007a07067210 */ /* 0x000fc80007f1e0ff */
[----:B------:R-:W-:Y:S01]  /*7680*/  LEA.HI.X.SX32 R7, R7, R123, 0x1, P0 ;  /* 0x0000007b07077211 */ /* 0x000fe200000f0eff */
[----:B---3--:R1:W-:Y:S04]  /*7690*/  STL [R1+0x40], R129 ;  /* 0x0000408101007387 */ /* 0x0083e80000100800 */
[----:B------:R3:W-:Y:S04]  /*76a0*/  STL [R1+0x3c], R127 ;  /* 0x00003c7f01007387 */ /* 0x0007e80000100800 */
[----:B------:R0:W-:Y:S01]  /*76b0*/  STL [R1+0x38], R124 ;  /* 0x0000387c01007387 */ /* 0x0001e20000100800 */
[----:B------:R-:W-:Y:S01]  /*76c0*/  IMAD R10, R15, 0x1b3, RZ ;  /* 0x000001b30f0a7824 */ /* 0x000fe200078e02ff */
[----:B-1----:R-:W1:Y:S02]  /*76d0*/  LDC R129, c[0x0][0x248] ;  /* 0x00009200ff817b82 */ /* 0x002e640000000800 */
[----:B---3--:R-:W3:Y:S04]  /*76e0*/  LDG.E.U8 R127, desc[UR48][R8.64] ;  /* 0x00000030087f7981 */ /* 0x008ee8000c1e1100 */
[----:B0-----:R0:W3:Y:S01]  /*76f0*/  LDG.E.U8 R124, desc[UR48][R2.64] ;  /* 0x00000030027c7981 */ /* 0x0010e2000c1e1100 */
[----:B------:R-:W-:Y:S01]  /*7700*/  IMAD R11, R14, 0x1b2, RZ ;  /* 0x000001b20e0b7824 */ /* 0x000fe200078e02ff */
[----:B------:R-:W1:Y:S02]  /*7710*/  LDC R15, c[0x0][0x248] ;  /* 0x00009200ff0f7b82 */ /* 0x000e640000000800 */
[----:B------:R5:W-:Y:S01]  /*7720*/  STL [R1+0x34], R102 ;  /* 0x0000346601007387 */ /* 0x000be20000100800 */
[----:B0-----:R-:W-:-:S05]  /*7730*/  IADD3 R2, P1, R10, R122, RZ ;  /* 0x0000007a0a027210 */ /* 0x001fca0007f3e0ff */
[----:B------:R-:W0:Y:S01]  /*7740*/  LDC R14, c[0x0][0x248] ;  /* 0x00009200ff0e7b82 */ /* 0x000e220000000800 */
[----:B-----5:R-:W5:Y:S01]  /*7750*/  LDG.E.U8 R102, desc[UR48][R6.64] ;  /* 0x0000003006667981 */ /* 0x020f62000c1e1100 */
[C---:B------:R-:W-:Y:S02]  /*7760*/  IADD3 R4, P2, R11.reuse, R122, RZ ;  /* 0x0000007a0b047210 */ /* 0x040fe40007f5e0ff */
[-C--:B------:R-:W-:Y:S02]  /*7770*/  LEA.HI.X.SX32 R3, R10, R123.reuse, 0x1, P1 ;  /* 0x0000007b0a037211 */ /* 0x080fe400008f0eff */
[----:B------:R-:W-:Y:S02]  /*7780*/  LEA.HI.X.SX32 R5, R11, R123, 0x1, P2 ;  /* 0x0000007b0b057211 */ /* 0x000fe400010f0eff */
[----:B------:R-:W1:Y:S01]  /*7790*/  LDC R11, c[0x0][0x248] ;  /* 0x00009200ff0b7b82 */ /* 0x000e620000000800 */
[----:B------:R4:W5:Y:S01]  /*77a0*/  LDG.E.U8 R13, desc[UR48][R2.64] ;  /* 0x00000030020d7981 */ /* 0x000962000c1e1100 */
[----:B------:R-:W-:-:S03]  /*77b0*/  IMAD R10, R12, 0x1b7, RZ ;  /* 0x000001b70c0a7824 */ /* 0x000fc600078e02ff */
[----:B------:R4:W-:Y:S02]  /*77c0*/  STL [R1+0x30], R20 ;  /* 0x0000301401007387 */ /* 0x0009e40000100800 */
[----:B----4-:R-:W-:Y:S02]  /*77d0*/  IMAD R2, R16, 0x1b4, RZ ;  /* 0x000001b410027824 */ /* 0x010fe400078e02ff */
[----:B------:R-:W-:Y:S01]  /*77e0*/  IMAD R3, R18, 0x1b6, RZ ;  /* 0x000001b612037824 */ /* 0x000fe200078e02ff */
[----:B------:R-:W4:Y:S01]  /*77f0*/  LDC R16, c[0x0][0x248] ;  /* 0x00009200ff107b82 */ /* 0x000f220000000800 */
[----:B------:R2:W5:Y:S01]  /*7800*/  LDG.E.U8 R20, desc[UR48][R4.64] ;  /* 0x0000003004147981 */ /* 0x000562000c1e1100 */
[CC--:B------:R-:W-:Y:S02]  /*7810*/  IADD3 R8, P0, R2.reuse, R122.reuse, RZ ;  /* 0x0000007a02087210 */ /* 0x0c0fe40007f1e0ff */
[----:B------:R-:W-:Y:S02]  /*7820*/  IADD3 R6, P2, R3, R122, RZ ;  /* 0x0000007a03067210 */ /* 0x000fe40007f5e0ff */
[----:B------:R-:W-:Y:S01]  /*7830*/  LEA.HI.X.SX32 R9, R2, R123, 0x1, P0 ;  /* 0x0000007b02097211 */ /* 0x000fe200000f0eff */
[----:B--2---:R-:W-:-:S02]  /*7840*/  IMAD R5, R17, 0x1b5, RZ ;  /* 0x000001b511057824 */ /* 0x004fc400078e02ff */
[----:B------:R-:W2:Y:S01]  /*7850*/  LDC R17, c[0x0][0x248] ;  /* 0x00009200ff117b82 */ /* 0x000ea20000000800 */
[CC--:B------:R-:W-:Y:S02]  /*7860*/  IADD3 R2, P0, R10.reuse, R122.reuse, RZ ;  /* 0x0000007a0a027210 */ /* 0x0c0fe40007f1e0ff */
[-C--:B------:R-:W-:Y:S02]  /*7870*/  LEA.HI.X.SX32 R7, R3, R123.reuse, 0x1, P2 ;  /* 0x0000007b03077211 */ /* 0x080fe400010f0eff */
[C---:B------:R-:W-:Y:S02]  /*7880*/  IADD3 R4, P1, R5.reuse, R122, RZ ;  /* 0x0000007a05047210 */ /* 0x040fe40007f3e0ff */
[-C--:B------:R-:W-:Y:S01]  /*7890*/  LEA.HI.X.SX32 R3, R10, R123.reuse, 0x1, P0 ;  /* 0x0000007b0a037211 */ /* 0x080fe200000f0eff */
[----:B------:R0:W-:Y:S01]  /*78a0*/  STL [R1+0x2c], R128 ;  /* 0x00002c8001007387 */ /* 0x0001e20000100800 */
[----:B------:R-:W-:-:S03]  /*78b0*/  LEA.HI.X.SX32 R5, R5, R123, 0x1, P1 ;  /* 0x0000007b05057211 */ /* 0x000fc600008f0eff */
[----:B------:R1:W5:Y:S04]  /*78c0*/  LDG.E.U8 R12, desc[UR48][R2.64] ;  /* 0x00000030020c7981 */ /* 0x000368000c1e1100 */
[----:B------:R1:W-:Y:S01]  /*78d0*/  STL [R1+0x28], R126 ;  /* 0x0000287e01007387 */ /* 0x0003e20000100800 */
[----:B0-----:R-:W0:Y:S03]  /*78e0*/  LDC R128, c[0x0][0x248] ;  /* 0x00009200ff807b82 */ /* 0x001e260000000800 */
[----:B------:R4:W-:Y:S01]  /*78f0*/  STL [R1+0x24], R125 ;  /* 0x0000247d01007387 */ /* 0x0009e20000100800 */
[----:B-1----:R-:W-:-:S03]  /*7900*/  IMAD R3, R11, 0x1b8, RZ ;  /* 0x000001b80b037824 */ /* 0x002fc600078e02ff */
[----:B------:R1:W-:Y:S01]  /*7910*/  STL [R1+0x20], R19 ;  /* 0x0000201301007387 */ /* 0x0003e20000100800 */
[----:B------:R-:W0:Y:S01]  /*7920*/  LDC R126, c[0x0][0x248] ;  /* 0x00009200ff7e7b82 */ /* 0x000e220000000800 */
[C---:B------:R-:W-:Y:S02]  /*7930*/  IADD3 R2, P0, R3.reuse, R122, RZ ;  /* 0x0000007a03027210 */ /* 0x040fe40007f1e0ff */
[----:B------:R1:W5:Y:S04]  /*7940*/  LDG.E.U8 R5, desc[UR48][R4.64] ;  /* 0x0000003004057981 */ /* 0x000368000c1e1100 */
[----:B------:R-:W5:Y:S01]  /*7950*/  LDG.E.U8 R18, desc[UR48][R6.64] ;  /* 0x0000003006127981 */ /* 0x000f62000c1e1100 */
[----:B----4-:R-:W4:Y:S03]  /*7960*/  LDC R125, c[0x0][0x248] ;  /* 0x00009200ff7d7b82 */ /* 0x010f260000000800 */
[----:B-1----:R1:W5:Y:S01]  /*7970*/  LDG.E.U8 R19, desc[UR48][R8.64] ;  /* 0x0000003008137981 */ /* 0x002362000c1e1100 */
[----:B------:R-:W-:Y:S01]  /*7980*/  IMAD R4, R14, 0x1b9, RZ ;  /* 0x000001b90e047824 */ /* 0x000fe200078e02ff */
[----:B------:R-:W-:Y:S01]  /*7990*/  LEA.HI.X.SX32 R3, R3, R123, 0x1, P0 ;  /* 0x0000007b03037211 */ /* 0x000fe200000f0eff */
[----:B--2---:R-:W-:-:S02]  /*79a0*/  IMAD R14, R17, 0x1bc, RZ ;  /* 0x000001bc110e7824 */ /* 0x004fc400078e02ff */
[----:B------:R-:W-:Y:S02]  /*79b0*/  IMAD R11, R15, 0x1ba, RZ ;  /* 0x000001ba0f0b7824 */ /* 0x000fe400078e02ff */
[----:B------:R2:W5:Y:S01]  /*79c0*/  LDG.E.U8 R17, desc[UR48][R2.64] ;  /* 0x0000003002117981 */ /* 0x000562000c1e1100 */
[----:B-1----:R-:W-:-:S04]  /*79d0*/  IADD3 R8, P1, R4, R122, RZ ;  /* 0x0000007a04087210 */ /* 0x002fc80007f3e0ff */
[-C--:B------:R-:W-:Y:S02]  /*79e0*/  LEA.HI.X.SX32 R9, R4, R123.reuse, 0x1, P1 ;  /* 0x0000007b04097211 */ /* 0x080fe400008f0eff */
[-C--:B--2---:R-:W-:Y:S01]  /*79f0*/  IADD3 R2, P1, R14, R122.reuse, RZ ;  /* 0x0000007a0e027210 */ /* 0x084fe20007f3e0ff */
[----:B------:R-:W-:Y:S01]  /*7a00*/  IMAD R7, R16, 0x1bb, RZ ;  /* 0x000001bb10077824 */ /* 0x000fe200078e02ff */
[-C--:B------:R-:W-:Y:S01]  /*7a10*/  IADD3 R10, P0, R11, R122.reuse, RZ ;  /* 0x0000007a0b0a7210 */ /* 0x080fe20007f1e0ff */
[----:B------:R-:W2:Y:S01]  /*7a20*/  LDG.E.U8 R8, desc[UR48][R8.64] ;  /* 0x0000003008087981 */ /* 0x000ea2000c1e1100 */
[-C--:B------:R-:W-:Y:S02]  /*7a30*/  LEA.HI.X.SX32 R3, R14, R123.reuse, 0x1, P1 ;  /* 0x0000007b0e037211 */ /* 0x080fe400008f0eff */
[----:B------:R-:W-:Y:S02]  /*7a40*/  IADD3 R6, P2, R7, R122, RZ ;  /* 0x0000007a07067210 */ /* 0x000fe40007f5e0ff */
[-C--:B------:R-:W-:Y:S01]  /*7a50*/  LEA.HI.X.SX32 R11, R11, R123.reuse, 0x1, P0 ;  /* 0x0000007b0b0b7211 */ /* 0x080fe200000f0eff */
[----:B------:R4:W2:Y:S01]  /*7a60*/  LDG.E.U8 R15, desc[UR48][R2.64] ;  /* 0x00000030020f7981 */ /* 0x0008a2000c1e1100 */
[----:B------:R-:W-:-:S03]  /*7a70*/  LEA.HI.X.SX32 R7, R7, R123, 0x1, P2 ;  /* 0x0000007b07077211 */ /* 0x000fc600010f0eff */
[----:B------:R-:W2:Y:S01]  /*7a80*/  LDG.E.U8 R16, desc[UR48][R10.64] ;  /* 0x000000300a107981 */ /* 0x000ea2000c1e1100 */
[----:B----4-:R-:W-:Y:S02]  /*7a90*/  IMAD R2, R125, 0x1bd, RZ ;  /* 0x000001bd7d027824 */ /* 0x010fe400078e02ff */
[----:B0-----:R-:W-:Y:S01]  /*7aa0*/  IMAD R3, R126, 0x1bf, RZ ;  /* 0x000001bf7e037824 */ /* 0x001fe200078e02ff */
[----:B------:R0:W4:Y:S02]  /*7ab0*/  LDG.E.U8 R11, desc[UR48][R6.64] ;  /* 0x00000030060b7981 */ /* 0x000124000c1e1100 */
[-C--:B------:R-:W-:Y:S02]  /*7ac0*/  IADD3 R126, P0, R2, R122.reuse, RZ ;  /* 0x0000007a027e7210 */ /* 0x080fe40007f1e0ff */
[----:B0-----:R-:W-:-:S04]  /*7ad0*/  IADD3 R6, P2, R3, R122, RZ ;  /* 0x0000007a03067210 */ /* 0x001fc80007f5e0ff */
[----:B------:R-:W-:Y:S01]  /*7ae0*/  LEA.HI.X.SX32 R7, R3, R123, 0x1, P2 ;  /* 0x0000007b03077211 */ /* 0x000fe200010f0eff */
[----:B---3--:R0:W-:Y:S04]  /*7af0*/  STL [R1+0x1c], R124 ;  /* 0x00001c7c01007387 */ /* 0x0081e80000100800 */
[----:B------:R1:W-:Y:S01]  /*7b00*/  STL [R1+0x14], R127 ;  /* 0x0000147f01007387 */ /* 0x0003e20000100800 */
[----:B0-----:R-:W0:Y:S08]  /*7b10*/  LDC R124, c[0x0][0x248] ;  /* 0x00009200ff7c7b82 */ /* 0x001e300000000800 */
[----:B-1----:R-:W1:Y:S01]  /*7b20*/  LDC R127, c[0x0][0x248] ;  /* 0x00009200ff7f7b82 */ /* 0x002e620000000800 */
[----:B-----5:R3:W-:Y:S07]  /*7b30*/  STL [R1+0x10], R102 ;  /* 0x0000106601007387 */ /* 0x0207ee0000100800 */
[----:B---3--:R-:W3:Y:S01]  /*7b40*/  LDC R102, c[0x0][0x248] ;  /* 0x00009200ff667b82 */ /* 0x008ee20000000800 */
[----:B0-----:R-:W-:-:S02]  /*7b50*/  IMAD R4, R124, 0x1be, RZ ;  /* 0x000001be7c047824 */ /* 0x001fc400078e02ff */
[----:B-1----:R-:W-:Y:S01]  /*7b60*/  IMAD R10, R127, 0x140, RZ ;  /* 0x000001407f0a7824 */ /* 0x002fe200078e02ff */
[----:B------:R-:W-:-:S04]  /*7b70*/  LEA.HI.X.SX32 R127, R2, R123, 0x1, P0 ;  /* 0x0000007b027f7211 */ /* 0x000fc800000f0eff */
[-C--:B------:R-:W-:Y:S01]  /*7b80*/  IADD3 R2, P0, R10, R122.reuse, RZ ;  /* 0x0000007a0a027210 */ /* 0x080fe20007f1e0ff */
[----:B------:R-:W5:Y:S01]  /*7b90*/  LDG.E.U8 R9, desc[UR48][R126.64] ;  /* 0x000000307e097981 */ /* 0x000f62000c1e1100 */
[----:B------:R-:W-:Y:S02]  /*7ba0*/  IADD3 R124, P1, R4, R122, RZ ;  /* 0x0000007a047c7210 */ /* 0x000fe40007f3e0ff */
[-C--:B------:R-:W-:Y:S02]  /*7bb0*/  LEA.HI.X.SX32 R3, R10, R123.reuse, 0x1, P0 ;  /* 0x0000007b0a037211 */ /* 0x080fe400000f0eff */
[----:B------:R-:W-:Y:S01]  /*7bc0*/  LEA.HI.X.SX32 R125, R4, R123, 0x1, P1 ;  /* 0x0000007b047d7211 */ /* 0x000fe200008f0eff */
[----:B------:R-:W5:Y:S04]  /*7bd0*/  LDG.E.U8 R10, desc[UR48][R6.64] ;  /* 0x00000030060a7981 */ /* 0x000f68000c1e1100 */
[----:B------:R3:W2:Y:S01]  /*7be0*/  LDG.E.U8 R145, desc[UR48][R2.64] ;  /* 0x0000003002917981 */ /* 0x0006a2000c1e1100 */
[----:B------:R-:W-:-:S02]  /*7bf0*/  IMAD R4, R128, 0x142, RZ ;  /* 0x0000014280047824 */ /* 0x000fc400078e02ff */
[----:B------:R-:W0:Y:S01]  /*7c00*/  LDC R128, c[0x0][0x248] ;  /* 0x00009200ff807b82 */ /* 0x000e220000000800 */
[----:B------:R1:W5:Y:S01]  /*7c10*/  LDG.E.U8 R14, desc[UR48][R124.64] ;  /* 0x000000307c0e7981 */ /* 0x000362000c1e1100 */
[----:B---3--:R-:W-:Y:S02]  /*7c20*/  IMAD R3, R102, 0x141, RZ ;  /* 0x0000014166037824 */ /* 0x008fe400078e02ff */
[----:B------:R-:W-:Y:S02]  /*7c30*/  IMAD R7, R129, 0x144, RZ ;  /* 0x0000014481077824 */ /* 0x000fe400078e02ff */
[----:B-1----:R-:W-:Y:S01]  /*7c40*/  IMAD R125, R130, 0x143, RZ ;  /* 0x00000143827d7824 */ /* 0x002fe200078e02ff */
[-C--:B------:R-:W-:Y:S02]  /*7c50*/  IADD3 R2, P0, R3, R122.reuse, RZ ;  /* 0x0000007a03027210 */ /* 0x080fe40007f1e0ff */
[-C--:B------:R-:W-:Y:S01]  /*7c60*/  IADD3 R126, P1, R4, R122.reuse, RZ ;  /* 0x0000007a047e7210 */ /* 0x080fe20007f3e0ff */
[----:B------:R-:W-:Y:S01]  /*7c70*/  IMAD R102, R131, 0x145, RZ ;  /* 0x0000014583667824 */ /* 0x000fe200078e02ff */
[----:B------:R-:W-:Y:S01]  /*7c80*/  LEA.HI.X.SX32 R3, R3, R123, 0x1, P0 ;  /* 0x0000007b03037211 */ /* 0x000fe200000f0eff */
[----:B------:R-:W1:Y:S01]  /*7c90*/  LDC R130, c[0x0][0x248] ;  /* 0x00009200ff827b82 */ /* 0x000e620000000800 */
[----:B------:R-:W-:-:S02]  /*7ca0*/  IADD3 R124, P0, R125, R122, RZ ;  /* 0x0000007a7d7c7210 */ /* 0x000fc40007f1e0ff */
[-C--:B------:R-:W-:Y:S01]  /*7cb0*/  IADD3 R6, P2, R7, R122.reuse, RZ ;  /* 0x0000007a07067210 */ /* 0x080fe20007f5e0ff */
[----:B------:R3:W4:Y:S01]  /*7cc0*/  LDG.E.U8 R144, desc[UR48][R2.64] ;  /* 0x0000003002907981 */ /* 0x000722000c1e1100 */
[-C--:B------:R-:W-:Y:S02]  /*7cd0*/  LEA.HI.X.SX32 R127, R4, R123.reuse, 0x1, P1 ;  /* 0x0000007b047f7211 */ /* 0x080fe400008f0eff */
[-C--:B------:R-:W-:Y:S01]  /*7ce0*/  LEA.HI.X.SX32 R125, R125, R123.reuse, 0x1, P0 ;  /* 0x0000007b7d7d7211 */ /* 0x080fe200000f0eff */
[----:B------:R-:W0:Y:S01]  /*7cf0*/  LDC R129, c[0x0][0x248] ;  /* 0x00009200ff817b82 */ /* 0x000e220000000800 */
[----:B------:R-:W-:Y:S01]  /*7d00*/  LEA.HI.X.SX32 R7, R7, R123, 0x1, P2 ;  /* 0x0000007b07077211 */ /* 0x000fe200010f0eff */
[----:B------:R3:W5:Y:S04]  /*7d10*/  LDG.E.U8 R143, desc[UR48][R126.64] ;  /* 0x000000307e8f7981 */ /* 0x000768000c1e1100 */
[----:B------:R-:W5:Y:S02]  /*7d20*/  LDG.E.U8 R142, desc[UR48][R124.64] ;  /* 0x000000307c8e7981 */ /* 0x000f64000c1e1100 */
[----:B------:R-:W0:Y:S02]  /*7d30*/  LDC R131, c[0x0][0x248] ;  /* 0x00009200ff837b82 */ /* 0x000e240000000800 */
[----:B------:R-:W5:Y:S01]  /*7d40*/  LDG.E.U8 R141, desc[UR48][R6.64] ;  /* 0x00000030068d7981 */ /* 0x000f62000c1e1100 */
[----:B---3--:R-:W-:-:S04]  /*7d50*/  IADD3 R2, P1, R102, R122, RZ ;  /* 0x0000007a66027210 */ /* 0x008fc80007f3e0ff */
[----:B------:R-:W-:Y:S01]  /*7d60*/  LEA.HI.X.SX32 R3, R102, R123, 0x1, P1 ;  /* 0x0000007b66037211 */ /* 0x000fe200008f0eff */
[----:B------:R-:W3:Y:S04]  /*7d70*/  LDC R126, c[0x0][0x248] ;  /* 0x00009200ff7e7b82 */ /* 0x000ee80000000800 */
[----:B------:R1:W5:Y:S04]  /*7d80*/  LDG.E.U8 R252, desc[UR48][R2.64] ;  /* 0x0000003002fc7981 */ /* 0x000368000c1e1100 */
[----:B------:R-:W0:Y:S01]  /*7d90*/  LDC R127, c[0x0][0x248] ;  /* 0x00009200ff7f7b82 */ /* 0x000e220000000800 */
[----:B------:R-:W-:-:S02]  /*7da0*/  IMAD R102, R140, 0x149, RZ ;  /* 0x000001498c667824 */ /* 0x000fc400078e02ff */
[----:B-1----:R-:W-:Y:S02]  /*7db0*/  IMAD R2, R134, 0x146, RZ ;  /* 0x0000014686027824 */ /* 0x002fe400078e02ff */
[----:B------:R-:W-:-:S03]  /*7dc0*/  IMAD R3, R138, 0x148, RZ ;  /* 0x000001488a037824 */ /* 0x000fc600078e02ff */
[----:B------:R-:W1:Y:S01]  /*7dd0*/  LDC R134, c[0x0][0x248] ;  /* 0x00009200ff867b82 */ /* 0x000e620000000800 */
[CC--:B------:R-:W-:Y:S02]  /*7de0*/  IADD3 R248, P0, R2.reuse, R122.reuse, RZ ;  /* 0x0000007a02f87210 */ /* 0x0c0fe40007f1e0ff */
[CC--:B------:R-:W-:Y:S02]  /*7df0*/  IADD3 R6, P2, R3.reuse, R122.reuse, RZ ;  /* 0x0000007a03067210 */ /* 0x0c0fe40007f5e0ff */
[-C--:B------:R-:W-:Y:S02]  /*7e00*/  LEA.HI.X.SX32 R249, R2, R123.reuse, 0x1, P0 ;  /* 0x0000007b02f97211 */ /* 0x080fe400000f0eff */
[-C--:B------:R-:W-:Y:S01]  /*7e10*/  IADD3 R2, P0, R102, R122.reuse, RZ ;  /* 0x0000007a66027210 */ /* 0x080fe20007f1e0ff */
[----:B------:R-:W-:Y:S01]  /*7e20*/  IMAD R4, R136, 0x147, RZ ;  /* 0x0000014788047824 */ /* 0x000fe200078e02ff */
[-C--:B------:R-:W-:Y:S01]  /*7e30*/  LEA.HI.X.SX32 R7, R3, R123.reuse, 0x1, P2 ;  /* 0x0000007b03077211 */ /* 0x080fe200010f0eff */
[----:B------:R-:W1:Y:S01]  /*7e40*/  LDC R136, c[0x0][0x248] ;  /* 0x00009200ff887b82 */ /* 0x000e620000000800 */
[----:B------:R-:W-:Y:S01]  /*7e50*/  LEA.HI.X.SX32 R3, R102, R123, 0x1, P0 ;  /* 0x0000007b66037211 */ /* 0x000fe200000f0eff */
[----:B------:R-:W5:Y:S01]  /*7e60*/  LDG.E.U8 R248, desc[UR48][R248.64] ;  /* 0x00000030f8f87981 */ /* 0x000f62000c1e1100 */
[----:B------:R-:W-:-:S03]  /*7e70*/  IADD3 R124, P1, R4, R122, RZ ;  /* 0x0000007a047c7210 */ /* 0x000fc60007f3e0ff */
[----:B------:R3:W5:Y:S01]  /*7e80*/  LDG.E.U8 R245, desc[UR48][R2.64] ;  /* 0x0000003002f57981 */ /* 0x000762000c1e1100 */
[----:B------:R-:W-:Y:S01]  /*7e90*/  LEA.HI.X.SX32 R125, R4, R123, 0x1, P1 ;  /* 0x0000007b047d7211 */ /* 0x000fe200008f0eff */
[----:B0-----:R-:W-:Y:S01]  /*7ea0*/  IMAD R4, R127, 0x14b, RZ ;  /* 0x0000014b7f047824 */ /* 0x001fe200078e02ff */
[----:B------:R-:W0:Y:S01]  /*7eb0*/  LDC R138, c[0x0][0x248] ;  /* 0x00009200ff8a7b82 */ /* 0x000e220000000800 */
[----:B------:R1:W5:Y:S01]  /*7ec0*/  LDG.E.U8 R246, desc[UR48][R6.64] ;  /* 0x0000003006f67981 */ /* 0x000362000c1e1100 */
[----:B---3--:R-:W-:Y:S02]  /*7ed0*/  IMAD R3, R126, 0x14a, RZ ;  /* 0x0000014a7e037824 */ /* 0x008fe400078e02ff */
[----:B------:R-:W-:Y:S01]  /*7ee0*/  IADD3 R238, P1, R4, R122, RZ ;  /* 0x0000007a04ee7210 */ /* 0x000fe20007f3e0ff */
[----:B------:R-:W-:-:S03]  /*7ef0*/  IMAD R102, R130, 0x14e, RZ ;  /* 0x0000014e82667824 */ /* 0x000fc600078e02ff */
[----:B------:R-:W3:Y:S01]  /*7f00*/  LDC R126, c[0x0][0x248] ;  /* 0x00009200ff7e7b82 */ /* 0x000ee20000000800 */
[----:B------:R1:W5:Y:S01]  /*7f10*/  LDG.E.U8 R247, desc[UR48][R124.64] ;  /* 0x000000307cf77981 */ /* 0x000362000c1e1100 */
[----:B------:R-:W-:Y:S01]  /*7f20*/  IADD3 R2, P0, R3, R122, RZ ;  /* 0x0000007a03027210 */ /* 0x000fe20007f1e0ff */
[----:B-1----:R-:W-:-:S03]  /*7f30*/  IMAD R7, R129, 0x14d, RZ ;  /* 0x0000014d81077824 */ /* 0x002fc600078e02ff */
[-C--:B------:R-:W-:Y:S02]  /*7f40*/  LEA.HI.X.SX32 R3, R3, R123.reuse, 0x1, P0 ;  /* 0x0000007b03037211 */ /* 0x080fe400000f0eff */
[----:B------:R-:W-:Y:S01]  /*7f50*/  LEA.HI.X.SX32 R239, R4, R123, 0x1, P1 ;  /* 0x0000007b04ef7211 */ /* 0x000fe200008f0eff */
[----:B------:R-:W1:Y:S02]  /*7f60*/  LDC R127, c[0x0][0x248] ;  /* 0x00009200ff7f7b82 */ /* 0x000e640000000800 */
[----:B------:R0:W5:Y:S01]  /*7f70*/  LDG.E.U8 R243, desc[UR48][R2.64] ;  /* 0x0000003002f37981 */ /* 0x000162000c1e1100 */
[----:B------:R-:W-:Y:S01]  /*7f80*/  IADD3 R6, P2, R7, R122, RZ ;  /* 0x0000007a07067210 */ /* 0x000fe20007f5e0ff */
[----:B------:R-:W-:-:S04]  /*7f90*/  IMAD R125, R128, 0x14c, RZ ;  /* 0x0000014c807d7824 */ /* 0x000fc800078e02ff */
[----:B------:R-:W1:Y:S01]  /*7fa0*/  LDC R129, c[0x0][0x248] ;  /* 0x00009200ff817b82 */ /* 0x000e620000000800 */
[----:B------:R-:W-:Y:S01]  /*7fb0*/  IMAD R4, R136, 0x1c1, RZ ;  /* 0x000001c188047824 */ /* 0x000fe200078e02ff */
[----:B------:R-:W5:Y:S01]  /*7fc0*/  LDG.E.U8 R238, desc[UR48][R238.64] ;  /* 0x00000030eeee7981 */ /* 0x000f62000c1e1100 */
[CC--:B0-----:R-:W-:Y:S02]  /*7fd0*/  IADD3 R2, P1, R102.reuse, R122.reuse, RZ ;  /* 0x0000007a66027210 */ /* 0x0c1fe40007f3e0ff */
[-C--:B------:R-:W-:Y:S02]  /*7fe0*/  LEA.HI.X.SX32 R7, R7, R123.reuse, 0x1, P2 ;  /* 0x0000007b07077211 */ /* 0x080fe400010f0eff */
[-C--:B------:R-:W-:Y:S01]  /*7ff0*/  LEA.HI.X.SX32 R3, R102, R123.reuse, 0x1, P1 ;  /* 0x0000007b66037211 */ /* 0x080fe200008f0eff */
[----:B------:R-:W0:Y:S01]  /*8000*/  LDC R128, c[0x0][0x248] ;  /* 0x00009200ff807b82 */ /* 0x000e220000000800 */
[C---:B------:R-:W-:Y:S01]  /*8010*/  IADD3 R124, P0, R125.reuse, R122, RZ ;  /* 0x0000007a7d7c7210 */ /* 0x040fe20007f1e0ff */
[----:B------:R3:W5:Y:S04]  /*8020*/  LDG.E.U8 R236, desc[UR48][R6.64] ;  /* 0x0000003006ec7981 */ /* 0x000768000c1e1100 */
[----:B------:R3:W5:Y:S01]  /*8030*/  LDG.E.U8 R235, desc[UR48][R2.64] ;  /* 0x0000003002eb7981 */ /* 0x000762000c1e1100 */
[----:B------:R-:W-:Y:S01]  /*8040*/  LEA.HI.X.SX32 R125, R125, R123, 0x1, P0 ;  /* 0x0000007b7d7d7211 */ /* 0x000fe200000f0eff */
[----:B------:R-:W0:Y:S01]  /*8050*/  LDC R130, c[0x0][0x248] ;  /* 0x00009200ff827b82 */ /* 0x000e220000000800 */
[----:B---3--:R-:W-:-:S03]  /*8060*/  IMAD R7, R134, 0x1c0, RZ ;  /* 0x000001c086077824 */ /* 0x008fc600078e02ff */
[----:B------:R3:W5:Y:S01]  /*8070*/  LDG.E.U8 R237, desc[UR48][R124.64] ;  /* 0x000000307ced7981 */ /* 0x000762000c1e1100 */
[----:B------:R-:W-:Y:S01]  /*8080*/  IMAD R3, R131, 0x14f, RZ ;  /* 0x0000014f83037824 */ /* 0x000fe200078e02ff */
[-C--:B------:R-:W-:Y:S01]  /*8090*/  IADD3 R2, P1, R7, R122.reuse, RZ ;  /* 0x0000007a07027210 */ /* 0x080fe20007f3e0ff */
[----:B------:R-:W-:Y:S01]  /*80a0*/  IMAD R102, R138, 0x1c2, RZ ;  /* 0x000001c28a667824 */ /* 0x000fe200078e02ff */
[----:B------:R-:W0:Y:S02]  /*80b0*/  LDC R131, c[0x0][0x248] ;  /* 0x00009200ff837b82 */ /* 0x000e240000000800 */
[----:B------:R-:W-:-:S04]  /*80c0*/  IADD3 R230, P0, R3, R122, RZ ;  /* 0x0000007a03e67210 */ /* 0x000fc80007f1e0ff */
[-C--:B------:R-:W-:Y:S02]  /*80d0*/  LEA.HI.X.SX32 R231, R3, R123.reuse, 0x1, P0 ;  /* 0x0000007b03e77211 */ /* 0x080fe400000f0eff */
[----:B------:R-:W-:Y:S01]  /*80e0*/  LEA.HI.X.SX32 R3, R7, R123, 0x1, P1 ;  /* 0x0000007b07037211 */ /* 0x000fe200008f0eff */
[----:B------:R-:W0:Y:S01]  /*80f0*/  LDC R134, c[0x0][0x248] ;  /* 0x00009200ff867b82 */ /* 0x000e220000000800 */
[-C--:B------:R-:W-:Y:S01]  /*8100*/  IADD3 R6, P2, R4, R122.reuse, RZ ;  /* 0x0000007a04067210 */ /* 0x080fe20007f5e0ff */
[----:B------:R-:W5:Y:S01]  /*8110*/  LDG.E.U8 R230, desc[UR48][R230.64] ;  /* 0x00000030e6e67981 */ /* 0x000f62000c1e1100 */
[----:B---3--:R-:W-:-:S03]  /*8120*/  IADD3 R124, P0, R102, R122, RZ ;  /* 0x0000007a667c7210 */ /* 0x008fc60007f1e0ff */
[----:B------:R3:W5:Y:S02]  /*8130*/  LDG.E.U8 R251, desc[UR48][R2.64] ;  /* 0x0000003002fb7981 */ /* 0x000764000c1e1100 */
[----:B------:R-:W0:Y:S01]  /*8140*/  LDC R138, c[0x0][0x248] ;  /* 0x00009200ff8a7b82 */ /* 0x000e220000000800 */
[-C--:B------:R-:W-:Y:S02]  /*8150*/  LEA.HI.X.SX32 R7, R4, R123.reuse, 0x1, P2 ;  /* 0x0000007b04077211 */ /* 0x080fe400010f0eff */
[-C--:B------:R-:W-:Y:S01]  /*8160*/  LEA.HI.X.SX32 R125, R102, R123.reuse, 0x1, P0 ;  /* 0x0000007b667d7211 */ /* 0x080fe200000f0eff */
[----:B---3--:R-:W-:Y:S02]  /*8170*/  IMAD R2, R126, 0x1c3, RZ ;  /* 0x000001c37e027824 */ /* 0x008fe400078e02ff */
[----:B------:R0:W3:Y:S01]  /*8180*/  LDG.E.U8 R250, desc[UR48][R6.64] ;  /* 0x0000003006fa7981 */ /* 0x0000e2000c1e1100 */
[----:B-1----:R-:W-:Y:S01]  /*8190*/  IMAD R3, R127, 0x1c4, RZ ;  /* 0x000001c47f037824 */ /* 0x002fe200078e02ff */
[----:B------:R-:W1:Y:S01]  /*81a0*/  LDC R136, c[0x0][0x248] ;  /* 0x00009200ff887b82 */ /* 0x000e620000000800 */
[----:B------:R-:W-:Y:S01]  /*81b0*/  IMAD R102, R129, 0x1c6, RZ ;  /* 0x000001c681667824 */ /* 0x000fe200078e02ff */
[CC--:B------:R-:W-:Y:S01]  /*81c0*/  IADD3 R126, P0, R2.reuse, R122.reuse, RZ ;  /* 0x0000007a027e7210 */ /* 0x0c0fe20007f1e0ff */
[----:B------:R0:W3:Y:S03]  /*81d0*/  LDG.E.U8 R249, desc[UR48][R124.64] ;  /* 0x000000307cf97981 */ /* 0x0000e6000c1e1100 */
[----:B------:R-:W-:Y:S01]  /*81e0*/  LEA.HI.X.SX32 R127, R2, R123, 0x1, P0 ;  /* 0x0000007b027f7211 */ /* 0x000fe200000f0eff */
[----:B0-----:R-:W-:Y:S01]  /*81f0*/  IMAD R7, R128, 0x1c5, RZ ;  /* 0x000001c580077824 */ /* 0x001fe200078e02ff */
[----:B------:R-:W-:Y:S01]  /*8200*/  IADD3 R2, P2, R102, R122, RZ ;  /* 0x0000007a66027210 */ /* 0x000fe20007f5e0ff */
[----:B------:R-:W-:-:S02]  /*8210*/  IMAD R4, R130, 0x1c7, RZ ;  /* 0x000001c782047824 */ /* 0x000fc400078e02ff */
[----:B------:R0:W3:Y:S01]  /*8220*/  LDG.E.U8 R244, desc[UR48][R126.64] ;  /* 0x000000307ef47981 */ /* 0x0000e2000c1e1100 */
[----:B------:R-:W1:Y:S01]  /*8230*/  LDC R128, c[0x0][0x248] ;  /* 0x00009200ff807b82 */ /* 0x000e620000000800 */
[-C--:B------:R-:W-:Y:S02]  /*8240*/  IADD3 R124, P1, R3, R122.reuse, RZ ;  /* 0x0000007a037c7210 */ /* 0x080fe40007f3e0ff */
[-C--:B------:R-:W-:Y:S02]  /*8250*/  IADD3 R6, P0, R7, R122.reuse, RZ ;  /* 0x0000007a07067210 */ /* 0x080fe40007f1e0ff */
[-C--:B------:R-:W-:Y:S02]  /*8260*/  LEA.HI.X.SX32 R125, R3, R123.reuse, 0x1, P1 ;  /* 0x0000007b037d7211 */ /* 0x080fe400008f0eff */
[-C--:B------:R-:W-:Y:S01]  /*8270*/  LEA.HI.X.SX32 R3, R102, R123.reuse, 0x1, P2 ;  /* 0x0000007b66037211 */ /* 0x080fe200010f0eff */
[----:B------:R-:W1:Y:S01]  /*8280*/  LDC R129, c[0x0][0x248] ;  /* 0x00009200ff817b82 */ /* 0x000e620000000800 */
[----:B------:R-:W-:Y:S01]  /*8290*/  LEA.HI.X.SX32 R7, R7, R123, 0x1, P0 ;  /* 0x0000007b07077211 */ /* 0x000fe200000f0eff */
[----:B------:R-:W3:Y:S01]  /*82a0*/  LDG.E.U8 R242, desc[UR48][R124.64] ;  /* 0x000000307cf27981 */ /* 0x000ee2000c1e1100 */
[----:B0-----:R-:W-:-:S03]  /*82b0*/  IADD3 R126, P1, R4, R122, RZ ;  /* 0x0000007a047e7210 */ /* 0x001fc60007f3e0ff */
[----:B------:R0:W3:Y:S01]  /*82c0*/  LDG.E.U8 R240, desc[UR48][R2.64] ;  /* 0x0000003002f07981 */ /* 0x0000e2000c1e1100 */
[----:B------:R-:W-:Y:S01]  /*82d0*/  LEA.HI.X.SX32 R127, R4, R123, 0x1, P1 ;  /* 0x0000007b047f7211 */ /* 0x000fe200008f0eff */
[----:B------:R-:W-:Y:S01]  /*82e0*/  IMAD R102, R138, 0x1cb, RZ ;  /* 0x000001cb8a667824 */ /* 0x000fe200078e02ff */
[----:B------:R-:W2:Y:S01]  /*82f0*/  LDC R130, c[0x0][0x248] ;  /* 0x00009200ff827b82 */ /* 0x000ea20000000800 */
[----:B------:R0:W3:Y:S04]  /*8300*/  LDG.E.U8 R241, desc[UR48][R6.64] ;  /* 0x0000003006f17981 */ /* 0x0000e8000c1e1100 */
[----:B------:R1:W3:Y:S01]  /*8310*/  LDG.E.U8 R239, desc[UR48][R126.64] ;  /* 0x000000307eef7981 */ /* 0x0002e2000c1e1100 */
[----:B0-----:R-:W-:Y:S02]  /*8320*/  IMAD R3, R131, 0x1c8, RZ ;  /* 0x000001c883037824 */ /* 0x001fe400078e02ff */
[----:B------:R-:W0:Y:S01]  /*8330*/  LDC R138, c[0x0][0x248] ;  /* 0x00009200ff8a7b82 */ /* 0x000e220000000800 */
[----:B------:R-:W-:-:S02]  /*8340*/  IMAD R7, R134, 0x1c9, RZ ;  /* 0x000001c986077824 */ /* 0x000fc400078e02ff */
[----:B------:R-:W-:-:S05]  /*8350*/  IADD3 R2, P0, R3, R122, RZ ;  /* 0x0000007a03027210 */ /* 0x000fca0007f1e0ff */
[----:B------:R-:W0:Y:S01]  /*8360*/  LDC R134, c[0x0][0x248] ;  /* 0x00009200ff867b82 */ /* 0x000e220000000800 */
[-C--:B------:R-:W-:Y:S02]  /*8370*/  LEA.HI.X.SX32 R3, R3, R123.reuse, 0x1, P0 ;  /* 0x0000007b03037211 */ /* 0x080fe400000f0eff */
[-C--:B-1----:R-:W-:Y:S01]  /*8380*/  IADD3 R126, P0, R102, R122.reuse, RZ ;  /* 0x0000007a667e7210 */ /* 0x082fe20007f1e0ff */
[----:B------:R-:W-:Y:S02]  /*8390*/  IMAD R4, R136, 0x1ca, RZ ;  /* 0x000001ca88047824 */ /* 0x000fe400078e02ff */
[----:B------:R1:W3:Y:S01]  /*83a0*/  LDG.E.U8 R234, desc[UR48][R2.64] ;  /* 0x0000003002ea7981 */ /* 0x0002e2000c1e1100 */
[----:B------:R-:W-:Y:S01]  /*83b0*/  LEA.HI.X.SX32 R127, R102, R123, 0x1, P0 ;  /* 0x0000007b667f7211 */ /* 0x000fe200000f0eff */
[----:B------:R-:W2:Y:S04]  /*83c0*/  LDC R131, c[0x0][0x248] ;  /* 0x00009200ff837b82 */ /* 0x000ea80000000800 */
[----:B------:R1:W3:Y:S01]  /*83d0*/  LDG.E.U8 R231, desc[UR48][R126.64] ;  /* 0x000000307ee77981 */ /* 0x0002e2000c1e1100 */
[----:B------:R-:W-:Y:S01]  /*83e0*/  IADD3 R6, P1, R7, R122, RZ ;  /* 0x0000007a07067210 */ /* 0x000fe20007f3e0ff */
[----:B-1----:R-:W-:-:S02]  /*83f0*/  IMAD R2, R128, 0x1cc, RZ ;  /* 0x000001cc80027824 */ /* 0x002fc400078e02ff */
[----:B------:R-:W1:Y:S08]  /*8400*/  LDC R136, c[0x0][0x248] ;  /* 0x00009200ff887b82 */ /* 0x000e700000000800 */
[----:B------:R-:W1:Y:S01]  /*8410*/  LDC R126, c[0x0][0x248] ;  /* 0x00009200ff7e7b82 */ /* 0x000e620000000800 */
[----:B------:R-:W-:Y:S01]  /*8420*/  IMAD R3, R129, 0x1cd, RZ ;  /* 0x000001cd81037824 */ /* 0x000fe200078e02ff */
[----:B------:R-:W-:Y:S01]  /*8430*/  IADD3 R228, P0, R2, R122, RZ ;  /* 0x0000007a02e47210 */ /* 0x000fe20007f1e0ff */
[----:B0-----:R-:W-:Y:S01]  /*8440*/  IMAD R102, R134, 0x150, RZ ;  /* 0x0000015086667824 */ /* 0x001fe200078e02ff */
[----:B------:R-:W-:-:S04]  /*8450*/  LEA.HI.X.SX32 R7, R7, R123, 0x1, P1 ;  /* 0x0000007b07077211 */ /* 0x000fc800008f0eff */
[----:B------:R-:W0:Y:S01]  /*8460*/  LDC R127, c[0x0][0x248] ;  /* 0x00009200ff7f7b82 */ /* 0x000e220000000800 */
[-C--:B------:R-:W-:Y:S01]  /*8470*/  IADD3 R124, P2, R4, R122.reuse, RZ ;  /* 0x0000007a047c7210 */ /* 0x080fe20007f5e0ff */
[----:B------:R2:W3:Y:S01]  /*8480*/  LDG.E.U8 R233, desc[UR48][R6.64] ;  /* 0x0000003006e97981 */ /* 0x0004e2000c1e1100 */
[-C--:B------:R-:W-:Y:S02]  /*8490*/  IADD3 R226, P1, R3, R122.reuse, RZ ;  /* 0x0000007a03e27210 */ /* 0x080fe40007f3e0ff */
[-C--:B------:R-:W-:Y:S02]  /*84a0*/  LEA.HI.X.SX32 R229, R2, R123.reuse, 0x1, P0 ;  /* 0x0000007b02e57211 */ /* 0x080fe400000f0eff */
[-C--:B------:R-:W-:Y:S01]  /*84b0*/  IADD3 R2, P0, R102, R122.reuse, RZ ;  /* 0x0000007a66027210 */ /* 0x080fe20007f1e0ff */
[----:B------:R-:W4:Y:S01]  /*84c0*/  LDC R128, c[0x0][0x248] ;  /* 0x00009200ff807b82 */ /* 0x000f220000000800 */
[-C--:B------:R-:W-:Y:S01]  /*84d0*/  LEA.HI.X.SX32 R125, R4, R123.reuse, 0x1, P2 ;  /* 0x0000007b047d7211 */ /* 0x080fe200010f0eff */
[----:B--2---:R-:W-:Y:S01]  /*84e0*/  IMAD R4, R131, 0x1cf, RZ ;  /* 0x000001cf83047824 */ /* 0x004fe200078e02ff */
[-C--:B------:R-:W-:Y:S01]  /*84f0*/  LEA.HI.X.SX32 R227, R3, R123.reuse, 0x1, P1 ;  /* 0x0000007b03e37211 */ /* 0x080fe200008f0eff */
[----:B------:R-:W-:Y:S01]  /*8500*/  IMAD R7, R130, 0x1ce, RZ ;  /* 0x000001ce82077824 */ /* 0x000fe200078e02ff */
[-C--:B------:R-:W-:Y:S01]  /*8510*/  LEA.HI.X.SX32 R3, R102, R123.reuse, 0x1, P0 ;  /* 0x0000007b66037211 */ /* 0x080fe200000f0eff */
[----:B------:R2:W3:Y:S02]  /*8520*/  LDG.E.U8 R232, desc[UR48][R124.64] ;  /* 0x000000307ce87981 */ /* 0x0004e4000c1e1100 */
[----:B------:R-:W4:Y:S01]  /*8530*/  LDC R129, c[0x0][0x248] ;  /* 0x00009200ff817b82 */ /* 0x000f220000000800 */
[-C--:B------:R-:W-:Y:S01]  /*8540*/  IADD3 R6, P3, R4, R122.reuse, RZ ;  /* 0x0000007a04067210 */ /* 0x080fe20007f7e0ff */
[----:B------:R-:W3:Y:S04]  /*8550*/  LDG.E.U8 R226, desc[UR48][R226.64] ;  /* 0x00000030e2e27981 */ /* 0x000ee8000c1e1100 */
[----:B------:R-:W3:Y:S01]  /*8560*/  LDG.E.U8 R228, desc[UR48][R228.64] ;  /* 0x00000030e4e47981 */ /* 0x000ee2000c1e1100 */
[C---:B--2---:R-:W-:Y:S01]  /*8570*/  IADD3 R124, P2, R7.reuse, R122, RZ ;  /* 0x0000007a077c7210 */ /* 0x044fe20007f5e0ff */
[----:B------:R-:W2:Y:S02]  /*8580*/  LDC R134, c[0x0][0x248] ;  /* 0x00009200ff867b82 */ /* 0x000ea40000000800 */
[----:B------:R1:W3:Y:S01]  /*8590*/  LDG.E.U8 R227, desc[UR48][R2.64] ;  /* 0x0000003002e37981 */ /* 0x0002e2000c1e1100 */
[----:B------:R-:W-:-:S02]  /*85a0*/  LEA.HI.X.SX32 R125, R7, R123, 0x1, P2 ;  /* 0x0000007b077d7211 */ /* 0x000fc400010f0eff */
[----:B------:R-:W-:Y:S01]  /*85b0*/  LEA.HI.X.SX32 R7, R4, R123, 0x1, P3 ;  /* 0x0000007b04077211 */ /* 0x000fe200018f0eff */
[----:B------:R-:W-:Y:S02]  /*85c0*/  IMAD R102, R138, 0x154, RZ ;  /* 0x000001548a667824 */ /* 0x000fe400078e02ff */
[----:B------:R-:W4:Y:S01]  /*85d0*/  LDC R131, c[0x0][0x248] ;  /* 0x00009200ff837b82 */ /* 0x000f220000000800 */
[----:B-1----:R-:W-:Y:S01]  /*85e0*/  IMAD R2, R126, 0x151, RZ ;  /* 0x000001517e027824 */ /* 0x002fe200078e02ff */
[----:B------:R1:W3:Y:S01]  /*85f0*/  LDG.E.U8 R224, desc[UR48][R6.64] ;  /* 0x0000003006e07981 */ /* 0x0002e2000c1e1100 */
[----:B------:R-:W-:-:S05]  /*8600*/  IMAD R3, R136, 0x153, RZ ;  /* 0x0000015388037824 */ /* 0x000fca00078e02ff */
[----:B------:R-:W4:Y:S01]  /*8610*/  LDC R130, c[0x0][0x248] ;  /* 0x00009200ff827b82 */ /* 0x000f220000000800 */
[CC--:B------:R-:W-:Y:S01]  /*8620*/  IADD3 R126, P0, R2.reuse, R122.reuse, RZ ;  /* 0x0000007a027e7210 */ /* 0x0c0fe20007f1e0ff */
[----:B0-----:R-:W-:Y:S01]  /*8630*/  IMAD R4, R127, 0x152, RZ ;  /* 0x000001527f047824 */ /* 0x001fe200078e02ff */
[----:B------:R0:W3:Y:S02]  /*8640*/  LDG.E.U8 R225, desc[UR48][R124.64] ;  /* 0x000000307ce17981 */ /* 0x0000e4000c1e1100 */
[-C--:B------:R-:W-:Y:S02]  /*8650*/  LEA.HI.X.SX32 R127, R2, R123.reuse, 0x1, P0 ;  /* 0x0000007b027f7211 */ /* 0x080fe400000f0eff */
[CC--:B-1----:R-:W-:Y:S01]  /*8660*/  IADD3 R6, P2, R3.reuse, R122.reuse, RZ ;  /* 0x0000007a03067210 */ /* 0x0c2fe20007f5e0ff */
[----:B------:R-:W1:Y:S01]  /*8670*/  LDC R136, c[0x0][0x248] ;  /* 0x00009200ff887b82 */ /* 0x000e620000000800 */
[----:B------:R-:W-:Y:S01]  /*8680*/  IADD3 R2, P0, R102, R122, RZ ;  /* 0x0000007a66027210 */ /* 0x000fe20007f1e0ff */
[----:B------:R-:W3:Y:S01]  /*8690*/  LDG.E.U8 R223, desc[UR48][R126.64] ;  /* 0x000000307edf7981 */ /* 0x000ee2000c1e1100 */
[----:B------:R-:W-:-:S02]  /*86a0*/  LEA.HI.X.SX32 R7, R3, R123, 0x1, P2 ;  /* 0x0000007b03077211 */ /* 0x000fc400010f0eff */
[-C--:B------:R-:W-:Y:S01]  /*86b0*/  LEA.HI.X.SX32 R3, R102, R123.reuse, 0x1, P0 ;  /* 0x0000007b66037211 */ /* 0x080fe200000f0eff */
[----:B------:R4:W-:Y:S01]  /*86c0*/  STL [R1+0x18], R145 ;  /* 0x0000189101007387 */ /* 0x0009e20000100800 */
[C---:B0-----:R-:W-:Y:S01]  /*86d0*/  IADD3 R124, P1, R4.reuse, R122, RZ ;  /* 0x0000007a047c7210 */ /* 0x041fe20007f3e0ff */
[----:B------:R-:W0:Y:S02]  /*86e0*/  LDC R140, c[0x0][0x248] ;  /* 0x00009200ff8c7b82 */ /* 0x000e240000000800 */
[----:B------:R4:W3:Y:S01]  /*86f0*/  LDG.E.U8 R220, desc[UR48][R2.64] ;  /* 0x0000003002dc7981 */ /* 0x0008e2000c1e1100 */
[----:B------:R-:W-:Y:S01]  /*8700*/  LEA.HI.X.SX32 R125, R4, R123, 0x1, P1 ;  /* 0x0000007b047d7211 */ /* 0x000fe200008f0eff */
[----:B--2---:R-:W-:Y:S02]  /*8710*/  IMAD R4, R134, 0x159, RZ ;  /* 0x0000015986047824 */ /* 0x004fe400078e02ff */
[----:B------:R2:W3:Y:S02]  /*8720*/  LDG.E.U8 R221, desc[UR48][R6.64] ;  /* 0x0000003006dd7981 */ /* 0x0004e4000c1e1100 */
[----:B------:R-:W0:Y:S01]  /*8730*/  LDC R138, c[0x0][0x248] ;  /* 0x00009200ff8a7b82 */ /* 0x000e220000000800 */
[----:B----4-:R-:W-:Y:S01]  /*8740*/  IMAD R102, R130, 0x157, RZ ;  /* 0x0000015782667824 */ /* 0x010fe200078e02ff */
[----:B------:R4:W3:Y:S01]  /*8750*/  LDG.E.U8 R222, desc[UR48][R124.64] ;  /* 0x000000307cde7981 */ /* 0x0008e2000c1e1100 */
[----:B------:R-:W-:-:S02]  /*8760*/  IMAD R2, R128, 0x155, RZ ;  /* 0x0000015580027824 */ /* 0x000fc400078e02ff */
[----:B------:R-:W-:-:S03]  /*8770*/  IMAD R3, R129, 0x156, RZ ;  /* 0x0000015681037824 */ /* 0x000fc600078e02ff */
[----:B------:R-:W3:Y:S01]  /*8780*/  LDC R145, c[0x0][0x248] ;  /* 0x00009200ff917b82 */ /* 0x000ee20000000800 */
[----:B------:R-:W-:Y:S01]  /*8790*/  STL [R1+0xc], R144 ;  /* 0x00000c9001007387 */ /* 0x000fe20000100800 */
[-C--:B------:R-:W-:Y:S01]  /*87a0*/  IADD3 R218, P0, R2, R122.reuse, RZ ;  /* 0x0000007a02da7210 */ /* 0x080fe20007f1e0ff */
[----:B--2---:R-:W-:Y:S01]  /*87b0*/  IMAD R7, R131, 0x158, RZ ;  /* 0x0000015883077824 */ /* 0x004fe200078e02ff */
[----:B------:R-:W-:-:S04]  /*87c0*/  IADD3 R126, P1, R3, R122, RZ ;  /* 0x0000007a037e7210 */ /* 0x000fc80007f3e0ff */
[----:B------:R-:W2:Y:S01]  /*87d0*/  LDC R128, c[0x0][0x248] ;  /* 0x00009200ff807b82 */ /* 0x000ea20000000800 */
[----:B-----5:R-:W-:Y:S04]  /*87e0*/  STL [R1+0x8], R143 ;  /* 0x0000088f01007387 */ /* 0x020fe80000100800 */
[----:B------:R-:W-:Y:S01]  /*87f0*/  STL [R1+0x4], R142 ;  /* 0x0000048e01007387 */ /* 0x000fe20000100800 */
[-C--:B------:R-:W-:Y:S02]  /*8800*/  LEA.HI.X.SX32 R219, R2, R123.reuse, 0x1, P0 ;  /* 0x0000007b02db7211 */ /* 0x080fe400000f0eff */
[----:B------:R-:W5:Y:S01]  /*8810*/  LDC R129, c[0x0][0x248] ;  /* 0x00009200ff817b82 */ /* 0x000f620000000800 */
[----:B------:R1:W-:Y:S01]  /*8820*/  STL [R1], R141 ;  /* 0x0000008d01007387 */ /* 0x0003e20000100800 */
[----:B------:R-:W-:-:S02]  /*8830*/  LEA.HI.X.SX32 R127, R3, R123, 0x1, P1 ;  /* 0x0000007b037f7211 */ /* 0x000fc400008f0eff */
[-C--:B------:R-:W-:Y:S01]  /*8840*/  IADD3 R6, P2, R7, R122.reuse, RZ ;  /* 0x0000007a07067210 */ /* 0x080fe20007f5e0ff */
[----:B------:R-:W3:Y:S03]  /*8850*/  LDG.E.U8 R218, desc[UR48][R218.64] ;  /* 0x00000030dada7981 */ /* 0x000ee6000c1e1100 */
[----:B------:R-:W2:Y:S08]  /*8860*/  LDC R134, c[0x0][0x248] ;  /* 0x00009200ff867b82 */ /* 0x000eb00000000800 */
[----:B-1----:R-:W1:Y:S01]  /*8870*/  LDC R141, c[0x0][0x248] ;  /* 0x00009200ff8d7b82 */ /* 0x002e620000000800 */
[C---:B------:R-:W-:Y:S01]  /*8880*/  IADD3 R2, P1, R4.reuse, R122, RZ ;  /* 0x0000007a04027210 */ /* 0x040fe20007f3e0ff */
[----:B------:R-:W3:Y:S03]  /*8890*/  LDG.E.U8 R217, desc[UR48][R126.64] ;  /* 0x000000307ed97981 */ /* 0x000ee6000c1e1100 */
[----:B------:R-:W-:-:S02]  /*88a0*/  LEA.HI.X.SX32 R3, R4, R123, 0x1, P1 ;  /* 0x0000007b04037211 */ /* 0x000fc400008f0eff */
[C---:B----4-:R-:W-:Y:S01]  /*88b0*/  IADD3 R124, P0, R102.reuse, R122, RZ ;  /* 0x0000007a667c7210 */ /* 0x050fe20007f1e0ff */
[----:B------:R-:W4:Y:S02]  /*88c0*/  LDC R131, c[0x0][0x248] ;  /* 0x00009200ff837b82 */ /* 0x000f240000000800 */
[----:B------:R0:W3:Y:S01]  /*88d0*/  LDG.E.U8 R214, desc[UR48][R2.64] ;  /* 0x0000003002d67981 */ /* 0x0000e2000c1e1100 */
[-C--:B------:R-:W-:Y:S02]  /*88e0*/  LEA.HI.X.SX32 R7, R7, R123.reuse, 0x1, P2 ;  /* 0x0000007b07077211 */ /* 0x080fe400010f0eff */
[----:B------:R-:W-:-:S03]  /*88f0*/  LEA.HI.X.SX32 R125, R102, R123, 0x1, P0 ;  /* 0x0000007b667d7211 */ /* 0x000fc600000f0eff */
[----:B------:R1:W3:Y:S01]  /*8900*/  LDG.E.U8 R215, desc[UR48][R6.64] ;  /* 0x0000003006d77981 */ /* 0x0002e2000c1e1100 */
[----:B------:R-:W4:Y:S01]  /*8910*/  LDC R130, c[0x0][0x248] ;  /* 0x00009200ff827b82 */ /* 0x000f220000000800 */
[----:B0-----:R-:W-:Y:S02]  /*8920*/  IMAD R2, R136, 0x15a, RZ ;  /* 0x0000015a88027824 */ /* 0x001fe400078e02ff */
[----:B------:R0:W3:Y:S01]  /*8930*/  LDG.E.U8 R216, desc[UR48][R124.64] ;  /* 0x000000307cd87981 */ /* 0x0000e2000c1e1100 */
[----:B------:R-:W-:Y:S02]  /*8940*/  IMAD R3, R140, 0x15c, RZ ;  /* 0x0000015c8c037824 */ /* 0x000fe400078e02ff */
[----:B-1----:R-:W-:Y:S01]  /*8950*/  IMAD R102, R141, 0x15d, RZ ;  /* 0x0000015d8d667824 */ /* 0x002fe200078e02ff */
[-C--:B------:R-:W-:Y:S01]  /*8960*/  IADD3 R126, P0, R2, R122.reuse, RZ ;  /* 0x0000007a027e7210 */ /* 0x080fe20007f1e0ff */
[----:B------:R-:W-:Y:S01]  /*8970*/  IMAD R4, R138, 0x15b, RZ ;  /* 0x0000015b8a047824 */ /* 0x000fe200078e02ff */
[----:B------:R-:W-:Y:S01]  /*8980*/  IADD3 R6, P2, R3, R122, RZ ;  /* 0x0000007a03067210 */ /* 0x000fe20007f5e0ff */
[----:B------:R-:W1:Y:S01]  /*8990*/  LDC R136, c[0x0][0x248] ;  /* 0x00009200ff887b82 */ /* 0x000e620000000800 */
[----:B------:R-:W-:-:S02]  /*89a0*/  LEA.HI.X.SX32 R127, R2, R123, 0x1, P0 ;  /* 0x0000007b027f7211 */ /* 0x000fc400000f0eff */
[CC--:B------:R-:W-:Y:S02]  /*89b0*/  IADD3 R2, P0, R102.reuse, R122.reuse, RZ ;  /* 0x0000007a66027210 */ /* 0x0c0fe40007f1e0ff */
[-C--:B------:R-:W-:Y:S01]  /*89c0*/  LEA.HI.X.SX32 R7, R3, R123.reuse, 0x1, P2 ;  /* 0x0000007b03077211 */ /* 0x080fe200010f0eff */
[----:B------:R2:W3:Y:S01]  /*89d0*/  LDG.E.U8 R213, desc[UR48][R126.64] ;  /* 0x000000307ed57981 */ /* 0x0004e2000c1e1100 */
[-C--:B------:R-:W-:Y:S01]  /*89e0*/  LEA.HI.X.SX32 R3, R102, R123.reuse, 0x1, P0 ;  /* 0x0000007b66037211 */ /* 0x080fe200000f0eff */
[----:B------:R-:W1:Y:S01]  /*89f0*/  LDC R138, c[0x0][0x248] ;  /* 0x00009200ff8a7b82 */ /* 0x000e620000000800 */
[C---:B0-----:R-:W-:Y:S01]  /*8a00*/  IADD3 R124, P1, R4.reuse, R122, RZ ;  /* 0x0000007a047c7210 */ /* 0x041fe20007f3e0ff */
[----:B------:R-:W3:Y:S04]  /*8a10*/  LDG.E.U8 R211, desc[UR48][R6.64] ;  /* 0x0000003006d37981 */ /* 0x000ee8000c1e1100 */
[----:B------:R0:W3:Y:S02]  /*8a20*/  LDG.E.U8 R210, desc[UR48][R2.64] ;  /* 0x0000003002d27981 */ /* 0x0000e4000c1e1100 */
[----:B--2---:R-:W2:Y:S01]  /*8a30*/  LDC R126, c[0x0][0x248] ;  /* 0x00009200ff7e7b82 */ /* 0x004ea20000000800 */
[----:B------:R-:W-:Y:S01]  /*8a40*/  LEA.HI.X.SX32 R125, R4, R123, 0x1, P1 ;  /* 0x0000007b047d7211 */ /* 0x000fe200008f0eff */
[----:B------:R-:W-:-:S06]  /*8a50*/  IMAD R4, R134, 0x1d2, RZ ;  /* 0x000001d286047824 */ /* 0x000fcc00078e02ff */
[----:B------:R-:W1:Y:S01]  /*8a60*/  LDC R127, c[0x0][0x248] ;  /* 0x00009200ff7f7b82 */ /* 0x000e620000000800 */
[----:B0-----:R-:W-:Y:S01]  /*8a70*/  IMAD R2, R128, 0x15e, RZ ;  /* 0x0000015e80027824 */ /* 0x001fe200078e02ff */
[----:B------:R0:W3:Y:S01]  /*8a80*/  LDG.E.U8 R212, desc[UR48][R124.64] ;  /* 0x000000307cd47981 */ /* 0x0000e2000c1e1100 */
[----:B-----5:R-:W-:-:S03]  /*8a90*/  IMAD R3, R129, 0x15f, RZ ;  /* 0x0000015f81037824 */ /* 0x020fc600078e02ff */
[CC--:B------:R-:W-:Y:S02]  /*8aa0*/  IADD3 R208, P0, R2.reuse, R122.reuse, RZ ;  /* 0x0000007a02d07210 */ /* 0x0c0fe40007f1e0ff */
[-C--:B------:R-:W-:Y:S01]  /*8ab0*/  IADD3 R206, P1, R3, R122.reuse, RZ ;  /* 0x0000007a03ce7210 */ /* 0x080fe20007f3e0ff */
[----:B----4-:R-:W-:Y:S01]  /*8ac0*/  IMAD R7, R131, 0x1d1, RZ ;  /* 0x000001d183077824 */ /* 0x010fe200078e02ff */
[-C--:B------:R-:W-:Y:S01]  /*8ad0*/  LEA.HI.X.SX32 R209, R2, R123.reuse, 0x1, P0 ;  /* 0x0000007b02d17211 */ /* 0x080fe200000f0eff */
[----:B------:R-:W-:Y:S01]  /*8ae0*/  IMAD R102, R130, 0x1d0, RZ ;  /* 0x000001d082667824 */ /* 0x000fe200078e02ff */
[-C--:B------:R-:W-:Y:S01]  /*8af0*/  LEA.HI.X.SX32 R207, R3, R123.reuse, 0x1, P1 ;  /* 0x0000007b03cf7211 */ /* 0x080fe200008f0eff */
[----:B------:R-:W4:Y:S01]  /*8b00*/  LDC R128, c[0x0][0x248] ;  /* 0x00009200ff807b82 */ /* 0x000f220000000800 */
[CC--:B------:R-:W-:Y:S01]  /*8b10*/  IADD3 R2, P1, R4.reuse, R122.reuse, RZ ;  /* 0x0000007a04027210 */ /* 0x0c0fe20007f3e0ff */
[----:B------:R-:W5:Y:S03]  /*8b20*/  LDG.E.U8 R208, desc[UR48][R208.64] ;  /* 0x00000030d0d07981 */ /* 0x000f66000c1e1100 */
[----:B------:R-:W-:Y:S01]  /*8b30*/  LEA.HI.X.SX32 R3, R4, R123, 0x1, P1 ;  /* 0x0000007b04037211 */ /* 0x000fe200008f0eff */
[----:B------:R-:W5:Y:S02]  /*8b40*/  LDG.E.U8 R206, desc[UR48][R206.64] ;  /* 0x00000030cece7981 */ /* 0x000f64000c1e1100 */
[----:B------:R-:W4:Y:S01]  /*8b50*/  LDC R129, c[0x0][0x248] ;  /* 0x00009200ff817b82 */ /* 0x000f220000000800 */
[-C--:B------:R-:W-:Y:S01]  /*8b60*/  IADD3 R6, P2, R7, R122.reuse, RZ ;  /* 0x0000007a07067210 */ /* 0x080fe20007f5e0ff */
[----:B------:R2:W5:Y:S01]  /*8b70*/  LDG.E.U8 R203, desc[UR48][R2.64] ;  /* 0x0000003002cb7981 */ /* 0x000562000c1e1100 */
[----:B0-----:R-:W-:-:S02]  /*8b80*/  IADD3 R124, P0, R102, R122, RZ ;  /* 0x0000007a667c7210 */ /* 0x001fc40007f1e0ff */
[----:B------:R-:W-:-:S03]  /*8b90*/  LEA.HI.X.SX32 R7, R7, R123, 0x1, P2 ;  /* 0x0000007b07077211 */ /* 0x000fc600010f0eff */
[----:B------:R-:W0:Y:S01]  /*8ba0*/  LDC R134, c[0x0][0x248] ;  /* 0x00009200ff867b82 */ /* 0x000e220000000800 */
[----:B--2---:R-:W-:Y:S01]  /*8bb0*/  IMAD R2, R126, 0x1d3, RZ ;  /* 0x000001d37e027824 */ /* 0x004fe200078e02ff */
[-C--:B------:R-:W-:Y:S01]  /*8bc0*/  LEA.HI.X.SX32 R125, R102, R123.reuse, 0x1, P0 ;  /* 0x0000007b667d7211 */ /* 0x080fe200000f0eff */
[----:B-1----:R-:W-:Y:S01]  /*8bd0*/  IMAD R3, R136, 0x1d5, RZ ;  /* 0x000001d588037824 */ /* 0x002fe200078e02ff */
[----:B------:R1:W2:Y:S01]  /*8be0*/  LDG.E.U8 R204, desc[UR48][R6.64] ;  /* 0x0000003006cc7981 */ /* 0x0002a2000c1e1100 */
[----:B------:R-:W-:Y:S01]  /*8bf0*/  IMAD R102, R138, 0x1d6, RZ ;  /* 0x000001d68a667824 */ /* 0x000fe200078e02ff */
[C---:B------:R-:W-:Y:S02]  /*8c00*/  IADD3 R126, P0, R2.reuse, R122, RZ ;  /* 0x0000007a027e7210 */ /* 0x040fe40007f1e0ff */
[----:B------:R-:W4:Y:S01]  /*8c10*/  LDC R131, c[0x0][0x248] ;  /* 0x00009200ff837b82 */ /* 0x000f220000000800 */
[----:B------:R-:W-:Y:S01]  /*8c20*/  IMAD R4, R127, 0x1d4, RZ ;  /* 0x000001d47f047824 */ /* 0x000fe200078e02ff */
[----:B------:R1:W2:Y:S01]  /*8c30*/  LDG.E.U8 R205, desc[UR48][R124.64] ;  /* 0x000000307ccd7981 */ /* 0x0002a2000c1e1100 */
[----:B------:R-:W-:-:S02]  /*8c40*/  LEA.HI.X.SX32 R127, R2, R123, 0x1, P0 ;  /* 0x0000007b027f7211 */ /* 0x000fc400000f0eff */
[----:B------:R-:W-:-:S03]  /*8c50*/  IADD3 R2, P0, R102, R122, RZ ;  /* 0x0000007a66027210 */ /* 0x000fc60007f1e0ff */
[----:B------:R-:W4:Y:S01]  /*8c60*/  LDC R130, c[0x0][0x248] ;  /* 0x00009200ff827b82 */ /* 0x000f220000000800 */
[CC--:B-1----:R-:W-:Y:S01]  /*8c70*/  IADD3 R6, P2, R3.reuse, R122.reuse, RZ ;  /* 0x0000007a03067210 */ /* 0x0c2fe20007f5e0ff */
[----:B------:R-:W2:Y:S03]  /*8c80*/  LDG.E.U8 R201, desc[UR48][R126.64] ;  /* 0x000000307ec97981 */ /* 0x000ea6000c1e1100 */
[-C--:B------:R-:W-:Y:S02]  /*8c90*/  LEA.HI.X.SX32 R7, R3, R123.reuse, 0x1, P2 ;  /* 0x0000007b03077211 */ /* 0x080fe400010f0eff */
[-C--:B------:R-:W-:Y:S01]  /*8ca0*/  LEA.HI.X.SX32 R3, R102, R123.reuse, 0x1, P0 ;  /* 0x0000007b66037211 */ /* 0x080fe200000f0eff */
[----:B------:R-:W1:Y:S01]  /*8cb0*/  LDC R138, c[0x0][0x248] ;  /* 0x00009200ff8a7b82 */ /* 0x000e620000000800 */
[C---:B------:R-:W-:Y:S01]  /*8cc0*/  IADD3 R124, P1, R4.reuse, R122, RZ ;  /* 0x0000007a047c7210 */ /* 0x040fe20007f3e0ff */
[----:B------:R4:W2:Y:S04]  /*8cd0*/  LDG.E.U8 R199, desc[UR48][R6.64] ;  /* 0x0000003006c77981 */ /* 0x0008a8000c1e1100 */
[----:B------:R4:W2:Y:S02]  /*8ce0*/  LDG.E.U8 R198, desc[UR48][R2.64] ;  /* 0x0000003002c67981 */ /* 0x0008a4000c1e1100 */
[----:B------:R-:W1:Y:S01]  /*8cf0*/  LDC R136, c[0x0][0x248] ;  /* 0x00009200ff887b82 */ /* 0x000e620000000800 */
[----:B------:R-:W-:Y:S01]  /*8d00*/  LEA.HI.X.SX32 R125, R4, R123, 0x1, P1 ;  /* 0x0000007b047d7211 */ /* 0x000fe200008f0eff */
[----:B0-----:R-:W-:-:S02]  /*8d10*/  IMAD R4, R134, 0x1db, RZ ;  /* 0x000001db86047824 */ /* 0x001fc400078e02ff */
[----:B----4-:R-:W-:Y:S02]  /*8d20*/  IMAD R7, R131, 0x1da, RZ ;  /* 0x000001da83077824 */ /* 0x010fe400078e02ff */
[----:B------:R0:W4:Y:S01]  /*8d30*/  LDG.E.U8 R200, desc[UR48][R124.64] ;  /* 0x000000307cc87981 */ /* 0x000122000c1e1100 */
[----:B------:R-:W-:Y:S01]  /*8d40*/  IMAD R2, R128, 0x1d7, RZ ;  /* 0x000001d780027824 */ /* 0x000fe200078e02ff */
[----:B------:R-:W1:Y:S01]  /*8d50*/  LDC R141, c[0x0][0x248] ;  /* 0x00009200ff8d7b82 */ /* 0x000e620000000800 */
[----:B------:R-:W-:-:S03]  /*8d60*/  IMAD R3, R129, 0x1d8, RZ ;  /* 0x000001d881037824 */ /* 0x000fc600078e02ff */
[CC--:B------:R-:W-:Y:S02]  /*8d70*/  IADD3 R196, P0, R2.reuse, R122.reuse, RZ ;  /* 0x0000007a02c47210 */ /* 0x0c0fe40007f1e0ff */
[CC--:B------:R-:W-:Y:S02]  /*8d80*/  IADD3 R126, P1, R3.reuse, R122.reuse, RZ ;  /* 0x0000007a037e7210 */ /* 0x0c0fe40007f3e0ff */
[----:B------:R-:W1:Y:S01]  /*8d90*/  LDC R140, c[0x0][0x248] ;  /* 0x00009200ff8c7b82 */ /* 0x000e620000000800 */
[-C--:B------:R-:W-:Y:S02]  /*8da0*/  LEA.HI.X.SX32 R197, R2, R123.reuse, 0x1, P0 ;  /* 0x0000007b02c57211 */ /* 0x080fe400000f0eff */
[-C--:B------:R-:W-:Y:S01]  /*8db0*/  LEA.HI.X.SX32 R127, R3, R123.reuse, 0x1, P1 ;  /* 0x0000007b037f7211 */ /* 0x080fe200008f0eff */
[----:B------:R-:W-:Y:S01]  /*8dc0*/  IMAD R102, R130, 0x1d9, RZ ;  /* 0x000001d982667824 */ /* 0x000fe200078e02ff */
[CC--:B------:R-:W-:Y:S01]  /*8dd0*/  IADD3 R2, P1, R4.reuse, R122.reuse, RZ ;  /* 0x0000007a04027210 */ /* 0x0c0fe20007f3e0ff */
[----:B------:R-:W4:Y:S02]  /*8de0*/  LDG.E.U8 R196, desc[UR48][R196.64] ;  /* 0x00000030c4c47981 */ /* 0x000f24000c1e1100 */
[----:B------:R-:W1:Y:S01]  /*8df0*/  LDC R128, c[0x0][0x248] ;  /* 0x00009200ff807b82 */ /* 0x000e620000000800 */
[----:B------:R-:W-:Y:S01]  /*8e00*/  LEA.HI.X.SX32 R3, R4, R123, 0x1, P1 ;  /* 0x0000007b04037211 */ /* 0x000fe200008f0eff */
[----:B------:R-:W4:Y:S01]  /*8e10*/  LDG.E.U8 R191, desc[UR48][R126.64] ;  /* 0x000000307ebf7981 */ /* 0x000f22000c1e1100 */
[----:B------:R-:W-:-:S02]  /*8e20*/  IADD3 R6, P2, R7, R122, RZ ;  /* 0x0000007a07067210 */ /* 0x000fc40007f5e0ff */
[C---:B0-----:R-:W-:Y:S01]  /*8e30*/  IADD3 R124, P0, R102.reuse, R122, RZ ;  /* 0x0000007a667c7210 */ /* 0x041fe20007f1e0ff */
[----:B------:R0:W4:Y:S01]  /*8e40*/  LDG.E.U8 R188, desc[UR48][R2.64] ;  /* 0x0000003002bc7981 */ /* 0x000122000c1e1100 */
[-C--:B------:R-:W-:Y:S01]  /*8e50*/  LEA.HI.X.SX32 R7, R7, R123.reuse, 0x1, P2 ;  /* 0x0000007b07077211 */ /* 0x080fe200010f0eff */
[----:B------:R-:W0:Y:S01]  /*8e60*/  LDC R129, c[0x0][0x248] ;  /* 0x00009200ff817b82 */ /* 0x000e220000000800 */
[----:B------:R-:W-:Y:S01]  /*8e70*/  LEA.HI.X.SX32 R125, R102, R123, 0x1, P0 ;  /* 0x0000007b667d7211 */ /* 0x000fe200000f0eff */
[----:B-1----:R-:W-:Y:S02]  /*8e80*/  IMAD R102, R136, 0x1dd, RZ ;  /* 0x000001dd88667824 */ /* 0x002fe400078e02ff */
[----:B------:R1:W4:Y:S01]  /*8e90*/  LDG.E.U8 R189, desc[UR48][R6.64] ;  /* 0x0000003006bd7981 */ /* 0x000322000c1e1100 */
[----:B0-----:R-:W-:-:S03]  /*8ea0*/  IMAD R3, R138, 0x1dc, RZ ;  /* 0x000001dc8a037824 */ /* 0x001fc600078e02ff */
[----:B------:R-:W0:Y:S01]  /*8eb0*/  LDC R131, c[0x0][0x248] ;  /* 0x00009200ff837b82 */ /* 0x000e220000000800 */
[-C--:B------:R-:W-:Y:S01]  /*8ec0*/  IADD3 R2, P1, R102, R122.reuse, RZ ;  /* 0x0000007a66027210 */ /* 0x080fe20007f3e0ff */
[----:B------:R1:W4:Y:S02]  /*8ed0*/  LDG.E.U8 R190, desc[UR48][R124.64] ;  /* 0x000000307cbe7981 */ /* 0x000324000c1e1100 */
[----:B-1----:R-:W-:-:S04]  /*8ee0*/  IADD3 R6, P0, R3, R122, RZ ;  /* 0x0000007a03067210 */ /* 0x002fc80007f1e0ff */
[----:B------:R-:W1:Y:S01]  /*8ef0*/  LDC R134, c[0x0][0x248] ;  /* 0x00009200ff867b82 */ /* 0x000e620000000800 */
[----:B------:R-:W-:-:S07]  /*8f00*/  LEA.HI.X.SX32 R7, R3, R123, 0x1, P0 ;  /* 0x0000007b03077211 */ /* 0x000fce00000f0eff */
[----:B------:R-:W1:Y:S01]  /*8f10*/  LDC R136, c[0x0][0x248] ;  /* 0x00009200ff887b82 */ /* 0x000e620000000800 */
[----:B------:R-:W-:Y:S01]  /*8f20*/  IMAD R125, R141, 0x1df, RZ ;  /* 0x000001df8d7d7824 */ /* 0x000fe200078e02ff */
[----:B------:R-:W-:Y:S01]  /*8f30*/  LEA.HI.X.SX32 R3, R102, R123, 0x1, P1 ;  /* 0x0000007b66037211 */ /* 0x000fe200008f0eff */
[----:B------:R-:W-:Y:S01]  /*8f40*/  IMAD R4, R140, 0x1de, RZ ;  /* 0x000001de8c047824 */ /* 0x000fe200078e02ff */
[----:B------:R-:W5:Y:S02]  /*8f50*/  LDG.E.U8 R7, desc[UR48][R6.64] ;  /* 0x0000003006077981 */ /* 0x000f64000c1e1100 */
[-C--:B------:R-:W-:Y:S02]  /*8f60*/  IADD3 R124, P0, R125, R122.reuse, RZ ;  /* 0x0000007a7d7c7210 */ /* 0x080fe40007f1e0ff */
[----:B------:R-:W1:Y:S01]  /*8f70*/  LDC R138, c[0x0][0x248] ;  /* 0x00009200ff8a7b82 */ /* 0x000e620000000800 */
[----:B------:R0:W5:Y:S01]  /*8f80*/  LDG.E.U8 R3, desc[UR48][R2.64] ;  /* 0x0000003002037981 */ /* 0x000162000c1e1100 */
[----:B------:R-:W-:-:S06]  /*8f90*/  IADD3 R126, P2, R4, R122, RZ ;  /* 0x0000007a047e7210 */ /* 0x000fcc0007f5e0ff */
[----:B------:R-:W1:Y:S01]  /*8fa0*/  LDC R141, c[0x0][0x248] ;  /* 0x00009200ff8d7b82 */ /* 0x000e620000000800 */
[-C--:B------:R-:W-:Y:S01]  /*8fb0*/  LEA.HI.X.SX32 R125, R125, R123.reuse, 0x1, P0 ;  /* 0x0000007b7d7d7211 */ /* 0x080fe200000f0eff */
[----:B0-----:R-:W-:Y:S01]  /*8fc0*/  IMAD R2, R128, 0x160, RZ ;  /* 0x0000016080027824 */ /* 0x001fe200078e02ff */
[----:B------:R-:W-:-:S05]  /*8fd0*/  LEA.HI.X.SX32 R127, R4, R123, 0x1, P2 ;  /* 0x0000007b047f7211 */ /* 0x000fca00010f0eff */
[----:B------:R-:W0:Y:S01]  /*8fe0*/  LDC R142, c[0x0][0x248] ;  /* 0x00009200ff8e7b82 */ /* 0x000e220000000800 */
[----:B------:R-:W-:Y:S01]  /*8ff0*/  IMAD R102, R129, 0x161, RZ ;  /* 0x0000016181667824 */ /* 0x000fe200078e02ff */
[-C--:B------:R-:W-:Y:S01]  /*9000*/  IADD3 R130, P0, R2, R122.reuse, RZ ;  /* 0x0000007a02827210 */ /* 0x080fe20007f1e0ff */
[----:B------:R1:W2:Y:S05]  /*9010*/  LDG.E.U8 R4, desc[UR48][R124.64] ;  /* 0x000000307c047981 */ /* 0x0002aa000c1e1100 */
[----:B------:R-:W0:Y:S01]  /*9020*/  LDC R140, c[0x0][0x248] ;  /* 0x00009200ff8c7b82 */ /* 0x000e220000000800 */
[----:B------:R1:W2:Y:S01]  /*9030*/  LDG.E.U8 R6, desc[UR48][R126.64] ;  /* 0x000000307e067981 */ /* 0x0002a2000c1e1100 */
[----:B------:R-:W-:Y:S01]  /*9040*/  IADD3 R128, P1, R102, R122, RZ ;  /* 0x0000007a66807210 */ /* 0x000fe20007f3e0ff */
[----:B-1----:R-:W-:Y:S01]  /*9050*/  IMAD R125, R131, 0x163, RZ ;  /* 0x00000163837d7824 */ /* 0x002fe200078e02ff */
[----:B------:R-:W-:Y:S01]  /*9060*/  LEA.HI.X.SX32 R131, R2, R123, 0x1, P0 ;  /* 0x0000007b02837211 */ /* 0x000fe200000f0eff */
[----:B------:R-:W-:-:S03]  /*9070*/  IMAD R2, R136, 0x164, RZ ;  /* 0x0000016488027824 */ /* 0x000fc600078e02ff */
[----:B------:R-:W1:Y:S01]  /*9080*/  LDC R143, c[0x0][0x248] ;  /* 0x00009200ff8f7b82 */ /* 0x000e620000000800 */
[----:B------:R-:W-:Y:S01]  /*9090*/  IMAD R127, R134, 0x162, RZ ;  /* 0x00000162867f7824 */ /* 0x000fe200078e02ff */
[----:B------:R-:W-:Y:S01]  /*90a0*/  LEA.HI.X.SX32 R129, R102, R123, 0x1, P1 ;  /* 0x0000007b66817211 */ /* 0x000fe200008f0eff */
[----:B------:R0:W4:Y:S05]  /*90b0*/  LDG.E.U8 R202, desc[UR48][R130.64] ;  /* 0x0000003082ca7981 */ /* 0x00012a000c1e1100 */
[----:B------:R-:W1:Y:S01]  /*90c0*/  LDC R134, c[0x0][0x248] ;  /* 0x00009200ff867b82 */ /* 0x000e620000000800 */
[-C--:B------:R-:W-:Y:S01]  /*90d0*/  IADD3 R124, P2, R125, R122.reuse, RZ ;  /* 0x0000007a7d7c7210 */ /* 0x080fe20007f5e0ff */
[----:B------:R-:W-:Y:S01]  /*90e0*/  IMAD R102, R141, 0x167, RZ ;  /* 0x000001678d667824 */ /* 0x000fe200078e02ff */
[-C--:B------:R-:W-:Y:S01]  /*90f0*/  IADD3 R126, P0, R127, R122.reuse, RZ ;  /* 0x0000007a7f7e7210 */ /* 0x080fe20007f1e0ff */
[----:B------:R0:W4:Y:S02]  /*9100*/  LDG.E.U8 R197, desc[UR48][R128.64] ;  /* 0x0000003080c57981 */ /* 0x000124000c1e1100 */
[----:B0-----:R-:W-:-:S02]  /*9110*/  IADD3 R130, P1, R2, R122, RZ ;  /* 0x0000007a02827210 */ /* 0x001fc40007f3e0ff */
[----:B------:R-:W0:Y:S01]  /*9120*/  LDC R136, c[0x0][0x248] ;  /* 0x00009200ff887b82 */ /* 0x000e220000000800 */
[-C--:B------:R-:W-:Y:S02]  /*9130*/  LEA.HI.X.SX32 R125, R125, R123.reuse, 0x1, P2 ;  /* 0x0000007b7d7d7211 */ /* 0x080fe400010f0eff */
[-C--:B------:R-:W-:Y:S01]  /*9140*/  LEA.HI.X.SX32 R131, R2, R123.reuse, 0x1, P1 ;  /* 0x0000007b02837211 */ /* 0x080fe200008f0eff */
[----:B------:R-:W-:Y:S01]  /*9150*/  IMAD R2, R138, 0x165, RZ ;  /* 0x000001658a027824 */ /* 0x000fe200078e02ff */
[----:B------:R-:W-:Y:S01]  /*9160*/  LEA.HI.X.SX32 R127, R127, R123, 0x1, P0 ;  /* 0x0000007b7f7f7211 */ /* 0x000fe200000f0eff */
[----:B------:R1:W4:Y:S02]  /*9170*/  LDG.E.U8 R194, desc[UR48][R124.64] ;  /* 0x000000307cc27981 */ /* 0x000324000c1e1100 */
[----:B------:R-:W0:Y:S02]  /*9180*/  LDC R141, c[0x0][0x248] ;  /* 0x00009200ff8d7b82 */ /* 0x000e240000000800 */
[----:B------:R1:W4:Y:S01]  /*9190*/  LDG.E.U8 R193, desc[UR48][R130.64] ;  /* 0x0000003082c17981 */ /* 0x000322000c1e1100 */
[----:B------:R-:W-:-:S03]  /*91a0*/  IADD3 R128, P2, R102, R122, RZ ;  /* 0x0000007a66807210 */ /* 0x000fc60007f5e0ff */
[----:B------:R1:W4:Y:S02]  /*91b0*/  LDG.E.U8 R195, desc[UR48][R126.64] ;  /* 0x000000307ec37981 */ /* 0x000324000c1e1100 */
[-C--:B-1----:R-:W-:Y:S01]  /*91c0*/  IADD3 R124, P0, R2, R122.reuse, RZ ;  /* 0x0000007a027c7210 */ /* 0x082fe20007f1e0ff */
[----:B------:R-:W1:Y:S01]  /*91d0*/  LDC R138, c[0x0][0x248] ;  /* 0x00009200ff8a7b82 */ /* 0x000e620000000800 */
[----:B------:R-:W-:Y:S02]  /*91e0*/  IMAD R131, R142, 0x168, RZ ;  /* 0x000001688e837824 */ /* 0x000fe400078e02ff */
[-C--:B------:R-:W-:Y:S01]  /*91f0*/  LEA.HI.X.SX32 R125, R2, R123.reuse, 0x1, P0 ;  /* 0x0000007b027d7211 */ /* 0x080fe200000f0eff */
[----:B------:R-:W-:Y:S02]  /*9200*/  IMAD R127, R140, 0x166, RZ ;  /* 0x000001668c7f7824 */ /* 0x000fe400078e02ff */
[CC--:B------:R-:W-:Y:S02]  /*9210*/  IADD3 R130, P0, R131.reuse, R122.reuse, RZ ;  /* 0x0000007a83827210 */ /* 0x0c0fe40007f1e0ff */
[----:B------:R-:W1:Y:S01]  /*9220*/  LDC R140, c[0x0][0x248] ;  /* 0x00009200ff8c7b82 */ /* 0x000e620000000800 */
[-C--:B------:R-:W-:Y:S01]  /*9230*/  LEA.HI.X.SX32 R129, R102, R123.reuse, 0x1, P2 ;  /* 0x0000007b66817211 */ /* 0x080fe200010f0eff */
[----:B------:R-:W-:Y:S01]  /*9240*/  IMAD R102, R134, 0x169, RZ ;  /* 0x0000016986667824 */ /* 0x000fe200078e02ff */
[----:B------:R-:W-:Y:S01]  /*9250*/  LEA.HI.X.SX32 R131, R131, R123, 0x1, P0 ;  /* 0x0000007b83837211 */ /* 0x000fe200000f0eff */
[----:B------:R0:W4:Y:S04]  /*9260*/  LDG.E.U8 R192, desc[UR48][R124.64] ;  /* 0x000000307cc07981 */ /* 0x000128000c1e1100 */
[----:B------:R-:W3:Y:S01]  /*9270*/  LDC R142, c[0x0][0x248] ;  /* 0x00009200ff8e7b82 */ /* 0x000ee20000000800 */
[----:B------:R0:W4:Y:S01]  /*9280*/  LDG.E.U8 R2, desc[UR48][R130.64] ;  /* 0x0000003082027981 */ /* 0x000122000c1e1100 */
[----:B------:R-:W-:-:S03]  /*9290*/  IADD3 R126, P1, R127, R122, RZ ;  /* 0x0000007a7f7e7210 */ /* 0x000fc60007f3e0ff */
[----:B------:R1:W4:Y:S01]  /*92a0*/  LDG.E.U8 R186, desc[UR48][R128.64] ;  /* 0x0000003080ba7981 */ /* 0x000322000c1e1100 */
[----:B0-----:R-:W-:Y:S01]  /*92b0*/  IMAD R125, R136, 0x16a, RZ ;  /* 0x0000016a887d7824 */ /* 0x001fe200078e02ff */
[-C--:B------:R-:W-:Y:S01]  /*92c0*/  LEA.HI.X.SX32 R127, R127, R123.reuse, 0x1, P1 ;  /* 0x0000007b7f7f7211 */ /* 0x080fe200008f0eff */
[----:B------:R-:W0:Y:S01]  /*92d0*/  LDC R144, c[0x0][0x248] ;  /* 0x00009200ff907b82 */ /* 0x000e220000000800 */
[CC--:B------:R-:W-:Y:S01]  /*92e0*/  IADD3 R130, P0, R102.reuse, R122.reuse, RZ ;  /* 0x0000007a66827210 */ /* 0x0c0fe20007f1e0ff */
[----:B------:R-:W-:Y:S01]  /*92f0*/  IMAD R136, R141, 0x16d, RZ ;  /* 0x0000016d8d887824 */ /* 0x000fe200078e02ff */
[----:B------:R-:W-:Y:S01]  /*9300*/  IADD3 R124, P1, R125, R122, RZ ;  /* 0x0000007a7d7c7210 */ /* 0x000fe20007f3e0ff */
[----:B------:R1:W4:Y:S01]  /*9310*/  LDG.E.U8 R187, desc[UR48][R126.64] ;  /* 0x000000307ebb7981 */ /* 0x000322000c1e1100 */
[----:B------:R-:W-:-:S03]  /*9320*/  LEA.HI.X.SX32 R131, R102, R123, 0x1, P0 ;  /* 0x0000007b66837211 */ /* 0x000fc600000f0eff */
[----:B------:R-:W5:Y:S01]  /*9330*/  LDC R207, c[0x0][0x248] ;  /* 0x00009200ffcf7b82 */ /* 0x000f620000000800 */
[----:B------:R-:W-:Y:S01]  /*9340*/  LEA.HI.X.SX32 R125, R125, R123, 0x1, P1 ;  /* 0x0000007b7d7d7211 */ /* 0x000fe200008f0eff */
[----:B------:R1:W4:Y:S02]  /*9350*/  LDG.E.U8 R102, desc[UR48][R130.64] ;  /* 0x0000003082667981 */ /* 0x000324000c1e1100 */
[----:B-1----:R-:W-:Y:S02]  /*9360*/  IMAD R129, R140, 0x16c, RZ ;  /* 0x0000016c8c817824 */ /* 0x002fe400078e02ff */
[----:B------:R-:W-:Y:S01]  /*9370*/  IMAD R127, R138, 0x16b, RZ ;  /* 0x0000016b8a7f7824 */ /* 0x000fe200078e02ff */
[----:B------:R3:W4:Y:S01]  /*9380*/  LDG.E.U8 R134, desc[UR48][R124.64] ;  /* 0x000000307c867981 */ /* 0x000722000c1e1100 */
[----:B------:R-:W1:Y:S01]  /*9390*/  LDC R209, c[0x0][0x248] ;  /* 0x00009200ffd17b82 */ /* 0x000e620000000800 */
[----:B------:R-:W-:-:S04]  /*93a0*/  IADD3 R130, P1, R136, R122, RZ ;  /* 0x0000007a88827210 */ /* 0x000fc80007f3e0ff */
[-C--:B------:R-:W-:Y:S01]  /*93b0*/  LEA.HI.X.SX32 R131, R136, R123.reuse, 0x1, P1 ;  /* 0x0000007b88837211 */ /* 0x080fe200008f0eff */
[----:B---3--:R-:W-:Y:S01]  /*93c0*/  IMAD R125, R142, 0x16e, RZ ;  /* 0x0000016e8e7d7824 */ /* 0x008fe200078e02ff */
[-C--:B------:R-:W-:Y:S01]  /*93d0*/  IADD3 R126, P0, R127, R122.reuse, RZ ;  /* 0x0000007a7f7e7210 */ /* 0x080fe20007f1e0ff */
[----:B------:R-:W3:Y:S01]  /*93e0*/  LDC R219, c[0x0][0x248] ;  /* 0x00009200ffdb7b82 */ /* 0x000ee20000000800 */
[-C--:B------:R-:W-:Y:S01]  /*93f0*/  IADD3 R128, P2, R129, R122.reuse, RZ ;  /* 0x0000007a81807210 */ /* 0x080fe20007f5e0ff */
[----:B------:R0:W4:Y:S01]  /*9400*/  LDG.E.U8 R140, desc[UR48][R130.64] ;  /* 0x00000030828c7981 */ /* 0x000122000c1e1100 */
[-C--:B------:R-:W-:Y:S02]  /*9410*/  LEA.HI.X.SX32 R127, R127, R123.reuse, 0x1, P0 ;  /* 0x0000007b7f7f7211 */ /* 0x080fe400000f0eff */
[----:B------:R-:W-:Y:S02]  /*9420*/  LEA.HI.X.SX32 R129, R129, R123, 0x1, P2 ;  /* 0x0000007b81817211 */ /* 0x000fe400010f0eff */
[----:B------:R-:W-:Y:S01]  /*9430*/  IADD3 R124, P0, R125, R122, RZ ;  /* 0x0000007a7d7c7210 */ /* 0x000fe20007f1e0ff */
[----:B------:R0:W4:Y:S01]  /*9440*/  LDG.E.U8 R136, desc[UR48][R126.64] ;  /* 0x000000307e887981 */ /* 0x000122000c1e1100 */
[----:B------:R-:W1:Y:S01]  /*9450*/  LDC R229, c[0x0][0x248] ;  /* 0x00009200ffe57b82 */ /* 0x000e620000000800 */
[----:B0-----:R-:W-:-:S02]  /*9460*/  IMAD R131, R149, 0x1e1, RZ ;  /* 0x000001e195837824 */ /* 0x001fc400078e02ff */
[----:B------:R0:W4:Y:S05]  /*9470*/  LDG.E.U8 R138, desc[UR48][R128.64] ;  /* 0x00000030808a7981 */ /* 0x00012a000c1e1100 */
[----:B------:R-:W3:Y:S01]  /*9480*/  LDC R149, c[0x0][0x248] ;  /* 0x00009200ff957b82 */ /* 0x000ee20000000800 */
[----:B------:R-:W-:Y:S01]  /*9490*/  IMAD R127, R143, 0x16f, RZ ;  /* 0x0000016f8f7f7824 */ /* 0x000fe200078e02ff */
[-C--:B------:R-:W-:Y:S02]  /*94a0*/  LEA.HI.X.SX32 R125, R125, R123.reuse, 0x1, P0 ;  /* 0x0000007b7d7d7211 */ /* 0x080fe400000f0eff */
[-C--:B------:R-:W-:Y:S01]  /*94b0*/  IADD3 R130, P0, R131, R122.reuse, RZ ;  /* 0x0000007a83827210 */ /* 0x080fe20007f1e0ff */
[----:B0-----:R-:W-:Y:S01]  /*94c0*/  IMAD R129, R144, 0x1e0, RZ ;  /* 0x000001e090817824 */ /* 0x001fe200078e02ff */
[----:B------:R-:W-:Y:S01]  /*94d0*/  IADD3 R126, P1, R127, R122, RZ ;  /* 0x0000007a7f7e7210 */ /* 0x000fe20007f3e0ff */
[----:B------:R0:W4:Y:S01]  /*94e0*/  LDG.E.U8 R141, desc[UR48][R124.64] ;  /* 0x000000307c8d7981 */ /* 0x000122000c1e1100 */
[----:B------:R-:W-:-:S02]  /*94f0*/  LEA.HI.X.SX32 R131, R131, R123, 0x1, P0 ;  /* 0x0000007b83837211 */ /* 0x000fc400000f0eff */
[-C--:B------:R-:W-:Y:S02]  /*9500*/  IADD3 R128, P2, R129, R122.reuse, RZ ;  /* 0x0000007a81807210 */ /* 0x080fe40007f5e0ff */
[-C--:B------:R-:W-:Y:S01]  /*9510*/  LEA.HI.X.SX32 R127, R127, R123.reuse, 0x1, P1 ;  /* 0x0000007b7f7f7211 */ /* 0x080fe200008f0eff */
[----:B------:R0:W4:Y:S01]  /*9520*/  LDG.E.U8 R144, desc[UR48][R130.64] ;  /* 0x0000003082907981 */ /* 0x000122000c1e1100 */
[----:B------:R-:W-:Y:S01]  /*9530*/  LEA.HI.X.SX32 R129, R129, R123, 0x1, P2 ;  /* 0x0000007b81817211 */ /* 0x000fe200010f0eff */
[----:B0-----:R-:W-:Y:S02]  /*9540*/  IMAD R124, R145, 0x1e2, RZ ;  /* 0x000001e2917c7824 */ /* 0x001fe400078e02ff */
[----:B------:R0:W4:Y:S01]  /*9550*/  LDG.E.U8 R142, desc[UR48][R126.64] ;  /* 0x000000307e8e7981 */ /* 0x000122000c1e1100 */
[----:B------:R-:W-:Y:S02]  /*9560*/  IMAD R125, R146, 0x1e3, RZ ;  /* 0x000001e3927d7824 */ /* 0x000fe400078e02ff */
[----:B------:R-:W-:Y:S01]  /*9570*/  IMAD R146, R148, 0x1e5, RZ ;  /* 0x000001e594927824 */ /* 0x000fe200078e02ff */
[----:B------:R3:W4:Y:S01]  /*9580*/  LDG.E.U8 R143, desc[UR48][R128.64] ;  /* 0x00000030808f7981 */ /* 0x000722000c1e1100 */
[----:B------:R-:W-:-:S04]  /*9590*/  IADD3 R130, P0, R124, R122, RZ ;  /* 0x0000007a7c827210 */ /* 0x000fc80007f1e0ff */
[-C--:B------:R-:W-:Y:S01]  /*95a0*/  LEA.HI.X.SX32 R131, R124, R123.reuse, 0x1, P0 ;  /* 0x0000007b7c837211 */ /* 0x080fe200000f0eff */
[----:B0-----:R-:W-:Y:S01]  /*95b0*/  IMAD R127, R147, 0x1e4, RZ ;  /* 0x000001e4937f7824 */ /* 0x001fe200078e02ff */
[CC--:B------:R-:W-:Y:S01]  /*95c0*/  IADD3 R124, P2, R146.reuse, R122.reuse, RZ ;  /* 0x0000007a927c7210 */ /* 0x0c0fe20007f5e0ff */
[----:B---3--:R-:W-:Y:S01]  /*95d0*/  IMAD R147, R149, 0x1e6, RZ ;  /* 0x000001e695937824 */ /* 0x008fe200078e02ff */
[C---:B------:R-:W-:Y:S01]  /*95e0*/  IADD3 R128, P1, R125.reuse, R122, RZ ;  /* 0x0000007a7d807210 */ /* 0x040fe20007f3e0ff */
[----:B------:R0:W3:Y:S03]  /*95f0*/  LDG.E.U8 R145, desc[UR48][R130.64] ;  /* 0x0000003082917981 */ /* 0x0000e6000c1e1100 */
[-C--:B------:R-:W-:Y:S02]  /*9600*/  LEA.HI.X.SX32 R129, R125, R123.reuse, 0x1, P1 ;  /* 0x0000007b7d817211 */ /* 0x080fe400008f0eff */
[----:B------:R-:W-:-:S02]  /*9610*/  LEA.HI.X.SX32 R125, R146, R123, 0x1, P2 ;  /* 0x0000007b927d7211 */ /* 0x000fc400010f0eff */
[-C--:B------:R-:W-:Y:S01]  /*9620*/  IADD3 R126, P0, R127, R122.reuse, RZ ;  /* 0x0000007a7f7e7210 */ /* 0x080fe20007f1e0ff */
[----:B------:R-:W3:Y:S01]  /*9630*/  LDG.E.U8 R146, desc[UR48][R128.64] ;  /* 0x0000003080927981 */ /* 0x000ee2000c1e1100 */
[----:B0-----:R-:W-:-:S03]  /*9640*/  IADD3 R130, P1, R147, R122, RZ ;  /* 0x0000007a93827210 */ /* 0x001fc60007f3e0ff */
[----:B------:R0:W3:Y:S01]  /*9650*/  LDG.E.U8 R148, desc[UR48][R124.64] ;  /* 0x000000307c947981 */ /* 0x0000e2000c1e1100 */
[-C--:B------:R-:W-:Y:S02]  /*9660*/  LEA.HI.X.SX32 R131, R147, R123.reuse, 0x1, P1 ;  /* 0x0000007b93837211 */ /* 0x080fe400008f0eff */
[----:B------:R-:W-:-:S03]  /*9670*/  LEA.HI.X.SX32 R127, R127, R123, 0x1, P0 ;  /* 0x0000007b7f7f7211 */ /* 0x000fc600000f0eff */
[----:B------:R1:W3:Y:S01]  /*9680*/  LDG.E.U8 R149, desc[UR48][R130.64] ;  /* 0x0000003082957981 */ /* 0x0002e2000c1e1100 */
[----:B0-----:R-:W-:-:S03]  /*9690*/  IMAD R125, R150, 0x1e7, RZ ;  /* 0x000001e7967d7824 */ /* 0x001fc600078e02ff */
[----:B------:R0:W3:Y:S02]  /*96a0*/  LDG.E.U8 R147, desc[UR48][R126.64] ;  /* 0x000000307e937981 */ /* 0x0000e4000c1e1100 */
[-C--:B------:R-:W-:Y:S01]  /*96b0*/  IADD3 R124, P0, R125, R122.reuse, RZ ;  /* 0x0000007a7d7c7210 */ /* 0x080fe20007f1e0ff */
[----:B-1----:R-:W-:Y:S02]  /*96c0*/  IMAD R131, R153, 0x1ea, RZ ;  /* 0x000001ea99837824 */ /* 0x002fe400078e02ff */
[----:B------:R-:W-:Y:S01]  /*96d0*/  IMAD R129, R152, 0x1e9, RZ ;  /* 0x000001e998817824 */ /* 0x000fe200078e02ff */
[----:B------:R-:W-:Y:S01]  /*96e0*/  LEA.HI.X.SX32 R125, R125, R123, 0x1, P0 ;  /* 0x0000007b7d7d7211 */ /* 0x000fe200000f0eff */
[----:B0-----:R-:W-:Y:S01]  /*96f0*/  IMAD R127, R151, 0x1e8, RZ ;  /* 0x000001e8977f7824 */ /* 0x001fe200078e02ff */
[-C--:B------:R-:W-:Y:S02]  /*9700*/  IADD3 R130, P0, R131, R122.reuse, RZ ;  /* 0x0000007a83827210 */ /* 0x080fe40007f1e0ff */
[-C--:B------:R-:W-:Y:S01]  /*9710*/  IADD3 R128, P2, R129, R122.reuse, RZ ;  /* 0x0000007a81807210 */ /* 0x080fe20007f5e0ff */
[----:B------:R0:W3:Y:S01]  /*9720*/  LDG.E.U8 R150, desc[UR48][R124.64] ;  /* 0x000000307c967981 */ /* 0x0000e2000c1e1100 */
[----:B------:R-:W-:-:S02]  /*9730*/  IADD3 R126, P1, R127, R122, RZ ;  /* 0x0000007a7f7e7210 */ /* 0x000fc40007f3e0ff */
[-C--:B------:R-:W-:Y:S02]  /*9740*/  LEA.HI.X.SX32 R131, R131, R123.reuse, 0x1, P0 ;  /* 0x0000007b83837211 */ /* 0x080fe400000f0eff */
[-C--:B------:R-:W-:Y:S02]  /*9750*/  LEA.HI.X.SX32 R127, R127, R123.reuse, 0x1, P1 ;  /* 0x0000007b7f7f7211 */ /* 0x080fe400008f0eff */
[----:B------:R-:W-:Y:S01]  /*9760*/  LEA.HI.X.SX32 R129, R129, R123, 0x1, P2 ;  /* 0x0000007b81817211 */ /* 0x000fe200010f0eff */
[----:B------:R1:W3:Y:S01]  /*9770*/  LDG.E.U8 R153, desc[UR48][R130.64] ;  /* 0x0000003082997981 */ /* 0x0002e2000c1e1100 */
[----:B0-----:R-:W-:Y:S02]  /*9780*/  IMAD R124, R154, 0x1eb, RZ ;  /* 0x000001eb9a7c7824 */ /* 0x001fe400078e02ff */
[----:B------:R-:W-:Y:S01]  /*9790*/  IMAD R125, R155, 0x1ec, RZ ;  /* 0x000001ec9b7d7824 */ /* 0x000fe200078e02ff */
[----:B------:R0:W3:Y:S01]  /*97a0*/  LDG.E.U8 R151, desc[UR48][R126.64] ;  /* 0x000000307e977981 */ /* 0x0000e2000c1e1100 */
[----:B------:R-:W-:-:S03]  /*97b0*/  IMAD R155, R157, 0x1ee, RZ ;  /* 0x000001ee9d9b7824 */ /* 0x000fc600078e02ff */
[----:B------:R0:W3:Y:S01]  /*97c0*/  LDG.E.U8 R152, desc[UR48][R128.64] ;  /* 0x0000003080987981 */ /* 0x0000e2000c1e1100 */
[----:B-1----:R-:W-:-:S04]  /*97d0*/  IADD3 R130, P0, R124, R122, RZ ;  /* 0x0000007a7c827210 */ /* 0x002fc80007f1e0ff */
[-C--:B------:R-:W-:Y:S01]  /*97e0*/  LEA.HI.X.SX32 R131, R124, R123.reuse, 0x1, P0 ;  /* 0x0000007b7c837211 */ /* 0x080fe200000f0eff */
[----:B0-----:R-:W-:Y:S01]  /*97f0*/  IMAD R127, R156, 0x1ed, RZ ;  /* 0x000001ed9c7f7824 */ /* 0x001fe200078e02ff */
[-C--:B------:R-:W-:Y:S01]  /*9800*/  IADD3 R124, P2, R155, R122.reuse, RZ ;  /* 0x0000007a9b7c7210 */ /* 0x080fe20007f5e0ff */
[----:B------:R-:W-:Y:S01]  /*9810*/  IMAD R156, R158, 0x1ef, RZ ;  /* 0x000001ef9e9c7824 */ /* 0x000fe200078e02ff */
        /* <DEDUP_REMOVED lines=34> */
[CC--:B------:R-:W-:Y:S01]  /*9a40*/  IADD3 R124, P2, R164.reuse, R122.reuse, RZ ;  /* 0x0000007aa47c7210 */ /* 0x0c0fe20007f5e0ff */
[----:B------:R-:W-:Y:S01]  /*9a50*/  IMAD R165, R167, 0x178, RZ ;  /* 0x00000178a7a57824 */ /* 0x000fe200078e02ff */
[C---:B-----5:R-:W-:Y:S01]  /*9a60*/  IADD3 R128, P1, R125.reuse, R122, RZ ;  /* 0x0000007a7d807210 */ /* 0x060fe20007f3e0ff */
[----:B------:R0:W5:Y:S03]  /*9a70*/  LDG.E.U8 R163, desc[UR48][R130.64] ;  /* 0x0000003082a37981 */ /* 0x000166000c1e1100 */
[-C--:B------:R-:W-:Y:S02]  /*9a80*/  LEA.HI.X.SX32 R129, R125, R123.reuse, 0x1, P1 ;  /* 0x0000007b7d817211 */ /* 0x080fe400008f0eff */
[----:B------:R-:W-:-:S02]  /*9a90*/  LEA.HI.X.SX32 R125, R164, R123, 0x1, P2 ;  /* 0x0000007ba47d7211 */ /* 0x000fc400010f0eff */
[-C--:B------:R-:W-:Y:S01]  /*9aa0*/  IADD3 R126, P0, R127, R122.reuse, RZ ;  /* 0x0000007a7f7e7210 */ /* 0x080fe20007f1e0ff */
[----:B------:R-:W5:Y:S01]  /*9ab0*/  LDG.E.U8 R164, desc[UR48][R128.64] ;  /* 0x0000003080a47981 */ /* 0x000f62000c1e1100 */
[----:B0-----:R-:W-:-:S03]  /*9ac0*/  IADD3 R130, P1, R165, R122, RZ ;  /* 0x0000007aa5827210 */ /* 0x001fc60007f3e0ff */
[----:B------:R0:W5:Y:S01]  /*9ad0*/  LDG.E.U8 R166, desc[UR48][R124.64] ;  /* 0x000000307ca67981 */ /* 0x000162000c1e1100 */
[-C--:B------:R-:W-:Y:S02]  /*9ae0*/  LEA.HI.X.SX32 R131, R165, R123.reuse, 0x1, P1 ;  /* 0x0000007ba5837211 */ /* 0x080fe400008f0eff */
[----:B------:R-:W-:-:S03]  /*9af0*/  LEA.HI.X.SX32 R127, R127, R123, 0x1, P0 ;  /* 0x0000007b7f7f7211 */ /* 0x000fc600000f0eff */
[----:B------:R1:W5:Y:S01]  /*9b00*/  LDG.E.U8 R167, desc[UR48][R130.64] ;  /* 0x0000003082a77981 */ /* 0x000362000c1e1100 */
[----:B0-----:R-:W-:-:S03]  /*9b10*/  IMAD R125, R168, 0x179, RZ ;  /* 0x00000179a87d7824 */ /* 0x001fc600078e02ff */
[----:B------:R0:W5:Y:S02]  /*9b20*/  LDG.E.U8 R165, desc[UR48][R126.64] ;  /* 0x000000307ea57981 */ /* 0x000164000c1e1100 */
[----:B------:R-:W-:Y:S01]  /*9b30*/  IADD3 R124, P0, R125, R122, RZ ;  /* 0x0000007a7d7c7210 */ /* 0x000fe20007f1e0ff */
[----:B-1----:R-:W-:-:S03]  /*9b40*/  IMAD R131, R171, 0x17c, RZ ;  /* 0x0000017cab837824 */ /* 0x002fc600078e02ff */
[-C--:B------:R-:W-:Y:S01]  /*9b50*/  LEA.HI.X.SX32 R125, R125, R123.reuse, 0x1, P0 ;  /* 0x0000007b7d7d7211 */ /* 0x080fe200000f0eff */
[----:B------:R-:W-:Y:S02]  /*9b60*/  IMAD R129, R170, 0x17b, RZ ;  /* 0x0000017baa817824 */ /* 0x000fe400078e02ff */
[----:B0-----:R-:W-:Y:S01]  /*9b70*/  IMAD R127, R169, 0x17a, RZ ;  /* 0x0000017aa97f7824 */ /* 0x001fe200078e02ff */
[-C--:B------:R-:W-:Y:S01]  /*9b80*/  IADD3 R130, P0, R131, R122.reuse, RZ ;  /* 0x0000007a83827210 */ /* 0x080fe20007f1e0ff */
[----:B------:R0:W5:Y:S01]  /*9b90*/  LDG.E.U8 R168, desc[UR48][R124.64] ;  /* 0x000000307ca87981 */ /* 0x000162000c1e1100 */
[-C--:B------:R-:W-:Y:S02]  /*9ba0*/  IADD3 R128, P2, R129, R122.reuse, RZ ;  /* 0x0000007a81807210 */ /* 0x080fe40007f5e0ff */
[----:B------:R-:W-:Y:S02]  /*9bb0*/  IADD3 R126, P1, R127, R122, RZ ;  /* 0x0000007a7f7e7210 */ /* 0x000fe40007f3e0ff */
[----:B------:R-:W-:-:S02]  /*9bc0*/  LEA.HI.X.SX32 R131, R131, R123, 0x1, P0 ;  /* 0x0000007b83837211 */ /* 0x000fc400000f0eff */
[-C--:B------:R-:W-:Y:S01]  /*9bd0*/  LEA.HI.X.SX32 R127, R127, R123.reuse, 0x1, P1 ;  /* 0x0000007b7f7f7211 */ /* 0x080fe200008f0eff */
[----:B0-----:R-:W-:Y:S01]  /*9be0*/  IMAD R124, R172, 0x17d, RZ ;  /* 0x0000017dac7c7824 */ /* 0x001fe200078e02ff */
[----:B------:R-:W-:Y:S01]  /*9bf0*/  LEA.HI.X.SX32 R129, R129, R123, 0x1, P2 ;  /* 0x0000007b81817211 */ /* 0x000fe200010f0eff */
[----:B------:R0:W5:Y:S01]  /*9c00*/  LDG.E.U8 R171, desc[UR48][R130.64] ;  /* 0x0000003082ab7981 */ /* 0x000162000c1e1100 */
[----:B------:R-:W-:Y:S02]  /*9c10*/  IMAD R125, R173, 0x17e, RZ ;  /* 0x0000017ead7d7824 */ /* 0x000fe400078e02ff */
[----:B------:R-:W-:Y:S01]  /*9c20*/  IMAD R173, R175, 0x1f0, RZ ;  /* 0x000001f0afad7824 */ /* 0x000fe200078e02ff */
[----:B------:R1:W5:Y:S04]  /*9c30*/  LDG.E.U8 R169, desc[UR48][R126.64] ;  /* 0x000000307ea97981 */ /* 0x000368000c1e1100 */
[----:B------:R2:W5:Y:S01]  /*9c40*/  LDG.E.U8 R170, desc[UR48][R128.64] ;  /* 0x0000003080aa7981 */ /* 0x000562000c1e1100 */
[----:B0-----:R-:W-:Y:S01]  /*9c50*/  IADD3 R130, P0, R124, R122, RZ ;  /* 0x0000007a7c827210 */ /* 0x001fe20007f1e0ff */
[----:B-1----:R-:W-:-:S03]  /*9c60*/  IMAD R127, R174, 0x17f, RZ ;  /* 0x0000017fae7f7824 */ /* 0x002fc600078e02ff */
[-C--:B------:R-:W-:Y:S01]  /*9c70*/  LEA.HI.X.SX32 R131, R124, R123.reuse, 0x1, P0 ;  /* 0x0000007b7c837211 */ /* 0x080fe200000f0eff */
[----:B------:R-:W-:Y:S01]  /*9c80*/  IMAD R174, R176, 0x1f1, RZ ;  /* 0x000001f1b0ae7824 */ /* 0x000fe200078e02ff */
[-C--:B------:R-:W-:Y:S02]  /*9c90*/  IADD3 R124, P2, R173, R122.reuse, RZ ;  /* 0x0000007aad7c7210 */ /* 0x080fe40007f5e0ff */
[-C--:B--2---:R-:W-:Y:S01]  /*9ca0*/  IADD3 R128, P1, R125, R122.reuse, RZ ;  /* 0x0000007a7d807210 */ /* 0x084fe20007f3e0ff */
[----:B------:R0:W2:Y:S01]  /*9cb0*/  LDG.E.U8 R172, desc[UR48][R130.64] ;  /* 0x0000003082ac7981 */ /* 0x0000a2000c1e1100 */
[----:B------:R-:W-:Y:S02]  /*9cc0*/  IADD3 R126, P0, R127, R122, RZ ;  /* 0x0000007a7f7e7210 */ /* 0x000fe40007f1e0ff */
[-C--:B------:R-:W-:Y:S02]  /*9cd0*/  LEA.HI.X.SX32 R129, R125, R123.reuse, 0x1, P1 ;  /* 0x0000007b7d817211 */ /* 0x080fe400008f0eff */
[----:B------:R-:W-:-:S02]  /*9ce0*/  LEA.HI.X.SX32 R125, R173, R123, 0x1, P2 ;  /* 0x0000007bad7d7211 */ /* 0x000fc400010f0eff */
[----:B------:R-:W-:Y:S01]  /*9cf0*/  LEA.HI.X.SX32 R127, R127, R123, 0x1, P0 ;  /* 0x0000007b7f7f7211 */ /* 0x000fe200000f0eff */
[----:B------:R1:W2:Y:S01]  /*9d00*/  LDG.E.U8 R173, desc[UR48][R128.64] ;  /* 0x0000003080ad7981 */ /* 0x0002a2000c1e1100 */
[----:B0-----:R-:W-:-:S03]  /*9d10*/  IADD3 R130, P1, R174, R122, RZ ;  /* 0x0000007aae827210 */ /* 0x001fc60007f3e0ff */
[----:B------:R0:W2:Y:S01]  /*9d20*/  LDG.E.U8 R175, desc[UR48][R124.64] ;  /* 0x000000307caf7981 */ /* 0x0000a2000c1e1100 */
[----:B------:R-:W-:-:S03]  /*9d30*/  LEA.HI.X.SX32 R131, R174, R123, 0x1, P1 ;  /* 0x0000007bae837211 */ /* 0x000fc600008f0eff */
[----:B------:R0:W2:Y:S01]  /*9d40*/  LDG.E.U8 R174, desc[UR48][R126.64] ;  /* 0x000000307eae7981 */ /* 0x0000a2000c1e1100 */
[----:B-1----:R-:W-:-:S03]  /*9d50*/  IMAD R129, R180, 0x1f4, RZ ;  /* 0x000001f4b4817824 */ /* 0x002fc600078e02ff */
[----:B------:R1:W2:Y:S01]  /*9d60*/  LDG.E.U8 R176, desc[UR48][R130.64] ;  /* 0x0000003082b07981 */ /* 0x0002a2000c1e1100 */
[----:B0-----:R-:W-:Y:S02]  /*9d70*/  IMAD R125, R177, 0x1f2, RZ ;  /* 0x000001f2b17d7824 */ /* 0x001fe400078e02ff */
[----:B------:R-:W-:-:S03]  /*9d80*/  IMAD R127, R178, 0x1f3, RZ ;  /* 0x000001f3b27f7824 */ /* 0x000fc600078e02ff */
[-C--:B------:R-:W-:Y:S01]  /*9d90*/  IADD3 R124, P0, R125, R122.reuse, RZ ;  /* 0x0000007a7d7c7210 */ /* 0x080fe20007f1e0ff */
[----:B-1----:R-:W-:Y:S01]  /*9da0*/  IMAD R131, R179, 0x1f5, RZ ;  /* 0x000001f5b3837824 */ /* 0x002fe200078e02ff */
[-C--:B------:R-:W-:Y:S02]  /*9db0*/  IADD3 R126, P1, R127, R122.reuse, RZ ;  /* 0x0000007a7f7e7210 */ /* 0x080fe40007f3e0ff */
[-C--:B------:R-:W-:Y:S02]  /*9dc0*/  LEA.HI.X.SX32 R125, R125, R123.reuse, 0x1, P0 ;  /* 0x0000007b7d7d7211 */ /* 0x080fe400000f0eff */
[-C--:B------:R-:W-:Y:S02]  /*9dd0*/  IADD3 R130, P2, R131, R122.reuse, RZ ;  /* 0x0000007a83827210 */ /* 0x080fe40007f5e0ff */
[----:B------:R-:W-:Y:S01]  /*9de0*/  IADD3 R128, P0, R129, R122, RZ ;  /* 0x0000007a81807210 */ /* 0x000fe20007f1e0ff */
[----:B------:R0:W2:Y:S01]  /*9df0*/  LDG.E.U8 R177, desc[UR48][R124.64] ;  /* 0x000000307cb17981 */ /* 0x0000a2000c1e1100 */
[----:B------:R-:W-:-:S02]  /*9e00*/  LEA.HI.X.SX32 R127, R127, R123, 0x1, P1 ;  /* 0x0000007b7f7f7211 */ /* 0x000fc400008f0eff */
[-C--:B------:R-:W-:Y:S02]  /*9e10*/  LEA.HI.X.SX32 R131, R131, R123.reuse, 0x1, P2 ;  /* 0x0000007b83837211 */ /* 0x080fe400010f0eff */
[----:B------:R-:W-:Y:S01]  /*9e20*/  LEA.HI.X.SX32 R129, R129, R123, 0x1, P0 ;  /* 0x0000007b81817211 */ /* 0x000fe200000f0eff */
[----:B------:R1:W2:Y:S01]  /*9e30*/  LDG.E.U8 R178, desc[UR48][R126.64] ;  /* 0x000000307eb27981 */ /* 0x0002a2000c1e1100 */
[----:B0-----:R-:W-:-:S03]  /*9e40*/  IMAD R125, R181, 0x1f6, RZ ;  /* 0x000001f6b57d7824 */ /* 0x001fc600078e02ff */
[----:B------:R0:W2:Y:S04]  /*9e50*/  LDG.E.U8 R180, desc[UR48][R130.64] ;  /* 0x0000003082b47981 */ /* 0x0000a8000c1e1100 */
[----:B------:R4:W2:Y:S01]  /*9e60*/  LDG.E.U8 R179, desc[UR48][R128.64] ;  /* 0x0000003080b37981 */ /* 0x0008a2000c1e1100 */
[----:B-1----:R-:W-:Y:S02]  /*9e70*/  IMAD R127, R182, 0x1f7, RZ ;  /* 0x000001f7b67f7824 */ /* 0x002fe400078e02ff */
[----:B0-----:R-:W-:Y:S02]  /*9e80*/  IMAD R131, R183, 0x1f8, RZ ;  /* 0x000001f8b7837824 */ /* 0x001fe400078e02ff */
[----:B------:R-:W-:Y:S01]  /*9e90*/  IMAD R183, R207, 0x1f9, RZ ;  /* 0x000001f9cfb77824 */ /* 0x000fe200078e02ff */
[-C--:B----4-:R-:W-:Y:S01]  /*9ea0*/  IADD3 R128, P0, R125, R122.reuse, RZ ;  /* 0x0000007a7d807210 */ /* 0x090fe20007f1e0ff */
[----:B------:R-:W0:Y:S01]  /*9eb0*/  LDC R207, c[0x0][0x248] ;  /* 0x00009200ffcf7b82 */ /* 0x000e220000000800 */
[----:B------:R-:W-:-:S02]  /*9ec0*/  IADD3 R124, P1, R127, R122, RZ ;  /* 0x0000007a7f7c7210 */ /* 0x000fc40007f3e0ff */
[-C--:B------:R-:W-:Y:S01]  /*9ed0*/  LEA.HI.X.SX32 R129, R125, R123.reuse, 0x1, P0 ;  /* 0x0000007b7d817211 */ /* 0x080fe200000f0eff */
[----:B------:R-:W-:Y:S01]  /*9ee0*/  IMAD R130, R185, 0x1fa, RZ ;  /* 0x000001fab9827824 */ /* 0x000fe200078e02ff */
[-C--:B------:R-:W-:Y:S02]  /*9ef0*/  LEA.HI.X.SX32 R125, R127, R123.reuse, 0x1, P1 ;  /* 0x0000007b7f7d7211 */ /* 0x080fe400008f0eff */
[CC--:B------:R-:W-:Y:S01]  /*9f00*/  IADD3 R126, P0, R131.reuse, R122.reuse, RZ ;  /* 0x0000007a837e7210 */ /* 0x0c0fe20007f1e0ff */
[----:B------:R1:W4:Y:S03]  /*9f10*/  LDG.E.U8 R181, desc[UR48][R128.64] ;  /* 0x0000003080b57981 */ /* 0x000326000c1e1100 */
[----:B------:R-:W-:Y:S01]  /*9f20*/  LEA.HI.X.SX32 R127, R131, R123, 0x1, P0 ;  /* 0x0000007b837f7211 */ /* 0x000fe200000f0eff */
[----:B------:R1:W4:Y:S02]  /*9f30*/  LDG.E.U8 R182, desc[UR48][R124.64] ;  /* 0x000000307cb67981 */ /* 0x000324000c1e1100 */
[----:B-1----:R-:W-:-:S02]  /*9f40*/  IADD3 R128, P1, R183, R122, RZ ;  /* 0x0000007ab7807210 */ /* 0x002fc40007f3e0ff */
[C---:B------:R-:W-:Y:S02]  /*9f50*/  IADD3 R124, P0, R130.reuse, R122, RZ ;  /* 0x0000007a827c7210 */ /* 0x040fe40007f1e0ff */
[-C--:B------:R-:W-:Y:S02]  /*9f60*/  LEA.HI.X.SX32 R129, R183, R123.reuse, 0x1, P1 ;  /* 0x0000007bb7817211 */ /* 0x080fe400008f0eff */
[----:B------:R1:W4:Y:S01]  /*9f70*/  LDG.E.U8 R183, desc[UR48][R126.64] ;  /* 0x000000307eb77981 */ /* 0x000322000c1e1100 */
[----:B------:R-:W-:Y:S01]  /*9f80*/  LEA.HI.X.SX32 R125, R130, R123, 0x1, P0 ;  /* 0x0000007b827d7211 */ /* 0x000fe200000f0eff */
[----:B------:R-:W-:Y:S02]  /*9f90*/  IMAD R131, R229, 0x1fe, RZ ;  /* 0x000001fee5837824 */ /* 0x000fe400078e02ff */
[----:B0-----:R-:W-:Y:S01]  /*9fa0*/  IMAD R207, R207, 0x1ff, RZ ;  /* 0x000001ffcfcf7824 */ /* 0x001fe200078e02ff */
[----:B------:R-:W3:Y:S04]  /*9fb0*/  LDL.LU R229, [R1+0xc0] ;  /* 0x0000c00001e57983 */ /* 0x000ee80000300800 */
[----:B------:R0:W4:Y:S01]  /*9fc0*/  LDG.E.U8 R185, desc[UR48][R124.64] ;  /* 0x000000307cb97981 */ /* 0x000122000c1e1100 */
[----:B-1----:R-:W-:-:S03]  /*9fd0*/  IMAD R127, R184, 0x1fb, RZ ;  /* 0x000001fbb87f7824 */ /* 0x002fc600078e02ff */
[----:B------:R1:W4:Y:S02]  /*9fe0*/  LDG.E.U8 R184, desc[UR48][R128.64] ;  /* 0x0000003080b87981 */ /* 0x000324000c1e1100 */
[-C--:B0-----:R-:W-:Y:S01]  /*9ff0*/  IADD3 R124, P0, R127, R122.reuse, RZ ;  /* 0x0000007a7f7c7210 */ /* 0x081fe20007f1e0ff */
[----:B-1----:R-:W-:Y:S02]  /*a000*/  IMAD R129, R209, 0x1fc, RZ ;  /* 0x000001fcd1817824 */ /* 0x002fe400078e02ff */
[----:B------:R-:W-:Y:S01]  /*a010*/  IMAD R209, R219, 0x1fd, RZ ;  /* 0x000001fddbd17824 */ /* 0x000fe200078e02ff */
[----:B------:R-:W-:Y:S01]  /*a020*/  LEA.HI.X.SX32 R125, R127, R123, 0x1, P0 ;  /* 0x0000007b7f7d7211 */ /* 0x000fe200000f0eff */
[----:B------:R-:W5:Y:S01]  /*a030*/  LDL.LU R219, [R1+0x100] ;  /* 0x0001000001db7983 */ /* 0x000f620000300800 */
[-C--:B------:R-:W-:Y:S02]  /*a040*/  IADD3 R126, P1, R129, R122.reuse, RZ ;  /* 0x0000007a817e7210 */ /* 0x080fe40007f3e0ff */
[-C--:B------:R-:W-:Y:S01]  /*a050*/  IADD3 R128, P0, R209, R122.reuse, RZ ;  /* 0x0000007ad1807210 */ /* 0x080fe20007f1e0ff */
[----:B------:R-:W4:Y:S01]  /*a060*/  LDG.E.U8 R124, desc[UR48][R124.64] ;  /* 0x000000307c7c7981 */ /* 0x000f22000c1e1100 */
[----:B------:R-:W-:-:S02]  /*a070*/  IADD3 R130, P2, R131, R122, RZ ;  /* 0x0000007a83827210 */ /* 0x000fc40007f5e0ff */
[-C--:B------:R-:W-:Y:S02]  /*a080*/  LEA.HI.X.SX32 R127, R129, R123.reuse, 0x1, P1 ;  /* 0x0000007b817f7211 */ /* 0x080fe400008f0eff */
[----:B------:R-:W-:Y:S02]  /*a090*/  IADD3 R122, P1, R207, R122, RZ ;  /* 0x0000007acf7a7210 */ /* 0x000fe40007f3e0ff */
[-C--:B------:R-:W-:Y:S01]  /*a0a0*/  LEA.HI.X.SX32 R129, R209, R123.reuse, 0x1, P0 ;  /* 0x0000007bd1817211 */ /* 0x080fe200000f0eff */
[----:B------:R-:W4:Y:S01]  /*a0b0*/  LDG.E.U8 R126, desc[UR48][R126.64] ;  /* 0x000000307e7e7981 */ /* 0x000f22000c1e1100 */
[-C--:B------:R-:W-:Y:S02]  /*a0c0*/  LEA.HI.X.SX32 R131, R131, R123.reuse, 0x1, P2 ;  /* 0x0000007b83837211 */ /* 0x080fe400010f0eff */
[----:B------:R-:W-:Y:S01]  /*a0d0*/  LEA.HI.X.SX32 R123, R207, R123, 0x1, P1 ;  /* 0x0000007bcf7b7211 */ /* 0x000fe200008f0eff */
[----:B------:R-:W3:Y:S04]  /*a0e0*/  LDL.LU R125, [R1+0xbc] ;  /* 0x0000bc00017d7983 */ /* 0x000ee80000300800 */
[----:B------:R-:W2:Y:S04]  /*a0f0*/  LDL.LU R209, [R1+0xfc] ;  /* 0x0000fc0001d17983 */ /* 0x000ea80000300800 */
[----:B------:R-:W2:Y:S04]  /*a100*/  LDL.LU R127, [R1+0xc4] ;  /* 0x0000c400017f7983 */ /* 0x000ea80000300800 */
[----:B------:R-:W4:Y:S04]  /*a110*/  LDL.LU R207, [R1+0xcc] ;  /* 0x0000cc0001cf7983 */ /* 0x000f280000300800 */
[----:B------:R-:W4:Y:S04]  /*a120*/  LDG.E.U8 R128, desc[UR48][R128.64] ;  /* 0x0000003080807981 */ /* 0x000f28000c1e1100 */
[----:B------:R-:W4:Y:S04]  /*a130*/  LDG.E.U8 R130, desc[UR48][R130.64] ;  /* 0x0000003082827981 */ /* 0x000f28000c1e1100 */
[----:B------:R-:W4:Y:S04]  /*a140*/  LDG.E.U8 R122, desc[UR48][R122.64] ;  /* 0x000000307a7a7981 */ /* 0x000f28000c1e1100 */
[----:B------:R-:W4:Y:S04]  /*a150*/  LDL.LU R129, [R1+0xc8] ;  /* 0x0000c80001817983 */ /* 0x000f280000300800 */
[----:B------:R-:W4:Y:S04]  /*a160*/  LDL.LU R131, [R1+0xf8] ;  /* 0x0000f80001837983 */ /* 0x000f280000300800 */
[----:B------:R-:W4:Y:S01]  /*a170*/  LDL.LU R123, [R1+0xd0] ;  /* 0x0000d000017b7983 */ /* 0x000f220000300800 */
[----:B------:R-:W-:-:S02]  /*a180*/  PRMT R60, R60, 0x5410, R132 ;  /* 0x000054103c3c7816 */ /* 0x000fc40000000084 */
[----:B------:R-:W-:Y:S01]  /*a190*/  PRMT R61, R61, 0x5410, R121 ;  /* 0x000054103d3d7816 */ /* 0x000fe20000000079 */
[----:B------:R-:W4:Y:S01]  /*a1a0*/  LDL.LU R132, [R1+0xd8] ;  /* 0x0000d80001847983 */ /* 0x000f220000300800 */
[----:B------:R-:W-:Y:S02]  /*a1b0*/  PRMT R62, R120, 0x5410, R62 ;  /* 0x00005410783e7816 */ /* 0x000fe4000000003e */
[----:B------:R-:W-:Y:S01]  /*a1c0*/  PRMT R63, R63, 0x5410, R119 ;  /* 0x000054103f3f7816 */ /* 0x000fe20000000077 */
[----:B------:R-:W4:Y:S01]  /*a1d0*/  LDL.LU R121, [R1+0xd4] ;  /* 0x0000d40001797983 */ /* 0x000f220000300800 */
[----:B------:R-:W-:Y:S02]  /*a1e0*/  PRMT R64, R64, 0x5410, R118 ;  /* 0x0000541040407816 */ /* 0x000fe40000000076 */
[----:B------:R-:W-:Y:S01]  /*a1f0*/  PRMT R65, R117, 0x5410, R65 ;  /* 0x0000541075417816 */ /* 0x000fe20000000041 */
        /* <DEDUP_REMOVED lines=11> */
[----:B------:R-:W-:Y:S01]  /*a2b0*/  LOP3.LUT R105, R0, 0x10, RZ, 0x3c, !PT ;  /* 0x0000001000697812 */ /* 0x000fe200078e3cff */
[----:B------:R3:W-:Y:S04]  /*a2c0*/  STS.128 [R0+UR6+0x8000], R64 ;  /* 0x0080004000007988 */ /* 0x0007e80008000c06 */
[----:B------:R-:W-:Y:S04]  /*a2d0*/  STS.128 [R0+UR6+0x10000], R68 ;  /* 0x0100004400007988 */ /* 0x000fe80008000c06 */
[----:B------:R0:W-:Y:S01]  /*a2e0*/  STS.128 [R105+UR6+0x10000], R60 ;  /* 0x0100003c69007988 */ /* 0x0001e20008000c06 */
[----:B-----5:R-:W-:-:S02]  /*a2f0*/  PRMT R139, R219, 0x3340, R139 ;  /* 0x00003340db8b7816 */ /* 0x020fc4000000008b */
[----:B---3--:R-:W-:Y:S02]  /*a300*/  PRMT R66, R229, 0x3340, R125 ;  /* 0x00003340e5427816 */ /* 0x008fe4000000007d */
[----:B--2---:R-:W-:Y:S02]  /*a310*/  PRMT R65, R209, 0x3340, R127 ;  /* 0x00003340d1417816 */ /* 0x004fe4000000007f */
[----:B----4-:R-:W-:Y:S02]  /*a320*/  PRMT R64, R207, 0x3340, R129 ;  /* 0x00003340cf407816 */ /* 0x010fe40000000081 */
[----:B0-----:R-:W-:Y:S02]  /*a330*/  PRMT R63, R131, 0x3340, R123 ;  /* 0x00003340833f7816 */ /* 0x001fe4000000007b */
[----:B------:R-:W2:Y:S04]  /*a340*/  LDL.LU R131, [R1+0x54] ;  /* 0x0000540001837983 */ /* 0x000ea80000300800 */
[----:B------:R-:W2:Y:S04]  /*a350*/  LDL.LU R129, [R1+0x58] ;  /* 0x0000580001817983 */ /* 0x000ea80000300800 */
[----:B------:R-:W3:Y:S04]  /*a360*/  LDL.LU R207, [R1+0x4c] ;  /* 0x00004c0001cf7983 */ /* 0x000ee80000300800 */
[----:B------:R-:W3:Y:S04]  /*a370*/  LDL.LU R127, [R1+0x50] ;  /* 0x00005000017f7983 */ /* 0x000ee80000300800 */
[----:B------:R-:W4:Y:S04]  /*a380*/  LDL.LU R209, [R1+0x44] ;  /* 0x0000440001d17983 */ /* 0x000f280000300800 */
[----:B------:R-:W4:Y:S04]  /*a390*/  LDL.LU R125, [R1+0x48] ;  /* 0x00004800017d7983 */ /* 0x000f280000300800 */
[----:B------:R-:W5:Y:S04]  /*a3a0*/  LDL.LU R229, [R1+0x3c] ;  /* 0x00003c0001e57983 */ /* 0x000f680000300800 */
[----:B------:R-:W5:Y:S01]  /*a3b0*/  LDL.LU R219, [R1+0x40] ;  /* 0x0000400001db7983 */ /* 0x000f620000300800 */
[----:B------:R-:W-:-:S02]  /*a3c0*/  PRMT R49, R98, 0x3340, R49 ;  /* 0x0000334062317816 */ /* 0x000fc40000000031 */
[----:B------:R-:W-:Y:S01]  /*a3d0*/  PRMT R76, R76, 0x5410, R106 ;  /* 0x000054104c4c7816 */ /* 0x000fe2000000006a */
[----:B------:R-:W5:Y:S01]  /*a3e0*/  LDL.LU R98, [R1+0x34] ;  /* 0x0000340001627983 */ /* 0x000f620000300800 */
[----:B------:R-:W-:Y:S02]  /*a3f0*/  PRMT R78, R78, 0x5410, R104 ;  /* 0x000054104e4e7816 */ /* 0x000fe40000000068 */
[----:B------:R-:W-:Y:S02]  /*a400*/  PRMT R79, R79, 0x5410, R103 ;  /* 0x000054104f4f7816 */ /* 0x000fe40000000067 */
[----:B------:R-:W-:Y:S02]  /*a410*/  PRMT R33, R99, 0x3340, R33 ;  /* 0x0000334063217816 */ /* 0x000fe40000000021 */
[----:B------:R-:W-:Y:S01]  /*a420*/  PRMT R50, R100, 0x3340, R50 ;  /* 0x0000334064327816 */ /* 0x000fe20000000032 */
[----:B------:R-:W5:Y:S01]  /*a430*/  LDL.LU R99, [R1+0x38] ;  /* 0x0000380001637983 */ /* 0x000f620000300800 */
[----:B------:R-:W-:-:S02]  /*a440*/  PRMT R23, R101, 0x3340, R23 ;  /* 0x0000334065177816 */ /* 0x000fc40000000017 */
[----:B------:R-:W-:Y:S01]  /*a450*/  PRMT R51, R133, 0x3340, R51 ;  /* 0x0000334085337816 */ /* 0x000fe20000000033 */
[----:B------:R-:W5:Y:S01]  /*a460*/  LDL.LU R100, [R1+0x2c] ;  /* 0x00002c0001647983 */ /* 0x000f620000300800 */
[----:B------:R-:W-:Y:S02]  /*a470*/  PRMT R72, R110, 0x5410, R72 ;  /* 0x000054106e487816 */ /* 0x000fe40000000048 */
[----:B------:R-:W-:Y:S01]  /*a480*/  PRMT R73, R73, 0x5410, R109 ;  /* 0x0000541049497816 */ /* 0x000fe2000000006d */
[----:B------:R-:W5:Y:S01]  /*a490*/  LDL.LU R101, [R1+0x30] ;  /* 0x0000300001657983 */ /* 0x000f620000300800 */
[----:B------:R-:W-:Y:S02]  /*a4a0*/  PRMT R74, R74, 0x5410, R108 ;  /* 0x000054104a4a7816 */ /* 0x000fe4000000006c */
[----:B------:R-:W-:Y:S01]  /*a4b0*/  PRMT R75, R75, 0x5410, R107 ;  /* 0x000054104b4b7816 */ /* 0x000fe2000000006b */
[----:B------:R-:W5:Y:S01]  /*a4c0*/  LDL.LU R133, [R1+0x24] ;  /* 0x0000240001857983 */ /* 0x000f620000300800 */
[----:B------:R-:W-:-:S03]  /*a4d0*/  PRMT R135, R137, 0x3340, R135 ;  /* 0x0000334089877816 */ /* 0x000fc60000000087 */
[----:B------:R0:W-:Y:S04]  /*a4e0*/  STS.128 [R105+UR6], R76 ;  /* 0x0000004c69007988 */ /* 0x0001e80008000c06 */
[----:B------:R-:W5:Y:S04]  /*a4f0*/  LDL.LU R137, [R1+0x28] ;  /* 0x0000280001897983 */ /* 0x000f680000300800 */
[----:B------:R1:W-:Y:S04]  /*a500*/  STS.128 [R105+UR6+0x18000], R72 ;  /* 0x0180004869007988 */ /* 0x0003e80008000c06 */
[----:B0-----:R-:W5:Y:S04]  /*a510*/  LDL.LU R76, [R1+0x1c] ;  /* 0x00001c00014c7983 */ /* 0x001f680000300800 */
[----:B------:R-:W5:Y:S04]  /*a520*/  LDL.LU R77, [R1+0x20] ;  /* 0x00002000014d7983 */ /* 0x000f680000300800 */
[----:B------:R-:W5:Y:S04]  /*a530*/  LDL.LU R78, [R1+0x10] ;  /* 0x00001000014e7983 */ /* 0x000f680000300800 */
[----:B------:R-:W5:Y:S04]  /*a540*/  LDL.LU R79, [R1+0x14] ;  /* 0x00001400014f7983 */ /* 0x000f680000300800 */
[----:B-1----:R-:W5:Y:S04]  /*a550*/  LDL.LU R72, [R1+0x148] ;  /* 0x0001480001487983 */ /* 0x002f680000300800 */
[----:B------:R-:W5:Y:S04]  /*a560*/  LDL.LU R73, [R1+0x16c] ;  /* 0x00016c0001497983 */ /* 0x000f680000300800 */
        /* <DEDUP_REMOVED lines=14> */
[----:B------:R-:W5:Y:S01]  /*a650*/  LDL.LU R111, [R1+0x2c4] ;  /* 0x0002c400016f7983 */ /* 0x000f620000300800 */
[----:B------:R-:W-:-:S03]  /*a660*/  PRMT R34, R97, 0x3340, R34 ;  /* 0x0000334061227816 */ /* 0x000fc60000000022 */
[----:B------:R-:W5:Y:S01]  /*a670*/  LDL.LU R112, [R1+0x2cc] ;  /* 0x0002cc0001707983 */ /* 0x000f620000300800 */
[----:B------:R-:W-:-:S03]  /*a680*/  PRMT R48, R96, 0x3340, R48 ;  /* 0x0000334060307816 */ /* 0x000fc60000000030 */
[----:B------:R-:W5:Y:S01]  /*a690*/  LDL.LU R113, [R1+0x2b8] ;  /* 0x0002b80001717983 */ /* 0x000f620000300800 */
[----:B------:R-:W-:Y:S02]  /*a6a0*/  PRMT R35, R95, 0x3340, R35 ;  /* 0x000033405f237816 */ /* 0x000fe40000000023 */
        /* <DEDUP_REMOVED lines=8> */
[----:B------:R-:W-:-:S02]  /*a730*/  PRMT R85, R85, 0x3340, R32 ;  /* 0x0000334055557816 */ /* 0x000fc40000000020 */
[----:B------:R-:W-:Y:S02]  /*a740*/  PRMT R42, R84, 0x3340, R42 ;  /* 0x00003340542a7816 */ /* 0x000fe4000000002a */
[----:B------:R-:W-:Y:S02]  /*a750*/  PRMT R83, R83, 0x3340, R27 ;  /* 0x0000334053537816 */ /* 0x000fe4000000001b */
[----:B------:R-:W-:Y:S02]  /*a760*/  PRMT R41, R82, 0x3340, R41 ;  /* 0x0000334052297816 */ /* 0x000fe40000000029 */
[----:B------:R-:W-:Y:S02]  /*a770*/  PRMT R81, R81, 0x3340, R28 ;  /* 0x0000334051517816 */ /* 0x000fe4000000001c */
[----:B------:R-:W-:Y:S02]  /*a780*/  PRMT R40, R80, 0x3340, R40 ;  /* 0x0000334050287816 */ /* 0x000fe40000000028 */
[----:B------:R-:W-:-:S02]  /*a790*/  PRMT R60, R118, 0x3340, R117 ;  /* 0x00003340763c7816 */ /* 0x000fc40000000075 */
[----:B------:R-:W-:Y:S01]  /*a7a0*/  PRMT R91, R91, 0x3340, R29 ;  /* 0x000033405b5b7816 */ /* 0x000fe2000000001d */
[----:B------:R-:W5:Y:S01]  /*a7b0*/  LDL.LU R117, [R1+0x29c] ;  /* 0x00029c0001757983 */ /* 0x000f620000300800 */
[----:B------:R-:W-:Y:S02]  /*a7c0*/  PRMT R45, R90, 0x3340, R45 ;  /* 0x000033405a2d7816 */ /* 0x000fe4000000002d */
[----:B------:R-:W-:Y:S01]  /*a7d0*/  PRMT R89, R89, 0x3340, R30 ;  /* 0x0000334059597816 */ /* 0x000fe2000000001e */
[----:B------:R-:W5:Y:S01]  /*a7e0*/  LDL.LU R118, [R1+0x2a4] ;  /* 0x0002a40001767983 */ /* 0x000f620000300800 */
        /* <DEDUP_REMOVED lines=14> */
[----:B------:R-:W-:Y:S01]  /*a8d0*/  PRMT R52, R52, 0x3340, R37 ;  /* 0x0000334034347816 */ /* 0x000fe20000000025 */
[----:B------:R-:W5:Y:S01]  /*a8e0*/  LDL.LU R123, [R1+0x270] ;  /* 0x00027000017b7983 */ /* 0x000f620000300800 */
[----:B------:R-:W-:Y:S02]  /*a8f0*/  PRMT R26, R33, 0x5410, R49 ;  /* 0x00005410211a7816 */ /* 0x000fe40000000031 */
        /* <DEDUP_REMOVED lines=16> */
[----:B------:R-:W-:Y:S02]  /*aa00*/  LOP3.LUT R23, R0, 0x20, RZ, 0x3c, !PT ;  /* 0x0000002000177812 */ /* 0x000fe400078e3cff */
[----:B------:R-:W-:Y:S02]  /*aa10*/  PRMT R41, R57, 0x5410, R21 ;  /* 0x0000541039297816 */ /* 0x000fe40000000015 */
[----:B------:R-:W-:Y:S02]  /*aa20*/  PRMT R42, R55, 0x5410, R54 ;  /* 0x00005410372a7816 */ /* 0x000fe40000000036 */
[----:B------:R-:W-:Y:S01]  /*aa30*/  PRMT R43, R22, 0x5410, R52 ;  /* 0x00005410162b7816 */ /* 0x000fe20000000034 */
[----:B------:R-:W-:Y:S04]  /*aa40*/  STS.128 [R105+UR6+0x8000], R24 ;  /* 0x0080001869007988 */ /* 0x000fe80008000c06 */
[----:B------:R-:W-:Y:S04]  /*aa50*/  STS.128 [R23+UR6+0x10000], R28 ;  /* 0x0100001c17007988 */ /* 0x000fe80008000c06 */
[----:B------:R-:W-:Y:S04]  /*aa60*/  STS.128 [R23+UR6+0x18000], R32 ;  /* 0x0180002017007988 */ /* 0x000fe80008000c06 */
[----:B------:R-:W-:Y:S04]  /*aa70*/  STS.128 [R23+UR6], R36 ;  /* 0x0000002417007988 */ /* 0x000fe80008000c06 */
[----:B------:R4:W-:Y:S01]  /*aa80*/  STS.128 [R23+UR6+0x8000], R40 ;  /* 0x0080002817007988 */ /* 0x0009e20008000c06 */
[----:B--2---:R-:W-:-:S03]  /*aa90*/  PRMT R21, R129, 0x3340, R131 ;  /* 0x0000334081157816 */ /* 0x004fc60000000083 */
[----:B------:R-:W2:Y:S04]  /*aaa0*/  LDL.LU R131, [R1+0x278] ;  /* 0x0002780001837983 */ /* 0x000ea80000300800 */
[----:B------:R-:W2:Y:S01]  /*aab0*/  LDL.LU R129, [R1+0x264] ;  /* 0x0002640001817983 */ /* 0x000ea20000300800 */
[----:B---3--:R-:W-:-:S03]  /*aac0*/  PRMT R22, R127, 0x3340, R207 ;  /* 0x000033407f167816 */ /* 0x008fc600000000cf */
[----:B------:R-:W3:Y:S04]  /*aad0*/  LDL.LU R207, [R1+0x26c] ;  /* 0x00026c0001cf7983 */ /* 0x000ee80000300800 */
[----:B------:R-:W3:Y:S01]  /*aae0*/  LDL.LU R127, [R1+0xc] ;  /* 0x00000c00017f7983 */ /* 0x000ee20000300800 */
[----:B----4-:R-:W-:-:S03]  /*aaf0*/  PRMT R23, R125, 0x3340, R209 ;  /* 0x000033407d177816 */ /* 0x010fc600000000d1 */
[----:B------:R-:W4:Y:S04]  /*ab00*/  LDL.LU R209, [R1+0x18] ;  /* 0x0000180001d17983 */ /* 0x000f280000300800 */
[----:B------:R-:W4:Y:S01]  /*ab10*/  LDL.LU R125, [R1+0x4] ;  /* 0x00000400017d7983 */ /* 0x000f220000300800 */
[----:B-----5:R-:W-:-:S03]  /*ab20*/  PRMT R24, R219, 0x3340, R229 ;  /* 0x00003340db187816 */ /* 0x020fc600000000e5 */
[----:B------:R-:W5:Y:S04]  /*ab30*/  LDL.LU R229, [R1+0x8] ;  /* 0x0000080001e57983 */ /* 0x000f680000300800 */
[----:B------:R-:W5:Y:S01]  /*ab40*/  LDL.LU R219, [R1] ;  /* 0x0000000001db7983 */ /* 0x000f620000300800 */
[----:B------:R-:W-:Y:S02]  /*ab50*/  PRMT R5, R19, 0x3340, R5 ;  /* 0x0000334013057816 */ /* 0x000fe40000000005 */
[----:B------:R-:W-:Y:S02]  /*ab60*/  PRMT R13, R20, 0x3340, R13 ;  /* 0x00003340140d7816 */ /* 0x000fe4000000000d */
[----:B------:R-:W-:Y:S02]  /*ab70*/  PRMT R44, R69, 0x3340, R68 ;  /* 0x00003340452c7816 */ /* 0x000fe40000000044 */
[----:B------:R-:W5:Y:S01]  /*ab80*/  LDL.LU R69, [R1+0x2e0] ;  /* 0x0002e00001457983 */ /* 0x000f620000300800 */
[----:B------:R-:W-:-:S03]  /*ab90*/  PRMT R42, R71, 0x3340, R70 ;  /* 0x00003340472a7816 */ /* 0x000fc60000000046 */
[----:B------:R-:W5:Y:S04]  /*aba0*/  LDL.LU R70, [R1+0x2e8] ;  /* 0x0002e80001467983 */ /* 0x000f680000300800 */
        /* <DEDUP_REMOVED lines=41> */
[----:B------:R-:W5:Y:S01]  /*ae40*/  LDL.LU R125, [R1+0x210] ;  /* 0x00021000017d7983 */ /* 0x000f620000300800 */
[----:B------:R-:W-:-:S03]  /*ae50*/  PRMT R252, R219, 0x3340, R252 ;  /* 0x00003340dbfc7816 */ /* 0x000fc600000000fc */
[----:B------:R-:W5:Y:S04]  /*ae60*/  LDL.LU R229, [R1+0x1f8] ;  /* 0x0001f80001e57983 */ /* 0x000f680000300800 */
[----:B------:R-:W5:Y:S01]  /*ae70*/  LDL.LU R219, [R1+0x200] ;  /* 0x0002000001db7983 */ /* 0x000f620000300800 */
        /* <DEDUP_REMOVED lines=12> */
[----:B------:R-:W-:Y:S02]  /*af40*/  LOP3.LUT R5, R0, 0x30, RZ, 0x3c, !PT ;  /* 0x0000003000057812 */ /* 0x000fe400078e3cff */
[----:B------:R-:W-:Y:S02]  /*af50*/  PRMT R16, R45, 0x5410, R46 ;  /* 0x000054102d107816 */ /* 0x000fe4000000002e */
[----:B------:R-:W-:Y:S02]  /*af60*/  PRMT R17, R44, 0x5410, R42 ;  /* 0x000054102c117816 */ /* 0x000fe4000000002a */
[----:B------:R-:W-:-:S02]  /*af70*/  PRMT R18, R40, 0x5410, R41 ;  /* 0x0000541028127816 */ /* 0x000fc40000000029 */
[----:B------:R-:W-:Y:S01]  /*af80*/  PRMT R19, R19, 0x5410, R39 ;  /* 0x0000541013137816 */ /* 0x000fe20000000027 */
[----:B------:R0:W-:Y:S01]  /*af90*/  STS.128 [R5+UR6+0x18000], R12 ;  /* 0x0180000c05007988 */ /* 0x0001e20008000c06 */
[----:B------:R-:W-:-:S03]  /*afa0*/  PRMT R8, R21, 0x5410, R22 ;  /* 0x0000541015087816 */ /* 0x000fc60000000016 */
[----:B------:R1:W-:Y:S01]  /*afb0*/  STS.128 [R5+UR6], R16 ;  /* 0x0000001005007988 */ /* 0x0003e20008000c06 */
[----:B------:R-:W-:Y:S02]  /*afc0*/  PRMT R9, R23, 0x5410, R24 ;  /* 0x0000541017097816 */ /* 0x000fe40000000018 */
[----:B------:R-:W-:Y:S02]  /*afd0*/  PRMT R20, R20, 0x5410, R37 ;  /* 0x0000541014147816 */ /* 0x000fe40000000025 */
[----:B------:R-:W-:Y:S02]  /*afe0*/  PRMT R21, R35, 0x5410, R36 ;  /* 0x0000541023157816 */ /* 0x000fe40000000024 */
[----:B------:R-:W-:Y:S02]  /*aff0*/  PRMT R22, R32, 0x5410, R33 ;  /* 0x0000541020167816 */ /* 0x000fe40000000021 */
[----:B------:R-:W-:-:S05]  /*b000*/  PRMT R23, R31, 0x5410, R30 ;  /* 0x000054101f177816 */ /* 0x000fca000000001e */
[----:B------:R3:W-:Y:S01]  /*b010*/  STS.128 [R5+UR6+0x8000], R20 ;  /* 0x0080001405007988 */ /* 0x0007e20008000c06 */
[----:B0-----:R-:W-:-:S03]  /*b020*/  PRMT R15, R115, 0x3340, R114 ;  /* 0x00003340730f7816 */ /* 0x001fc60000000072 */
[----:B------:R-:W5:Y:S04]  /*b030*/  LDL.LU R114, [R1+0x23c] ;  /* 0x00023c0001727983 */ /* 0x000f680000300800 */
[----:B------:R-:W5:Y:S01]  /*b040*/  LDL.LU R115, [R1+0x244] ;  /* 0x0002440001737983 */ /* 0x000f620000300800 */
[----:B-1----:R-:W-:-:S03]  /*b050*/  PRMT R16, R117, 0x3340, R116 ;  /* 0x0000334075107816 */ /* 0x002fc60000000074 */
        /* <DEDUP_REMOVED lines=34> */
[----:B------:R0:W-:Y:S01]  /*b280*/  STS.128 [R5+UR6+0x10000], R8 ;  /* 0x0100000805007988 */ /* 0x0001e20008000c06 */
[----:B------:R-:W-:Y:S02]  /*b290*/  PRMT R24, R34, 0x5410, R38 ;  /* 0x0000541022187816 */ /* 0x000fe40000000026 */
[----:B------:R-:W-:Y:S02]  /*b2a0*/  PRMT R25, R252, 0x5410, R247 ;  /* 0x00005410fc197816 */ /* 0x000fe400000000f7 */
[----:B------:R-:W-:Y:S02]  /*b2b0*/  PRMT R26, R245, 0x5410, R238 ;  /* 0x00005410f51a7816 */ /* 0x000fe400000000ee */
[----:B------:R-:W-:Y:S02]  /*b2c0*/  PRMT R27, R236, 0x5410, R230 ;  /* 0x00005410ec1b7816 */ /* 0x000fe400000000e6 */
[----:B------:R-:W-:-:S02]  /*b2d0*/  LOP3.LUT R28, R0, 0x40, RZ, 0x3c, !PT ;  /* 0x00000040001c7812 */ /* 0x000fc400078e3cff */
[----:B------:R-:W-:Y:S02]  /*b2e0*/  PRMT R14, R113, 0x3340, R112 ;  /* 0x00003340710e7816 */ /* 0x000fe40000000070 */
[----:B0-----:R-:W-:Y:S02]  /*b2f0*/  PRMT R9, R67, 0x3340, R71 ;  /* 0x0000334043097816 */ /* 0x001fe40000000047 */
[----:B------:R-:W5:Y:S01]  /*b300*/  LDL.LU R71, [R1+0x1d0] ;  /* 0x0001d00001477983 */ /* 0x000f620000300800 */
[----:B------:R-:W-:Y:S02]  /*b310*/  PRMT R10, R104, 0x3340, R103 ;  /* 0x00003340680a7816 */ /* 0x000fe40000000067 */
[----:B------:R-:W-:Y:S01]  /*b320*/  PRMT R8, R70, 0x3340, R69 ;  /* 0x0000334046087816 */ /* 0x000fe20000000045 */
[----:B------:R-:W5:Y:S01]  /*b330*/  LDL.LU R67, [R1+0x1d4] ;  /* 0x0001d40001437983 */ /* 0x000f620000300800 */
[----:B------:R-:W-:-:S03]  /*b340*/  PRMT R11, R107, 0x3340, R106 ;  /* 0x000033406b0b7816 */ /* 0x000fc6000000006a */
[----:B------:R-:W5:Y:S01]  /*b350*/  LDL.LU R103, [R1+0x1c8] ;  /* 0x0001c80001677983 */ /* 0x000f620000300800 */
[----:B------:R-:W-:-:S03]  /*b360*/  PRMT R12, R109, 0x3340, R108 ;  /* 0x000033406d0c7816 */ /* 0x000fc6000000006c */
[----:B------:R-:W5:Y:S01]  /*b370*/  LDL.LU R104, [R1+0x1cc] ;  /* 0x0001cc0001687983 */ /* 0x000f620000300800 */
[----:B------:R-:W-:-:S03]  /*b380*/  PRMT R13, R111, 0x3340, R110 ;  /* 0x000033406f0d7816 */ /* 0x000fc6000000006e */
[----:B------:R-:W5:Y:S01]  /*b390*/  LDL.LU R106, [R1+0x1c0] ;  /* 0x0001c000016a7983 */ /* 0x000f620000300800 */
[----:B------:R-:W-:-:S03]  /*b3a0*/  PRMT R8, R8, 0x5410, R9 ;  /* 0x0000541008087816 */ /* 0x000fc60000000009 */
[----:B------:R0:W-:Y:S01]  /*b3b0*/  STS.128 [R28+UR6+0x10000], R24 ;  /* 0x010000181c007988 */ /* 0x0001e20008000c06 */
[----:B------:R-:W-:-:S03]  /*b3c0*/  PRMT R9, R10, 0x5410, R11 ;  /* 0x000054100a097816 */ /* 0x000fc6000000000b */
[----:B------:R-:W5:Y:S01]  /*b3d0*/  LDL.LU R107, [R1+0x1c4] ;  /* 0x0001c400016b7983 */ /* 0x000f620000300800 */
[----:B------:R-:W-:-:S03]  /*b3e0*/  PRMT R210, R211, 0x3340, R210 ;  /* 0x00003340d3d27816 */ /* 0x000fc600000000d2 */
[----:B------:R-:W5:Y:S01]  /*b3f0*/  LDL.LU R108, [R1+0x1b8] ;  /* 0x0001b800016c7983 */ /* 0x000f620000300800 */
[----:B------:R-:W-:-:S03]  /*b400*/  PRMT R11, R14, 0x5410, R15 ;  /* 0x000054100e0b7816 */ /* 0x000fc6000000000f */
[----:B------:R-:W5:Y:S01]  /*b410*/  LDL.LU R109, [R1+0x1bc] ;  /* 0x0001bc00016d7983 */ /* 0x000f620000300800 */
[----:B------:R-:W-:Y:S02]  /*b420*/  PRMT R15, R22, 0x5410, R23 ;  /* 0x00005410160f7816 */ /* 0x000fe40000000017 */
[----:B0-----:R-:W-:Y:S01]  /*b430*/  PRMT R24, R7, 0x3340, R3 ;  /* 0x0000334007187816 */ /* 0x001fe20000000003 */
        /* <DEDUP_REMOVED lines=22> */
[----:B------:R-:W-:Y:S04]  /*b5a0*/  STS.128 [R28+UR6], R8 ;  /* 0x000000081c007988 */ /* 0x000fe80008000c06 */
[----:B------:R4:W-:Y:S01]  /*b5b0*/  STS.128 [R28+UR6+0x18000], R4 ;  /* 0x018000041c007988 */ /* 0x0009e20008000c06 */
        /* <DEDUP_REMOVED lines=38> */
[----:B------:R-:W-:Y:S01]  /*b820*/  LOP3.LUT R3, R0, 0x50, RZ, 0x3c, !PT ;  /* 0x0000005000037812 */ /* 0x000fe200078e3cff */
[----:B------:R-:W-:Y:S04]  /*b830*/  STS.128 [R28+UR6+0x8000], R12 ;  /* 0x0080000c1c007988 */ /* 0x000fe80008000c06 */
[----:B------:R0:W-:Y:S01]  /*b840*/  STS.128 [R3+UR6+0x18000], R20 ;  /* 0x0180001403007988 */ /* 0x0001e20008000c06 */
[----:B------:R-:W-:Y:S02]  /*b850*/  PRMT R102, R2, 0x3340, R102 ;  /* 0x0000334002667816 */ /* 0x000fe40000000066 */
[----:B0-----:R-:W-:-:S02]  /*b860*/  PRMT R20, R117, 0x3340, R116 ;  /* 0x0000334075147816 */ /* 0x001fc40000000074 */
        /* <DEDUP_REMOVED lines=34> */
[----:B------:R-:W-:-:S02]  /*ba90*/  PRMT R11, R104, 0x3340, R103 ;  /* 0x00003340680b7816 */ /* 0x000fc40000000067 */
        /* <DEDUP_REMOVED lines=10> */
[----:B------:R-:W5:Y:S01]  /*bb40*/  LDL.LU R108, [R1+0xb4] ;  /* 0x0000b400016c7983 */ /* 0x000f620000300800 */
[----:B------:R-:W-:-:S03]  /*bb50*/  PRMT R15, R113, 0x3340, R112 ;  /* 0x00003340710f7816 */ /* 0x000fc60000000070 */
[----:B------:R-:W5:Y:S04]  /*bb60*/  LDL.LU R109, [R1+0xb8] ;  /* 0x0000b800016d7983 */ /* 0x000f680000300800 */
[----:B------:R-:W5:Y:S01]  /*bb70*/  LDL.LU R110, [R1+0xac] ;  /* 0x0000ac00016e7983 */ /* 0x000f620000300800 */
[----:B------:R-:W-:-:S03]  /*bb80*/  PRMT R4, R24, 0x5410, R25 ;  /* 0x0000541018047816 */ /* 0x000fc60000000019 */
[----:B------:R-:W5:Y:S04]  /*bb90*/  LDL.LU R111, [R1+0xb0] ;  /* 0x0000b000016f7983 */ /* 0x000f680000300800 */
[----:B------:R0:W-:Y:S04]  /*bba0*/  STS.128 [R3+UR6+0x10000], R16 ;  /* 0x0100001003007988 */ /* 0x0001e80008000c06 */
[----:B------:R-:W5:Y:S04]  /*bbb0*/  LDL.LU R112, [R1+0xa4] ;  /* 0x0000a40001707983 */ /* 0x000f680000300800 */
[----:B------:R-:W5:Y:S01]  /*bbc0*/  LDL.LU R113, [R1+0xa8] ;  /* 0x0000a80001717983 */ /* 0x000f620000300800 */
[----:B------:R-:W-:-:S02]  /*bbd0*/  PRMT R5, R26, 0x5410, R27 ;  /* 0x000054101a057816 */ /* 0x000fc4000000001b */
[----:B0-----:R-:W-:Y:S02]  /*bbe0*/  PRMT R16, R115, 0x3340, R114 ;  /* 0x0000334073107816 */ /* 0x001fe40000000072 */
[----:B------:R-:W5:Y:S04]  /*bbf0*/  LDL.LU R114, [R1+0x9c] ;  /* 0x00009c0001727983 */ /* 0x000f680000300800 */
[----:B------:R-:W5:Y:S01]  /*bc00*/  LDL.LU R115, [R1+0xa0] ;  /* 0x0000a00001737983 */ /* 0x000f620000300800 */
        /* <DEDUP_REMOVED lines=8> */
[----:B------:R-:W-:Y:S01]  /*bc90*/  PRMT R11, R15, 0x5410, R16 ;  /* 0x000054100f0b7816 */ /* 0x000fe20000000010 */
[----:B------:R5:W-:Y:S04]  /*bca0*/  STS.128 [R3+UR6], R4 ;  /* 0x0000000403007988 */ /* 0x000be80008000c06 */
        /* <DEDUP_REMOVED lines=22> */
[----:B0-----:R-:W-:-:S03]  /*be10*/  PRMT R3, R219, 0x3340, R229 ;  /* 0x00003340db037816 */ /* 0x001fc600000000e5 */
        /* <DEDUP_REMOVED lines=21> */
[----:B------:R-:W-:Y:S02]  /*bf70*/  LOP3.LUT R2, R0, 0x60, RZ, 0x3c, !PT ;  /* 0x0000006000027812 */ /* 0x000fe400078e3cff */
[----:B------:R-:W-:Y:S02]  /*bf80*/  PRMT R16, R143, 0x5410, R146 ;  /* 0x000054108f107816 */ /* 0x000fe40000000092 */
[----:B------:R-:W-:-:S02]  /*bf90*/  PRMT R17, R147, 0x5410, R150 ;  /* 0x0000541093117816 */ /* 0x000fc40000000096 */
[----:B------:R-:W-:Y:S02]  /*bfa0*/  PRMT R18, R18, 0x5410, R153 ;  /* 0x0000541012127816 */ /* 0x000fe40000000099 */
[----:B------:R-:W-:Y:S02]  /*bfb0*/  PRMT R19, R19, 0x5410, R158 ;  /* 0x0000541013137816 */ /* 0x000fe4000000009e */
[----:B------:R-:W-:Y:S01]  /*bfc0*/  PRMT R22, R22, 0x5410, R31 ;  /* 0x0000541016167816 */ /* 0x000fe2000000001f */
[----:B------:R0:W-:Y:S01]  /*bfd0*/  STS.128 [R2+UR6+0x10000], R12 ;  /* 0x0100000c02007988 */ /* 0x0001e20008000c06 */
[----:B------:R-:W-:Y:S02]  /*bfe0*/  PRMT R5, R70, 0x3340, R69 ;  /* 0x0000334046057816 */ /* 0x000fe40000000045 */
[----:B------:R-:W-:Y:S01]  /*bff0*/  PRMT R6, R67, 0x3340, R71 ;  /* 0x0000334043067816 */ /* 0x000fe20000000047 */
[----:B------:R-:W-:Y:S01]  /*c000*/  STS.128 [R2+UR6+0x18000], R16 ;  /* 0x0180001002007988 */ /* 0x000fe20008000c06 */
[----:B------:R-:W-:-:S02]  /*c010*/  PRMT R7, R104, 0x3340, R103 ;  /* 0x0000334068077816 */ /* 0x000fc40000000067 */
[----:B------:R-:W-:Y:S01]  /*c020*/  PRMT R8, R107, 0x3340, R106 ;  /* 0x000033406b087816 */ /* 0x000fe2000000006a */
[----:B------:R1:W-:Y:S01]  /*c030*/  STS.128 [R2+UR6], R20 ;  /* 0x0000001402007988 */ /* 0x0003e20008000c06 */
[----:B------:R-:W-:Y:S02]  /*c040*/  PRMT R24, R24, 0x5410, R25 ;  /* 0x0000541018187816 */ /* 0x000fe40000000019 */
[----:B------:R-:W-:Y:S02]  /*c050*/  PRMT R9, R109, 0x3340, R108 ;  /* 0x000033406d097816 */ /* 0x000fe4000000006c */
[----:B------:R-:W-:Y:S02]  /*c060*/  PRMT R10, R111, 0x3340, R110 ;  /* 0x000033406f0a7816 */ /* 0x000fe4000000006e */
[----:B------:R-:W-:Y:S02]  /*c070*/  PRMT R11, R113, 0x3340, R112 ;  /* 0x00003340710b7816 */ /* 0x000fe40000000070 */
[----:B------:R-:W-:-:S02]  /*c080*/  PRMT R25, R26, 0x5410, R27 ;  /* 0x000054101a197816 */ /* 0x000fc4000000001b */
[----:B0-----:R-:W-:Y:S02]  /*c090*/  PRMT R12, R115, 0x3340, R114 ;  /* 0x00003340730c7816 */ /* 0x001fe40000000072 */
[----:B------:R-:W-:Y:S02]  /*c0a0*/  PRMT R159, R159, 0x3340, R160 ;  /* 0x000033409f9f7816 */ /* 0x000fe400000000a0 */
[----:B------:R-:W-:Y:S01]  /*c0b0*/  PRMT R162, R161, 0x3340, R162 ;  /* 0x00003340a1a27816 */ /* 0x000fe200000000a2 */
[----:B-1----:R-:W0:Y:S01]  /*c0c0*/  LDC R21, c[0x0][0x280] ;  /* 0x0000a000ff157b82 */ /* 0x002e220000000800 */
        /* <DEDUP_REMOVED lines=29> */
[----:B------:R1:W-:Y:S01]  /*c2a0*/  STS.128 [R2+UR6+0x8000], R24 ;  /* 0x0080001802007988 */ /* 0x0003e20008000c06 */
[----:B------:R-:W-:-:S03]  /*c2b0*/  IMAD.MOV.U32 R0, RZ, RZ, -0x800000 ;  /* 0xff800000ff007424 */ /* 0x000fc600078e00ff */
[----:B------:R-:W-:Y:S04]  /*c2c0*/  STS.128 [R3+UR6+0x10000], R28 ;  /* 0x0100001c03007988 */ /* 0x000fe80008000c06 */
[----:B------:R-:W-:Y:S04]  /*c2d0*/  STS.128 [R3+UR6+0x18000], R32 ;  /* 0x0180002003007988 */ /* 0x000fe80008000c06 */
[----:B------:R0:W-:Y:S01]  /*c2e0*/  STS.128 [R3+UR6], R4 ;  /* 0x0000000403007988 */ /* 0x0001e20008000c06 */
[----:B------:R-:W-:Y:S02]  /*c2f0*/  PRMT R13, R117, 0x3340, R116 ;  /* 0x00003340750d7816 */ /* 0x000fe40000000074 */
[----:B------:R-:W-:-:S04]  /*c300*/  PRMT R14, R119, 0x3340, R118 ;  /* 0x00003340770e7816 */ /* 0x000fc80000000076 */
[----:B------:R-:W-:Y:S02]  /*c310*/  PRMT R8, R13, 0x5410, R14 ;  /* 0x000054100d087816 */ /* 0x000fe4000000000e */
[----:B------:R-:W-:Y:S01]  /*c320*/  PRMT R15, R121, 0x3340, R120 ;  /* 0x00003340790f7816 */ /* 0x000fe20000000078 */
[----:B-1----:R-:W-:Y:S02]  /*c330*/  IMAD.MOV.U32 R2, RZ, RZ, -0x800000 ;  /* 0xff800000ff027424 */ /* 0x002fe400078e00ff */
[----:B0-----:R-:W-:Y:S01]  /*c340*/  IMAD.MOV.U32 R4, RZ, RZ, 0x3f800000 ;  /* 0x3f800000ff047424 */ /* 0x001fe200078e00ff */
[----:B--2---:R-:W-:-:S04]  /*c350*/  PRMT R16, R123, 0x3340, R132 ;  /* 0x000033407b107816 */ /* 0x004fc80000000084 */
[----:B------:R-:W-:Y:S02]  /*c360*/  PRMT R9, R15, 0x5410, R16 ;  /* 0x000054100f097816 */ /* 0x000fe40000000010 */
[----:B---3--:R-:W-:Y:S02]  /*c370*/  PRMT R17, R129, 0x3340, R131 ;  /* 0x0000334081117816 */ /* 0x008fe40000000083 */
[----:B----4-:R-:W-:-:S04]  /*c380*/  PRMT R18, R127, 0x3340, R207 ;  /* 0x000033407f127816 */ /* 0x010fc800000000cf */
[----:B------:R-:W-:Y:S02]  /*c390*/  PRMT R10, R17, 0x5410, R18 ;  /* 0x00005410110a7816 */ /* 0x000fe40000000012 */
[----:B-----5:R-:W-:Y:S02]  /*c3a0*/  PRMT R19, R125, 0x3340, R209 ;  /* 0x000033407d137816 */ /* 0x020fe400000000d1 */
[----:B------:R-:W-:-:S04]  /*c3b0*/  PRMT R20, R219, 0x3340, R229 ;  /* 0x00003340db147816 */ /* 0x000fc800000000e5 */
[----:B------:R-:W-:-:S05]  /*c3c0*/  PRMT R11, R19, 0x5410, R20 ;  /* 0x00005410130b7816 */ /* 0x000fca0000000014 */
[----:B------:R0:W-:Y:S02]  /*c3d0*/  STS.128 [R3+UR6+0x8000], R8 ;  /* 0x0080000803007988 */ /* 0x0001e40008000c06 */
[----:B0-----:R-:W-:-:S05]  /*c3e0*/  IMAD.MOV.U32 R3, RZ, RZ, 0x3f800000 ;  /* 0x3f800000ff037424 */ /* 0x001fca00078e00ff */
[----:B------:R-:W-:Y:S04]  /*c3f0*/  STL [R1+0x610], R3 ;  /* 0x0006100301007387 */ /* 0x000fe80000100800 */
[----:B------:R-:W-:Y:S04]  /*c400*/  STL [R1+0x614], R0 ;  /* 0x0006140001007387 */ /* 0x000fe80000100800 */
[----:B------:R0:W-:Y:S04]  /*c410*/  STL [R1+0x600], R2 ;  /* 0x0006000201007387 */ /* 0x0001e80000100800 */
[----:B------:R1:W-:Y:S01]  /*c420*/  STL [R1+0x60c], R4 ;  /* 0x00060c0401007387 */ /* 0x0003e20000100800 */
[----:B0-----:R-:W-:-:S03]  /*c430*/  IMAD.MOV.U32 R2, RZ, RZ, 0x3f800000 ;  /* 0x3f800000ff027424 */ /* 0x001fc600078e00ff */
[----:B------:R1:W-:Y:S04]  /*c440*/  STL [R1+0x608], R3 ;  /* 0x0006080301007387 */ /* 0x0003e80000100800 */
[----:B------:R1:W-:Y:S04]  /*c450*/  STL [R1+0x400], RZ ;  /* 0x000400ff01007387 */ /* 0x0003e80000100800 */
[----:B------:R1:W-:Y:S04]  /*c460*/  STL [R1+0x604], R2 ;  /* 0x0006040201007387 */ /* 0x0003e80000100800 */
[----:B------:R1:W-:Y:S04]  /*c470*/  STL [R1+0x404], RZ ;  /* 0x000404ff01007387 */ /* 0x0003e80000100800 */
        /* <DEDUP_REMOVED lines=254> */
[----:B------:R1:W-:Y:S04]  /*d460*/  STL [R1], RZ ;  /* 0x000000ff01007387 */ /* 0x0003e80000100800 */
        /* <DEDUP_REMOVED lines=126> */
[----:B------:R1:W-:Y:S01]  /*dc50*/  STL [R1+0x1fc], RZ ;  /* 0x0001fcff01007387 */ /* 0x0003e20000100800 */
[----:B------:R-:W-:Y:S01]  /*dc60*/  ISETP.GE.AND P0, PT, R21, 0x1, PT ;  /* 0x000000011500780c */ /* 0x000fe20003f06270 */
[----:B------:R-:W-:Y:S01]  /*dc70*/  IMAD.MOV.U32 R252, RZ, RZ, -0x800000 ;  /* 0xff800000fffc7424 */ /* 0x000fe200078e00ff */
[----:B------:R-:W-:-:S02]  /*dc80*/  CS2R R24, SRZ ;  /* 0x0000000000187805 */ /* 0x000fc4000001ff00 */
[----:B------:R-:W-:Y:S02]  /*dc90*/  CS2R R26, SRZ ;  /* 0x00000000001a7805 */ /* 0x000fe4000001ff00 */
[----:B------:R-:W-:Y:S02]  /*dca0*/  CS2R R28, SRZ ;  /* 0x00000000001c7805 */ /* 0x000fe4000001ff00 */
[----:B------:R-:W-:Y:S02]  /*dcb0*/  CS2R R30, SRZ ;  /* 0x00000000001e7805 */ /* 0x000fe4000001ff00 */
[----:B------:R-:W-:Y:S02]  /*dcc0*/  CS2R R32, SRZ ;  /* 0x0000000000207805 */ /* 0x000fe4000001ff00 */
[----:B------:R-:W-:Y:S02]  /*dcd0*/  CS2R R34, SRZ ;  /* 0x0000000000227805 */ /* 0x000fe4000001ff00 */
        /* <DEDUP_REMOVED lines=57> */
[----:B------:R-:W-:Y:S01]  /*e070*/  CS2R R150, SRZ ;  /* 0x0000000000967805 */ /* 0x000fe2000001ff00 */
[----:B-1----:R-:W-:Y:S06]  /*e080*/  @!P0 BRA `(.L_x_0) ;  /* 0x0000011000208947 */ /* 0x002fec0003800000 */
[----:B------:R-:W0:Y:S01]  /*e090*/  S2R R219, SR_TID.X ;  /* 0x0000000000db7919 */ /* 0x000e220000002100 */
[----:B------:R-:W1:Y:S01]  /*e0a0*/  LDC R33, c[0x0][0x268] ;  /* 0x00009a00ff217b82 */ /* 0x000e620000000800 */
[----:B------:R-:W-:Y:S01]  /*e0b0*/  ULDC.64 UR60, c[0x0][0x260] ;  /* 0x00009800003c7ab9 */ /* 0x000fe20000000a00 */
[----:B------:R-:W-:Y:S01]  /*e0c0*/  ULDC.64 UR50, c[0x0][0x250] ;  /* 0x0000940000327ab9 */ /* 0x000fe20000000a00 */
[----:B------:R-:W2:Y:S01]  /*e0d0*/  S2R R229, SR_TID.X ;  /* 0x0000000000e57919 */ /* 0x000ea20000002100 */
[----:B------:R-:W-:Y:S01]  /*e0e0*/  USHF.L.U32 UR52, UR51, 0x1, URZ ;  /* 0x0000000133347899 */ /* 0x000fe2000800063f */
[----:B------:R-:W-:Y:S01]  /*e0f0*/  IMAD.MOV.U32 R185, RZ, RZ, -0x800000 ;  /* 0xff800000ffb97424 */ /* 0x000fe200078e00ff */
[----:B------:R-:W-:Y:S01]  /*e100*/  UIMAD UR54, UR51, 0x3, URZ ;  /* 0x00000003333678a4 */ /* 0x000fe2000f8e023f */
[----:B------:R-:W-:Y:S01]  /*e110*/  IMAD.MOV.U32 R184, RZ, RZ, -0x800000 ;  /* 0xff800000ffb87424 */ /* 0x000fe200078e00ff */
[----:B------:R-:W3:Y:S01]  /*e120*/  S2UR UR7, SR_CTAID.Y ;  /* 0x00000000000779c3 */ /* 0x000ee20000002600 */
[----:B------:R-:W-:Y:S01]  /*e130*/  USHF.R.S32.HI UR53, URZ, 0x1f, UR52 ;  /* 0x0000001f3f357899 */ /* 0x000fe20008011434 */
[----:B------:R-:W-:Y:S01]  /*e140*/  IMAD.MOV.U32 R187, RZ, RZ, -0x800000 ;  /* 0xff800000ffbb7424 */ /* 0x000fe200078e00ff */
[----:B------:R-:W-:Y:S01]  /*e150*/  USHF.R.S32.HI UR55, URZ, 0x1f, UR54 ;  /* 0x0000001f3f377899 */ /* 0x000fe20008011436 */
[----:B------:R-:W-:Y:S01]  /*e160*/  IMAD.MOV.U32 R186, RZ, RZ, -0x800000 ;  /* 0xff800000ffba7424 */ /* 0x000fe200078e00ff */
[----:B------:R-:W-:Y:S01]  /*e170*/  USHF.L.U32 UR56, UR51, 0x2, URZ ;  /* 0x0000000233387899 */ /* 0x000fe2000800063f */
[----:B------:R-:W-:Y:S01]  /*e180*/  CS2R R34, SRZ ;  /* 0x0000000000227805 */ /* 0x000fe2000001ff00 */
[----:B------:R-:W-:Y:S01]  /*e190*/  UIMAD UR14, UR51, 0x5, URZ ;  /* 0x00000005330e78a4 */ /* 0x000fe2000f8e023f */
[----:B------:R-:W4:Y:S01]  /*e1a0*/  LDC.64 R30, c[0x0][0x220] ;  /* 0x00008800ff1e7b82 */ /* 0x000f220000000a00 */
[----:B------:R-:W-:Y:S01]  /*e1b0*/  USHF.R.S32.HI UR19, URZ, 0x1f, UR56 ;  /* 0x0000001f3f137899 */ /* 0x000fe20008011438 */
[----:B------:R-:W-:Y:S01]  /*e1c0*/  CS2R R36, SRZ ;  /* 0x0000000000247805 */ /* 0x000fe2000001ff00 */
[----:B------:R-:W-:Y:S01]  /*e1d0*/  USHF.R.S32.HI UR22, URZ, 0x1f, UR14 ;  /* 0x0000001f3f167899 */ /* 0x000fe2000801140e */
[----:B------:R-:W-:Y:S01]  /*e1e0*/  CS2R R38, SRZ ;  /* 0x0000000000267805 */ /* 0x000fe2000001ff00 */
[----:B------:R-:W-:Y:S01]  /*e1f0*/  UIMAD UR38, UR51, 0x6, URZ ;  /* 0x00000006332678a4 */ /* 0x000fe2000f8e023f */
[----:B------:R-:W-:Y:S01]  /*e200*/  CS2R R40, SRZ ;  /* 0x0000000000287805 */ /* 0x000fe2000001ff00 */
[----:B------:R-:W-:Y:S01]  /*e210*/  UIMAD UR25, UR51, 0x7, URZ ;  /* 0x00000007331978a4 */ /* 0x000fe2000f8e023f */
[----:B------:R-:W5:Y:S01]  /*e220*/  LDC R205, c[0x0][0x258] ;  /* 0x00009600ffcd7b82 */ /* 0x000f620000000800 */
[----:B------:R-:W-:Y:S01]  /*e230*/  USHF.R.S32.HI UR24, URZ, 0x1f, UR38 ;  /* 0x0000001f3f187899 */ /* 0x000fe20008011426 */
[----:B------:R-:W-:Y:S01]  /*e240*/  CS2R R42, SRZ ;  /* 0x00000000002a7805 */ /* 0x000fe2000001ff00 */
[----:B------:R-:W-:Y:S01]  /*e250*/  USHF.R.S32.HI UR28, URZ, 0x1f, UR25 ;  /* 0x0000001f3f1c7899 */ /* 0x000fe20008011419 */
[----:B------:R-:W-:Y:S01]  /*e260*/  CS2R R44, SRZ ;  /* 0x00000000002c7805 */ /* 0x000fe2000001ff00 */
[----:B------:R-:W-:Y:S01]  /*e270*/  USHF.L.U32 UR29, UR51, 0x3, URZ ;  /* 0x00000003331d7899 */ /* 0x000fe2000800063f */
[----:B------:R-:W-:-:S02]  /*e280*/  CS2R R46, SRZ ;  /* 0x00000000002e7805 */ /* 0x000fc4000001ff00 */
[--C-:B0-----:R-:W-:Y:S01]  /*e290*/  SHF.R.U32.HI R0, RZ, 0x5, R219.reuse ;  /* 0x00000005ff007819 */ /* 0x101fe200000116db */
[----:B---3--:R-:W-:Y:S01]  /*e2a0*/  UIMAD UR60, UR7, UR60, URZ ;  /* 0x0000003c073c72a4 */ /* 0x008fe2000f8e023f */
[C---:B------:R-:W-:Y:S01]  /*e2b0*/  LOP3.LUT R23, R219.reuse, 0x1c, RZ, 0xc0, !PT ;  /* 0x0000001cdb177812 */ /* 0x040fe200078ec0ff */
[----:B------:R-:W-:Y:S01]  /*e2c0*/  UIMAD UR50, UR7, UR50, URZ ;  /* 0x00000032073272a4 */ /* 0x000fe2000f8e023f */
[----:B------:R-:W-:Y:S01]  /*e2d0*/  SGXT.U32 R0, R0, 0x3 ;  /* 0x000000030000781a */ /* 0x000fe20000000000 */
[----:B------:R-:W-:Y:S01]  /*e2e0*/  USHF.R.S32.HI UR7, URZ, 0x1f, UR60 ;  /* 0x0000001f3f077899 */ /* 0x000fe2000801143c */
[C---:B------:R-:W-:Y:S01]  /*e2f0*/  LOP3.LUT R6, R219.reuse, 0x7f, RZ, 0xc0, !PT ;  /* 0x0000007fdb067812 */ /* 0x040fe200078ec0ff */
[----:B------:R-:W-:Y:S01]  /*e300*/  USHF.R.S32.HI UR32, URZ, 0x1f, UR29 ;  /* 0x0000001f3f207899 */ /* 0x000fe2000801141d */
[C---:B------:R-:W-:Y:S01]  /*e310*/  LOP3.LUT R3, R219.reuse, 0x80, RZ, 0xc0, !PT ;  /* 0x00000080db037812 */ /* 0x040fe200078ec0ff */
[----:B-1----:R-:W-:Y:S01]  /*e320*/  IMAD R2, R0, R33, RZ ;  /* 0x0000002100027224 */ /* 0x002fe200078e02ff */
[----:B------:R-:W-:Y:S01]  /*e330*/  LOP3.LUT R0, R219, 0x1, RZ, 0xc0, !PT ;  /* 0x00000001db007812 */ /* 0x000fe200078ec0ff */
[----:B------:R-:W-:Y:S01]  /*e340*/  UIMAD UR33, UR51, 0x9, URZ ;  /* 0x00000009332178a4 */ /* 0x000fe2000f8e023f */
[----:B------:R-:W-:Y:S01]  /*e350*/  SHF.R.U32.HI R14, RZ, 0x5, R219 ;  /* 0x00000005ff0e7819 */ /* 0x000fe200000116db */
[----:B------:R-:W-:Y:S01]  /*e360*/  IMAD R6, R3, 0x20, R6 ;  /* 0x0000002003067824 */ /* 0x000fe200078e0206 */
[----:B--2---:R-:W-:Y:S01]  /*e370*/  LOP3.LUT R229, R229, 0xff, RZ, 0xc0, !PT ;  /* 0x000000ffe5e57812 */ /* 0x004fe200078ec0ff */
[----:B------:R-:W-:Y:S01]  /*e380*/  IMAD R27, R0, 0x2, R23 ;  /* 0x00000002001b7824 */ /* 0x000fe200078e0217 */
[----:B------:R-:W-:Y:S01]  /*e390*/  LOP3.LUT R0, R219, 0x1f, RZ, 0xc0, !PT ;  /* 0x0000001fdb007812 */ /* 0x000fe200078ec0ff */
[----:B------:R-:W-:Y:S01]  /*e3a0*/  IMAD R4, R33, 0x8, R2 ;  /* 0x0000000821047824 */ /* 0x000fe200078e0202 */
[----:B------:R-:W-:Y:S01]  /*e3b0*/  R2UR UR4, R14 ;  /* 0x000000000e0472ca */ /* 0x000fe200000e0000 */
[----:B-----5:R-:W-:Y:S01]  /*e3c0*/  IMAD R203, R229, R205, RZ ;  /* 0x000000cde5cb7224 */ /* 0x020fe200078e02ff */
[----:B------:R-:W-:Y:S01]  /*e3d0*/  SHF.R.U32.HI R14, RZ, 0x1, R219 ;  /* 0x00000001ff0e7819 */ /* 0x000fe200000116db */
[----:B------:R-:W-:Y:S01]  /*e3e0*/  IMAD R3, R0, UR61, RZ ;  /* 0x0000003d00037c24 */ /* 0x000fe2000f8e02ff */
[----:B------:R-:W-:Y:S01]  /*e3f0*/  USHF.R.S32.HI UR36, URZ, 0x1f, UR33 ;  /* 0x0000001f3f247899 */ /* 0x000fe20008011421 */
[----:B------:R-:W-:Y:S01]  /*e400*/  IMAD R5, R33, 0x8, R4 ;  /* 0x0000000821057824 */ /* 0x000fe200078e0204 */
[----:B------:R-:W-:Y:S01]  /*e410*/  SGXT.U32 R14, R14, 0x1 ;  /* 0x000000010e0e781a */ /* 0x000fe20000000000 */
[----:B------:R-:W-:Y:S01]  /*e420*/  IMAD R205, R205, 0x100, R203 ;  /* 0x00000100cdcd7824 */ /* 0x000fe200078e02cb */
[----:B----4-:R-:W-:Y:S01]  /*e430*/  IADD3 R29, P0, P1, R3, UR60, R30 ;  /* 0x0000003c031d7c10 */ /* 0x010fe2000f91e01e */
[----:B------:R-:W-:Y:S01]  /*e440*/  IMAD R7, R33, 0x8, R5 ;  /* 0x0000000821077824 */ /* 0x000fe200078e0205 */
[----:B------:R-:W-:Y:S01]  /*e450*/  SHF.R.S32.HI R26, RZ, 0x1f, R3 ;  /* 0x0000001fff1a7819 */ /* 0x000fe20000011403 */
[----:B------:R-:W-:Y:S01]  /*e460*/  ULDC.64 UR4, c[0x0][0x218] ;  /* 0x0000860000047ab9 */ /* 0x000fe20000000a00 */
[----:B------:R-:W-:Y:S01]  /*e470*/  LOP3.LUT R14, R27, R14, RZ, 0xfc, !PT ;  /* 0x0000000e1b0e7212 */ /* 0x000fe200078efcff */
[C---:B------:R-:W-:Y:S01]  /*e480*/  IMAD R8, R33.reuse, 0x8, R7 ;  /* 0x0000000821087824 */ /* 0x040fe200078e0207 */
[----:B------:R-:W-:Y:S01]  /*e490*/  IADD3.X R31, R26, UR7, R31, P0, P1 ;  /* 0x000000071a1f7c10 */ /* 0x000fe200087e241f */
[----:B------:R-:W-:Y:S01]  /*e4a0*/  UIADD3 UR47, UP0, UR50, UR4, URZ ;  /* 0x00000004322f7290 */ /* 0x000fe2000ff1e03f */
[-C--:B------:R-:W-:Y:S01]  /*e4b0*/  IADD3 R27, P0, R2, R29.reuse, RZ ;  /* 0x0000001d021b7210 */ /* 0x080fe20007f1e0ff */
[----:B------:R-:W-:Y:S01]  /*e4c0*/  IMAD R9, R33, 0x8, R8 ;  /* 0x0000000821097824 */ /* 0x000fe200078e0208 */
[-C--:B------:R-:W-:Y:S01]  /*e4d0*/  IADD3 R30, P1, R4, R29.reuse, RZ ;  /* 0x0000001d041e7210 */ /* 0x080fe20007f3e0ff */
[----:B------:R-:W-:Y:S01]  /*e4e0*/  ULEA.HI.X.SX32 UR50, UR50, UR5, 0x1, UP0 ;  /* 0x0000000532327291 */ /* 0x000fe200080f0e3f */
[----:B------:R-:W-:Y:S01]  /*e4f0*/  IADD3 R28, P2, R5, R29, RZ ;  /* 0x0000001d051c7210 */ /* 0x000fe20007f5e0ff */
[----:B------:R-:W-:Y:S01]  /*e500*/  STL [R1+0x860], R27 ;  /* 0x0008601b01007387 */ /* 0x000fe20000100800 */
[-C--:B------:R-:W-:Y:S01]  /*e510*/  LEA.HI.X.SX32 R2, R2, R31.reuse, 0x1, P0 ;  /* 0x0000001f02027211 */ /* 0x080fe200000f0eff */
[----:B------:R-:W-:Y:S01]  /*e520*/  IMAD R10, R33, 0x8, R9 ;  /* 0x00000008210a7824 */ /* 0x000fe200078e0209 */
[-C--:B------:R-:W-:Y:S01]  /*e530*/  LEA.HI.X.SX32 R4, R4, R31.reuse, 0x1, P1 ;  /* 0x0000001f04047211 */ /* 0x080fe200008f0eff */
[----:B------:R-:W-:Y:S01]  /*e540*/  STL [R1+0x868], R30 ;  /* 0x0008681e01007387 */ /* 0x000fe20000100800 */
[----:B------:R-:W-:Y:S01]  /*e550*/  LEA.HI.X.SX32 R5, R5, R31, 0x1, P2 ;  /* 0x0000001f05057211 */ /* 0x000fe200010f0eff */
[C---:B------:R-:W-:Y:S01]  /*e560*/  IMAD R11, R33.reuse, 0x8, R10 ;  /* 0x00000008210b7824 */ /* 0x040fe200078e020a */
[----:B------:R-:W-:Y:S01]  /*e570*/  UIMAD UR37, UR51, 0xa, URZ ;  /* 0x0000000a332578a4 */ /* 0x000fe2000f8e023f */
[----:B------:R0:W-:Y:S01]  /*e580*/  STL [R1+0x870], R28 ;  /* 0x0008701c01007387 */ /* 0x0001e20000100800 */
[----:B------:R-:W-:Y:S01]  /*e590*/  UIMAD UR42, UR51, 0xb, URZ ;  /* 0x0000000b332a78a4 */ /* 0x000fe2000f8e023f */
[C---:B------:R-:W-:Y:S01]  /*e5a0*/  IMAD R12, R33.reuse, 0x8, R11 ;  /* 0x00000008210c7824 */ /* 0x040fe200078e020b */
[----:B------:R-:W-:Y:S01]  /*e5b0*/  UIMAD UR9, UR51, 0xc, URZ ;  /* 0x0000000c330978a4 */ /* 0x000fe2000f8e023f */
[----:B------:R-:W-:Y:S01]  /*e5c0*/  STL [R1+0x85c], R2 ;  /* 0x00085c0201007387 */ /* 0x000fe20000100800 */
[----:B------:R-:W-:Y:S01]  /*e5d0*/  USHF.R.S32.HI UR43, URZ, 0x1f, UR37 ;  /* 0x0000001f3f2b7899 */ /* 0x000fe20008011425 */
[----:B------:R-:W-:Y:S01]  /*e5e0*/  IMAD R13, R33, 0x8, R12 ;  /* 0x00000008210d7824 */ /* 0x000fe200078e020c */
[----:B------:R-:W-:Y:S01]  /*e5f0*/  UIMAD UR23, UR51, 0xd, URZ ;  /* 0x0000000d331778a4 */ /* 0x000fe2000f8e023f */
[----:B------:R1:W-:Y:S01]  /*e600*/  STL [R1+0x864], R4 ;  /* 0x0008640401007387 */ /* 0x0003e20000100800 */
[----:B------:R-:W-:Y:S01]  /*e610*/  USHF.R.S32.HI UR45, URZ, 0x1f, UR42 ;  /* 0x0000001f3f2d7899 */ /* 0x000fe2000801142a */
[----:B0-----:R-:W-:Y:S01]  /*e620*/  IADD3 R28, P2, R9, R29, RZ ;  /* 0x0000001d091c7210 */ /* 0x001fe20007f5e0ff */
[C---:B------:R-:W-:Y:S01]  /*e630*/  IMAD R15, R33.reuse, 0x8, R13 ;  /* 0x00000008210f7824 */ /* 0x040fe200078e020d */
[----:B------:R0:W-:Y:S01]  /*e640*/  STL [R1+0x86c], R5 ;  /* 0x00086c0501007387 */ /* 0x0001e20000100800 */
[----:B------:R-:W-:Y:S01]  /*e650*/  UIMAD UR44, UR51, 0xe, URZ ;  /* 0x0000000e332c78a4 */ /* 0x000fe2000f8e023f */
[----:B------:R-:W-:Y:S01]  /*e660*/  CS2R R48, SRZ ;  /* 0x0000000000307805 */ /* 0x000fe2000001ff00 */
[----:B------:R-:W-:Y:S01]  /*e670*/  IMAD R16, R33, 0x8, R15 ;  /* 0x0000000821107824 */ /* 0x000fe200078e020f */
[----:B------:R-:W-:Y:S01]  /*e680*/  USHF.R.S32.HI UR46, URZ, 0x1f, UR9 ;  /* 0x0000001f3f2e7899 */ /* 0x000fe20008011409 */
[----:B------:R-:W-:-:S02]  /*e690*/  CS2R R50, SRZ ;  /* 0x0000000000327805 */ /* 0x000fc4000001ff00 */
[-C--:B-1----:R-:W-:Y:S01]  /*e6a0*/  IADD3 R4, P0, R7, R29.reuse, RZ ;  /* 0x0000001d07047210 */ /* 0x082fe20007f1e0ff */
[C---:B------:R-:W-:Y:S01]  /*e6b0*/  IMAD R17, R33.reuse, 0x8, R16 ;  /* 0x0000000821117824 */ /* 0x040fe200078e0210 */
[----:B------:R-:W-:Y:S01]  /*e6c0*/  UIMAD UR41, UR51, 0xf, URZ ;  /* 0x0000000f332978a4 */ /* 0x000fe2000f8e023f */
[----:B------:R-:W-:Y:S02]  /*e6d0*/  CS2R R52, SRZ ;  /* 0x0000000000347805 */ /* 0x000fe4000001ff00 */
[C---:B0-----:R-:W-:Y:S01]  /*e6e0*/  IADD3 R5, P1, R8.reuse, R29, RZ ;  /* 0x0000001d08057210 */ /* 0x041fe20007f3e0ff */
[----:B------:R-:W-:Y:S01]  /*e6f0*/  STL [R1+0x878], R4 ;  /* 0x0008780401007387 */ /* 0x000fe20000100800 */
[C---:B------:R-:W-:Y:S01]  /*e700*/  IMAD R18, R33.reuse, 0x8, R17 ;  /* 0x0000000821127824 */ /* 0x040fe200078e0211 */
[----:B------:R-:W-:Y:S01]  /*e710*/  USHF.L.U32 UR40, UR51, 0x4, URZ ;  /* 0x0000000433287899 */ /* 0x000fe2000800063f */
[----:B------:R-:W-:Y:S01]  /*e720*/  CS2R R54, SRZ ;  /* 0x0000000000367805 */ /* 0x000fe2000001ff00 */
[----:B------:R0:W-:Y:S01]  /*e730*/  STL [R1+0x880], R5 ;  /* 0x0008800501007387 */ /* 0x0001e20000100800 */
[C---:B------:R-:W-:Y:S01]  /*e740*/  IMAD R19, R33.reuse, 0x8, R18 ;  /* 0x0000000821137824 */ /* 0x040fe200078e0212 */
[----:B------:R-:W-:Y:S01]  /*e750*/  UIMAD UR39, UR51, 0x11, URZ ;  /* 0x00000011332778a4 */ /* 0x000fe2000f8e023f */
[----:B------:R-:W-:Y:S01]  /*e760*/  CS2R R56, SRZ ;  /* 0x0000000000387805 */ /* 0x000fe2000001ff00 */
[----:B------:R-:W-:Y:S01]  /*e770*/  STL [R1+0x888], R28 ;  /* 0x0008881c01007387 */ /* 0x000fe20000100800 */
[C---:B------:R-:W-:Y:S01]  /*e780*/  IMAD R20, R33.reuse, 0x8, R19 ;  /* 0x0000000821147824 */ /* 0x040fe200078e0213 */
[----:B------:R-:W-:Y:S01]  /*e790*/  UIMAD UR35, UR51, 0x12, URZ ;  /* 0x00000012332378a4 */ /* 0x000fe2000f8e023f */
[----:B------:R-:W-:Y:S01]  /*e7a0*/  CS2R R58, SRZ ;  /* 0x00000000003a7805 */ /* 0x000fe2000001ff00 */
[----:B------:R-:W-:Y:S01]  /*e7b0*/  UIMAD UR31, UR51, 0x13, URZ ;  /* 0x00000013331f78a4 */ /* 0x000fe2000f8e023f */
[----:B------:R-:W-:Y:S01]  /*e7c0*/  IMAD R21, R33, 0x8, R20 ;  /* 0x0000000821157824 */ /* 0x000fe200078e0214 */
[-C--:B0-----:R-:W-:Y:S01]  /*e7d0*/  LEA.HI.X.SX32 R5, R7, R31.reuse, 0x1, P0 ;  /* 0x0000001f07057211 */ /* 0x081fe200000f0eff */
[----:B------:R-:W-:Y:S01]  /*e7e0*/  UIMAD UR30, UR51, 0x14, URZ ;  /* 0x00000014331e78a4 */ /* 0x000fe2000f8e023f */
[-C--:B------:R-:W-:Y:S01]  /*e7f0*/  LEA.HI.X.SX32 R7, R8, R31.reuse, 0x1, P1 ;  /* 0x0000001f08077211 */ /* 0x080fe200008f0eff */
[----:B------:R-:W-:Y:S01]  /*e800*/  IMAD R22, R33, 0x8, R21 ;  /* 0x0000000821167824 */ /* 0x000fe200078e0215 */
[----:B------:R-:W-:Y:S01]  /*e810*/  LEA.HI.X.SX32 R8, R9, R31, 0x1, P2 ;  /* 0x0000001f09087211 */ /* 0x000fe200010f0eff */
[----:B------:R-:W-:Y:S01]  /*e820*/  STL [R1+0x874], R5 ;  /* 0x0008740501007387 */ /* 0x000fe20000100800 */
[-C--:B------:R-:W-:Y:S01]  /*e830*/  IADD3 R9, P2, R12, R29.reuse, RZ ;  /* 0x0000001d0c097210 */ /* 0x080fe20007f5e0ff */
[C---:B------:R-:W-:Y:S01]  /*e840*/  IMAD R23, R33.reuse, 0x8, R22 ;  /* 0x0000000821177824 */ /* 0x040fe200078e0216 */
[----:B------:R-:W-:Y:S01]  /*e850*/  UIMAD UR27, UR51, 0x15, URZ ;  /* 0x00000015331b78a4 */ /* 0x000fe2000f8e023f */
[----:B------:R0:W-:Y:S01]  /*e860*/  STL [R1+0x87c], R7 ;  /* 0x00087c0701007387 */ /* 0x0001e20000100800 */
[----:B------:R-:W-:Y:S01]  /*e870*/  UIADD3 UR7, UR6, 0x20000, URZ ;  /* 0x0002000006077890 */ /* 0x000fe2000fffe03f */
[C---:B------:R-:W-:Y:S01]  /*e880*/  IMAD R24, R33.reuse, 0x8, R23 ;  /* 0x0000000821187824 */ /* 0x040fe200078e0217 */
[----:B------:R-:W-:Y:S01]  /*e890*/  UIMAD UR26, UR51, 0x16, URZ ;  /* 0x00000016331a78a4 */ /* 0x000fe2000f8e023f */
[----:B------:R1:W-:Y:S01]  /*e8a0*/  STL [R1+0x884], R8 ;  /* 0x0008840801007387 */ /* 0x0003e20000100800 */
[----:B------:R-:W-:Y:S01]  /*e8b0*/  USHF.R.U32.HI UR8, URZ, 0x4, UR7 ;  /* 0x000000043f087899 */ /* 0x000fe20008011607 */
[C---:B------:R-:W-:Y:S01]  /*e8c0*/  IMAD R0, R33.reuse, 0x8, R24 ;  /* 0x0000000821007824 */ /* 0x040fe200078e0218 */
[----:B------:R-:W-:Y:S01]  /*e8d0*/  UMOV UR10, 0xfffffe00 ;  /* 0xfffffe00000a7882 */ /* 0x000fe20000000000 */
[----:B------:R-:W-:Y:S01]  /*e8e0*/  UMOV UR11, 0x3fffffef ;  /* 0x3fffffef000b7882 */ /* 0x000fe20000000000 */
[----:B------:R-:W-:Y:S01]  /*e8f0*/  USGXT.U32 UR8, UR8, 0xe ;  /* 0x0000000e0808789a */ /* 0x000fe20008000000 */
[CC--:B0-----:R-:W-:Y:S01]  /*e900*/  IADD3 R7, P0, R10.reuse, R29.reuse, RZ ;  /* 0x0000001d0a077210 */ /* 0x0c1fe20007f1e0ff */
[----:B------:R-:W-:Y:S01]  /*e910*/  IMAD R25, R33, 0x8, R0 ;  /* 0x0000000821197824 */ /* 0x000fe200078e0200 */
[----:B------:R-:W-:Y:S01]  /*e920*/  UMOV UR57, URZ ;  /* 0x0000003f00397c82 */ /* 0x000fe20008000000 */
[----:B------:R-:W-:Y:S01]  /*e930*/  UIMAD UR15, UR51, 0x17, URZ ;  /* 0x00000017330f78a4 */ /* 0x000fe2000f8e023f */
[----:B-1----:R-:W-:Y:S01]  /*e940*/  IADD3 R8, P1, R11, R29, RZ ;  /* 0x0000001d0b087210 */ /* 0x002fe20007f3e0ff */
[----:B------:R-:W-:Y:S01]  /*e950*/  STL [R1+0x890], R7 ;  /* 0x0008900701007387 */ /* 0x000fe20000100800 */
[C---:B------:R-:W-:Y:S01]  /*e960*/  IMAD R3, R33.reuse, 0x8, R25 ;  /* 0x0000000821037824 */ /* 0x040fe200078e0219 */
[----:B------:R-:W-:Y:S01]  /*e970*/  UIMAD UR18, UR51, 0x18, URZ ;  /* 0x00000018331278a4 */ /* 0x000fe2000f8e023f */
[----:B------:R-:W-:Y:S01]  /*e980*/  CS2R R60, SRZ ;  /* 0x00000000003c7805 */ /* 0x000fe2000001ff00 */
[----:B------:R0:W-:Y:S01]  /*e990*/  STL [R1+0x898], R8 ;  /* 0x0008980801007387 */ /* 0x0001e20000100800 */
[C---:B------:R-:W-:Y:S01]  /*e9a0*/  IMAD R26, R33.reuse, 0x8, R3 ;  /* 0x00000008211a7824 */ /* 0x040fe200078e0203 */
[----:B------:R-:W-:Y:S01]  /*e9b0*/  UIMAD UR34, UR51, 0x19, URZ ;  /* 0x00000019332278a4 */ /* 0x000fe2000f8e023f */
[----:B------:R-:W-:Y:S01]  /*e9c0*/  CS2R R62, SRZ ;  /* 0x00000000003e7805 */ /* 0x000fe2000001ff00 */
[----:B------:R1:W-:Y:S01]  /*e9d0*/  STL [R1+0x8a0], R9 ;  /* 0x0008a00901007387 */ /* 0x0003e20000100800 */
[C---:B------:R-:W-:Y:S01]  /*e9e0*/  IMAD R27, R33.reuse, 0x8, R26 ;  /* 0x00000008211b7824 */ /* 0x040fe200078e021a */
[----:B------:R-:W-:Y:S01]  /*e9f0*/  UIMAD UR7, UR51, 0x1a, URZ ;  /* 0x0000001a330778a4 */ /* 0x000fe2000f8e023f */
[----:B------:R-:W-:Y:S01]  /*ea00*/  CS2R R64, SRZ ;  /* 0x0000000000407805 */ /* 0x000fe2000001ff00 */
[----:B------:R-:W-:Y:S01]  /*ea10*/  UIMAD UR12, UR51, 0x1b, URZ ;  /* 0x0000001b330c78a4 */ /* 0x000fe2000f8e023f */
[C---:B------:R-:W-:Y:S01]  /*ea20*/  IMAD R2, R33.reuse, 0x8, R27 ;  /* 0x0000000821027824 */ /* 0x040fe200078e021b */
[-C--:B0-----:R-:W-:Y:S01]  /*ea30*/  LEA.HI.X.SX32 R8, R10, R31.reuse, 0x1, P0 ;  /* 0x0000001f0a087211 */ /* 0x081fe200000f0eff */
[----:B------:R-:W-:Y:S01]  /*ea40*/  UIMAD UR13, UR51, 0x1c, URZ ;  /* 0x0000001c330d78a4 */ /* 0x000fe2000f8e023f */
[-C--:B------:R-:W-:Y:S01]  /*ea50*/  LEA.HI.X.SX32 R10, R12, R31.reuse, 0x1, P2 ;  /* 0x0000001f0c0a7211 */ /* 0x080fe200010f0eff */
[----:B------:R-:W-:Y:S01]  /*ea60*/  IMAD R4, R33, 0x8, R2 ;  /* 0x0000000821047824 */ /* 0x000fe200078e0202 */
[----:B-1----:R-:W-:Y:S01]  /*ea70*/  LEA.HI.X.SX32 R9, R11, R31, 0x1, P1 ;  /* 0x0000001f0b097211 */ /* 0x002fe200008f0eff */
[----:B------:R0:W-:Y:S01]  /*ea80*/  STL [R1+0x88c], R8 ;  /* 0x00088c0801007387 */ /* 0x0001e20000100800 */
[C---:B------:R-:W-:Y:S01]  /*ea90*/  IADD3 R11, P2, R16.reuse, R29, RZ ;  /* 0x0000001d100b7210 */ /* 0x040fe20007f5e0ff */
[C---:B------:R-:W-:Y:S01]  /*eaa0*/  IMAD R5, R33.reuse, 0x8, R4 ;  /* 0x0000000821057824 */ /* 0x040fe200078e0204 */
[----:B------:R-:W-:Y:S01]  /*eab0*/  UIMAD UR16, UR51, 0x1d, URZ ;  /* 0x0000001d331078a4 */ /* 0x000fe2000f8e023f */
[----:B------:R1:W-:Y:S01]  /*eac0*/  STL [R1+0x894], R9 ;  /* 0x0008940901007387 */ /* 0x0003e20000100800 */
[----:B------:R-:W-:Y:S01]  /*ead0*/  LEA.HI.X.SX32 R12, R16, R31, 0x1, P2 ;  /* 0x0000001f100c7211 */ /* 0x000fe200010f0eff */
[C---:B------:R-:W-:Y:S01]  /*eae0*/  IMAD R7, R33.reuse, 0x8, R5 ;  /* 0x0000000821077824 */ /* 0x040fe200078e0205 */
[----:B------:R-:W-:Y:S01]  /*eaf0*/  UIMAD UR17, UR51, 0x1e, URZ ;  /* 0x0000001e331178a4 */ /* 0x000fe2000f8e023f */
[----:B------:R2:W-:Y:S01]  /*eb00*/  STL [R1+0x89c], R10 ;  /* 0x00089c0a01007387 */ /* 0x0005e20000100800 */
[----:B------:R-:W-:Y:S01]  /*eb10*/  UIMAD UR20, UR51, 0x1f, URZ ;  /* 0x0000001f331478a4 */ /* 0x000fe2000f8e023f */
[----:B0-----:R-:W-:Y:S01]  /*eb20*/  IMAD R8, R33, 0x8, R7 ;  /* 0x0000000821087824 */ /* 0x001fe200078e0207 */
[----:B------:R-:W-:Y:S01]  /*eb30*/  USHF.R.S32.HI UR21, URZ, 0x1f, UR51 ;  /* 0x0000001f3f157899 */ /* 0x000fe20008011433 */
[----:B------:R-:W-:-:S02]  /*eb40*/  CS2R R66, SRZ ;  /* 0x0000000000427805 */ /* 0x000fc4000001ff00 */
[----:B------:R-:W-:Y:S02]  /*eb50*/  CS2R R68, SRZ ;  /* 0x0000000000447805 */ /* 0x000fe4000001ff00 */
[-C--:B-1----:R-:W-:Y:S02]  /*eb60*/  IADD3 R9, P0, R13, R29.reuse, RZ ;  /* 0x0000001d0d097210 */ /* 0x082fe40007f1e0ff */
[----:B------:R-:W-:Y:S02]  /*eb70*/  CS2R R70, SRZ ;  /* 0x0000000000467805 */ /* 0x000fe4000001ff00 */
[----:B------:R-:W-:Y:S02]  /*eb80*/  CS2R R72, SRZ ;  /* 0x0000000000487805 */ /* 0x000fe4000001ff00 */
[----:B------:R-:W-:Y:S02]  /*eb90*/  CS2R R74, SRZ ;  /* 0x00000000004a7805 */ /* 0x000fe4000001ff00 */
[----:B--2---:R-:W-:Y:S01]  /*eba0*/  IADD3 R10, P1, R15, R29, RZ ;  /* 0x0000001d0f0a7210 */ /* 0x004fe20007f3e0ff */
[----:B------:R0:W-:Y:S01]  /*ebb0*/  STL [R1+0x8a8], R9 ;  /* 0x0008a80901007387 */ /* 0x0001e20000100800 */
[----:B------:R-:W-:-:S02]  /*ebc0*/  CS2R R76, SRZ ;  /* 0x00000000004c7805 */ /* 0x000fc4000001ff00 */
[----:B------:R-:W-:Y:S02]  /*ebd0*/  CS2R R78, SRZ ;  /* 0x00000000004e7805 */ /* 0x000fe4000001ff00 */
[----:B------:R-:W-:Y:S01]  /*ebe0*/  CS2R R80, SRZ ;  /* 0x0000000000507805 */ /* 0x000fe2000001ff00 */
[----:B------:R1:W-:Y:S01]  /*ebf0*/  STL [R1+0x8b0], R10 ;  /* 0x0008b00a01007387 */ /* 0x0003e20000100800 */
[----:B------:R-:W-:Y:S02]  /*ec00*/  CS2R R82, SRZ ;  /* 0x0000000000527805 */ /* 0x000fe4000001ff00 */
[----:B------:R-:W-:Y:S02]  /*ec10*/  CS2R R84, SRZ ;  /* 0x0000000000547805 */ /* 0x000fe4000001ff00 */
[----:B------:R-:W-:Y:S01]  /*ec20*/  CS2R R86, SRZ ;  /* 0x0000000000567805 */ /* 0x000fe2000001ff00 */
[----:B------:R2:W-:Y:S01]  /*ec30*/  STL [R1+0x8b8], R11 ;  /* 0x0008b80b01007387 */ /* 0x0005e20000100800 */
[----:B------:R-:W-:Y:S01]  /*ec40*/  CS2R R88, SRZ ;  /* 0x0000000000587805 */ /* 0x000fe2000001ff00 */
[----:B0-----:R-:W-:Y:S01]  /*ec50*/  IMAD R9, R33, 0x8, R8 ;  /* 0x0000000821097824 */ /* 0x001fe200078e0208 */
[----:B------:R-:W-:-:S02]  /*ec60*/  CS2R R90, SRZ ;  /* 0x00000000005a7805 */ /* 0x000fc4000001ff00 */
[----:B------:R-:W-:Y:S02]  /*ec70*/  CS2R R92, SRZ ;  /* 0x00000000005c7805 */ /* 0x000fe4000001ff00 */
[----:B------:R-:W-:Y:S02]  /*ec80*/  CS2R R94, SRZ ;  /* 0x00000000005e7805 */ /* 0x000fe4000001ff00 */
[----:B-1----:R-:W-:Y:S02]  /*ec90*/  LEA.HI.X.SX32 R10, R13, R31, 0x1, P0 ;  /* 0x0000001f0d0a7211 */ /* 0x002fe400000f0eff */
[----:B------:R-:W-:Y:S02]  /*eca0*/  CS2R R96, SRZ ;  /* 0x0000000000607805 */ /* 0x000fe4000001ff00 */
[----:B------:R-:W-:Y:S02]  /*ecb0*/  IADD3 R13, P2, R19, R29, RZ ;  /* 0x0000001d130d7210 */ /* 0x000fe40007f5e0ff */
[----:B------:R-:W-:-:S02]  /*ecc0*/  CS2R R98, SRZ ;  /* 0x0000000000627805 */ /* 0x000fc4000001ff00 */
[-C--:B--2---:R-:W-:Y:S01]  /*ecd0*/  LEA.HI.X.SX32 R11, R15, R31.reuse, 0x1, P1 ;  /* 0x0000001f0f0b7211 */ /* 0x084fe200008f0eff */
[----:B------:R0:W-:Y:S01]  /*ece0*/  STL [R1+0x8a4], R10 ;  /* 0x0008a40a01007387 */ /* 0x0001e20000100800 */
[----:B------:R-:W-:Y:S02]  /*ecf0*/  LEA.HI.X.SX32 R15, R19, R31, 0x1, P2 ;  /* 0x0000001f130f7211 */ /* 0x000fe400010f0eff */
[----:B------:R-:W-:Y:S02]  /*ed00*/  CS2R R100, SRZ ;  /* 0x0000000000647805 */ /* 0x000fe4000001ff00 */
[----:B------:R-:W-:Y:S01]  /*ed10*/  IADD3 R16, P2, R22, R29, RZ ;  /* 0x0000001d16107210 */ /* 0x000fe20007f5e0ff */
[----:B------:R1:W-:Y:S01]  /*ed20*/  STL [R1+0x8ac], R11 ;  /* 0x0008ac0b01007387 */ /* 0x0003e20000100800 */
[----:B------:R-:W-:Y:S02]  /*ed30*/  CS2R R102, SRZ ;  /* 0x0000000000667805 */ /* 0x000fe4000001ff00 */
[----:B------:R-:W-:-:S02]  /*ed40*/  CS2R R104, SRZ ;  /* 0x0000000000687805 */ /* 0x000fc4000001ff00 */
[----:B------:R-:W-:Y:S01]  /*ed50*/  CS2R R106, SRZ ;  /* 0x00000000006a7805 */ /* 0x000fe2000001ff00 */
[----:B------:R2:W-:Y:S01]  /*ed60*/  STL [R1+0x8b4], R12 ;  /* 0x0008b40c01007387 */ /* 0x0005e20000100800 */
[----:B------:R-:W-:Y:S01]  /*ed70*/  CS2R R108, SRZ ;  /* 0x00000000006c7805 */ /* 0x000fe2000001ff00 */
[----:B0-----:R-:W-:Y:S01]  /*ed80*/  IMAD R10, R33, 0x8, R9 ;  /* 0x00000008210a7824 */ /* 0x001fe200078e0209 */
[----:B------:R-:W-:Y:S02]  /*ed90*/  CS2R R110, SRZ ;  /* 0x00000000006e7805 */ /* 0x000fe4000001ff00 */
[----:B------:R-:W-:Y:S02]  /*eda0*/  CS2R R112, SRZ ;  /* 0x0000000000707805 */ /* 0x000fe4000001ff00 */
[----:B------:R-:W-:Y:S02]  /*edb0*/  CS2R R114, SRZ ;  /* 0x0000000000727805 */ /* 0x000fe4000001ff00 */
[----:B-1----:R-:W-:-:S02]  /*edc0*/  IADD3 R11, P0, R17, R29, RZ ;  /* 0x0000001d110b7210 */ /* 0x002fc40007f1e0ff */
[----:B------:R-:W-:Y:S02]  /*edd0*/  CS2R R116, SRZ ;  /* 0x0000000000747805 */ /* 0x000fe4000001ff00 */
[----:B------:R-:W-:Y:S02]  /*ede0*/  CS2R R118, SRZ ;  /* 0x0000000000767805 */ /* 0x000fe4000001ff00 */
[----:B------:R-:W-:Y:S02]  /*edf0*/  CS2R R120, SRZ ;  /* 0x0000000000787805 */ /* 0x000fe4000001ff00 */
[----:B--2---:R-:W-:Y:S01]  /*ee00*/  IADD3 R12, P1, R18, R29, RZ ;  /* 0x0000001d120c7210 */ /* 0x004fe20007f3e0ff */
[----:B------:R0:W-:Y:S01]  /*ee10*/  STL [R1+0x8c0], R11 ;  /* 0x0008c00b01007387 */ /* 0x0001e20000100800 */
[----:B------:R-:W-:Y:S02]  /*ee20*/  CS2R R122, SRZ ;  /* 0x00000000007a7805 */ /* 0x000fe4000001ff00 */
[----:B------:R-:W-:-:S02]  /*ee30*/  CS2R R124, SRZ ;  /* 0x00000000007c7805 */ /* 0x000fc4000001ff00 */
        /* <DEDUP_REMOVED lines=11> */
[-C--:B-1----:R-:W-:Y:S02]  /*eef0*/  LEA.HI.X.SX32 R12, R17, R31.reuse, 0x1, P0 ;  /* 0x0000001f110c7211 */ /* 0x082fe400000f0eff */
[----:B------:R-:W-:Y:S02]  /*ef00*/  CS2R R142, SRZ ;  /* 0x00000000008e7805 */ /* 0x000fe4000001ff00 */
[----:B------:R-:W-:Y:S02]  /*ef10*/  LEA.HI.X.SX32 R17, R22, R31, 0x1, P2 ;  /* 0x0000001f16117211 */ /* 0x000fe400010f0eff */
[----:B------:R-:W-:-:S02]  /*ef20*/  CS2R R144, SRZ ;  /* 0x0000000000907805 */ /* 0x000fc4000001ff00 */
[----:B--2---:R-:W-:Y:S01]  /*ef30*/  LEA.HI.X.SX32 R13, R18, R31, 0x1, P1 ;  /* 0x0000001f120d7211 */ /* 0x004fe200008f0eff */
[----:B------:R0:W-:Y:S01]  /*ef40*/  STL [R1+0x8bc], R12 ;  /* 0x0008bc0c01007387 */ /* 0x0001e20000100800 */
[----:B------:R-:W-:Y:S02]  /*ef50*/  CS2R R146, SRZ ;  /* 0x0000000000927805 */ /* 0x000fe4000001ff00 */
[----:B------:R-:W-:Y:S02]  /*ef60*/  CS2R R148, SRZ ;  /* 0x0000000000947805 */ /* 0x000fe4000001ff00 */
[----:B------:R-:W-:Y:S01]  /*ef70*/  CS2R R150, SRZ ;  /* 0x0000000000967805 */ /* 0x000fe2000001ff00 */
[----:B------:R1:W-:Y:S01]  /*ef80*/  STL [R1+0x8c4], R13 ;  /* 0x0008c40d01007387 */ /* 0x0003e20000100800 */
[----:B------:R-:W-:Y:S01]  /*ef90*/  UMOV UR4, URZ ;  /* 0x0000003f00047c82 */ /* 0x000fe20008000000 */
[----:B------:R-:W-:Y:S01]  /*efa0*/  UMOV UR5, URZ ;  /* 0x0000003f00057c82 */ /* 0x000fe20008000000 */
[----:B------:R-:W-:Y:S01]  /*efb0*/  UMOV UR60, URZ ;  /* 0x0000003f003c7c82 */ /* 0x000fe20008000000 */
[----:B------:R2:W-:Y:S01]  /*efc0*/  STL [R1+0x8cc], R15 ;  /* 0x0008cc0f01007387 */ /* 0x0005e20000100800 */
[----:B0-----:R-:W-:Y:S01]  /*efd0*/  IMAD R12, R33, 0x8, R11 ;  /* 0x00000008210c7824 */ /* 0x001fe200078e020b */
[----:B-1----:R-:W-:-:S02]  /*efe0*/  IADD3 R13, P0, R20, R29, RZ ;  /* 0x0000001d140d7210 */ /* 0x002fc40007f1e0ff */
[----:B--2---:R-:W-:-:S03]  /*eff0*/  IADD3 R15, P1, R21, R29, RZ ;  /* 0x0000001d150f7210 */ /* 0x004fc60007f3e0ff */
[----:B------:R0:W-:Y:S04]  /*f000*/  STL [R1+0x8d8], R13 ;  /* 0x0008d80d01007387 */ /* 0x0001e80000100800 */
[----:B------:R1:W-:Y:S04]  /*f010*/  STL [R1+0x8e0], R15 ;  /* 0x0008e00f01007387 */ /* 0x0003e80000100800 */
[----:B------:R2:W-:Y:S01]  /*f020*/  STL [R1+0x8e8], R16 ;  /* 0x0008e81001007387 */ /* 0x0005e20000100800 */
[----:B0-----:R-:W-:Y:S01]  /*f030*/  IMAD R13, R33, 0x8, R12 ;  /* 0x00000008210d7824 */ /* 0x001fe200078e020c */
[----:B-1----:R-:W-:-:S02]  /*f040*/  LEA.HI.X.SX32 R15, R20, R31, 0x1, P0 ;  /* 0x0000001f140f7211 */ /* 0x002fc400000f0eff */
[----:B--2---:R-:W-:-:S03]  /*f050*/  LEA.HI.X.SX32 R16, R21, R31, 0x1, P1 ;  /* 0x0000001f15107211 */ /* 0x004fc600008f0eff */
[----:B------:R0:W-:Y:S01]  /*f060*/  STL [R1+0x8d4], R15 ;  /* 0x0008d40f01007387 */ /* 0x0001e20000100800 */
[----:B------:R-:W-:-:S03]  /*f070*/  IADD3 R18, P1, R24, R29, RZ ;  /* 0x0000001d18127210 */ /* 0x000fc60007f3e0ff */
[----:B------:R1:W-:Y:S04]  /*f080*/  STL [R1+0x8dc], R16 ;  /* 0x0008dc1001007387 */ /* 0x0003e80000100800 */
[----:B------:R2:W-:Y:S01]  /*f090*/  STL [R1+0x8e4], R17 ;  /* 0x0008e41101007387 */ /* 0x0005e20000100800 */
[----:B0-----:R-:W-:Y:S01]  /*f0a0*/  IMAD R15, R33, 0x8, R13 ;  /* 0x00000008210f7824 */ /* 0x001fe200078e020d */
[-C--:B-1----:R-:W-:Y:S02]  /*f0b0*/  IADD3 R16, P0, R23, R29.reuse, RZ ;  /* 0x0000001d17107210 */ /* 0x082fe40007f1e0ff */
[----:B--2---:R-:W-:-:S03]  /*f0c0*/  IADD3 R17, P2, R0, R29, RZ ;  /* 0x0000001d00117210 */ /* 0x004fc60007f5e0ff */
[----:B------:R0:W-:Y:S01]  /*f0d0*/  STL [R1+0x8f0], R16 ;  /* 0x0008f01001007387 */ /* 0x0001e20000100800 */
[----:B------:R-:W-:-:S03]  /*f0e0*/  LEA.HI.X.SX32 R19, R23, R31, 0x1, P0 ;  /* 0x0000001f17137211 */ /* 0x000fc600000f0eff */
[----:B------:R1:W-:Y:S04]  /*f0f0*/  STL [R1+0x8f8], R18 ;  /* 0x0008f81201007387 */ /* 0x0003e80000100800 */
[----:B------:R2:W-:Y:S01]  /*f100*/  STL [R1+0x900], R17 ;  /* 0x0009001101007387 */ /* 0x0005e20000100800 */
[----:B0-----:R-:W-:-:S03]  /*f110*/  IMAD R16, R33, 0x8, R15 ;  /* 0x0000000821107824 */ /* 0x001fc600078e020f */
[----:B------:R0:W-:Y:S01]  /*f120*/  STL [R1+0x8ec], R19 ;  /* 0x0008ec1301007387 */ /* 0x0001e20000100800 */
[-C--:B-1----:R-:W-:Y:S01]  /*f130*/  LEA.HI.X.SX32 R18, R0, R31.reuse, 0x1, P2 ;  /* 0x0000001f00127211 */ /* 0x082fe200010f0eff */
[----:B------:R-:W-:Y:S01]  /*f140*/  IMAD R0, R33, 0x8, R16 ;  /* 0x0000000821007824 */ /* 0x000fe200078e0210 */
[----:B--2---:R-:W-:Y:S02]  /*f150*/  LEA.HI.X.SX32 R17, R24, R31, 0x1, P1 ;  /* 0x0000001f18117211 */ /* 0x004fe400008f0eff */
[----:B0-----:R-:W-:-:S03]  /*f160*/  IADD3 R19, P1, R3, R29, RZ ;  /* 0x0000001d03137210 */ /* 0x001fc60007f3e0ff */
[----:B------:R0:W-:Y:S04]  /*f170*/  STL [R1+0x8f4], R17 ;  /* 0x0008f41101007387 */ /* 0x0001e80000100800 */
[----:B------:R1:W-:Y:S01]  /*f180*/  STL [R1+0x8fc], R18 ;  /* 0x0008fc1201007387 */ /* 0x0003e20000100800 */
[-C--:B0-----:R-:W-:Y:S02]  /*f190*/  IADD3 R17, P0, R25, R29.reuse, RZ ;  /* 0x0000001d19117210 */ /* 0x081fe40007f1e0ff */
[----:B-1----:R-:W-:-:S03]  /*f1a0*/  IADD3 R18, P2, R26, R29, RZ ;  /* 0x0000001d1a127210 */ /* 0x002fc60007f5e0ff */
[----:B------:R0:W-:Y:S01]  /*f1b0*/  STL [R1+0x908], R17 ;  /* 0x0009081101007387 */ /* 0x0001e20000100800 */
[----:B------:R-:W-:Y:S02]  /*f1c0*/  LEA.HI.X.SX32 R20, R25, R31, 0x1, P0 ;  /* 0x0000001f19147211 */ /* 0x000fe400000f0eff */
[----:B------:R-:W-:Y:S01]  /*f1d0*/  CS2R R24, SRZ ;  /* 0x0000000000187805 */ /* 0x000fe2000001ff00 */
[----:B------:R1:W-:Y:S04]  /*f1e0*/  STL [R1+0x910], R19 ;  /* 0x0009101301007387 */ /* 0x0003e80000100800 */
[----:B------:R2:W-:Y:S01]  /*f1f0*/  STL [R1+0x918], R18 ;  /* 0x0009181201007387 */ /* 0x0005e20000100800 */
[----:B0-----:R-:W-:-:S03]  /*f200*/  IMAD R17, R33, 0x8, R0 ;  /* 0x0000000821117824 */ /* 0x001fc600078e0200 */
[----:B------:R0:W-:Y:S01]  /*f210*/  STL [R1+0x904], R20 ;  /* 0x0009041401007387 */ /* 0x0001e20000100800 */
[-C--:B-1----:R-:W-:Y:S02]  /*f220*/  LEA.HI.X.SX32 R19, R26, R31.reuse, 0x1, P2 ;  /* 0x0000001f1a137211 */ /* 0x082fe400010f0eff */
[----:B--2---:R-:W-:Y:S01]  /*f230*/  LEA.HI.X.SX32 R18, R3, R31, 0x1, P1 ;  /* 0x0000001f03127211 */ /* 0x004fe200008f0eff */
[----:B------:R-:W-:Y:S01]  /*f240*/  IMAD R3, R33, 0x8, R17 ;  /* 0x0000000821037824 */ /* 0x000fe200078e0211 */
        /* <DEDUP_REMOVED lines=11> */
[----:B------:R-:W-:Y:S01]  /*f300*/  STL [R1+0x91c], R21 ;  /* 0x00091c1501007387 */ /* 0x000fe20000100800 */
[-C--:B-1----:R-:W-:Y:S01]  /*f310*/  LEA.HI.X.SX32 R20, R2, R31.reuse, 0x1, P1 ;  /* 0x0000001f02147211 */ /* 0x082fe200008f0eff */
[----:B------:R-:W-:Y:S01]  /*f320*/  IMAD R2, R33, 0x8, R18 ;  /* 0x0000000821027824 */ /* 0x000fe200078e0212 */
[----:B--2---:R-:W-:-:S03]  /*f330*/  LEA.HI.X.SX32 R19, R4, R31, 0x1, P2 ;  /* 0x0000001f04137211 */ /* 0x004fc600010f0eff */
[----:B------:R0:W-:Y:S01]  /*f340*/  STL [R1+0x924], R20 ;  /* 0x0009241401007387 */ /* 0x0001e20000100800 */
[----:B------:R-:W-:-:S03]  /*f350*/  IADD3 R4, P0, R5, R29, RZ ;  /* 0x0000001d05047210 */ /* 0x000fc60007f1e0ff */
[----:B------:R1:W-:Y:S01]  /*f360*/  STL [R1+0x92c], R19 ;  /* 0x00092c1301007387 */ /* 0x0003e20000100800 */
[----:B------:R-:W-:-:S03]  /*f370*/  LEA.HI.X.SX32 R5, R5, R31, 0x1, P0 ;  /* 0x0000001f05057211 */ /* 0x000fc600000f0eff */
[----:B------:R2:W-:Y:S01]  /*f380*/  STL [R1+0x938], R4 ;  /* 0x0009380401007387 */ /* 0x0005e20000100800 */
[-C--:B0-----:R-:W-:Y:S02]  /*f390*/  IADD3 R20, P1, R7, R29.reuse, RZ ;  /* 0x0000001d07147210 */ /* 0x081fe40007f3e0ff */
[----:B-1----:R-:W-:-:S03]  /*f3a0*/  IADD3 R19, P2, R8, R29, RZ ;  /* 0x0000001d08137210 */ /* 0x002fc60007f5e0ff */
[----:B------:R-:W-:Y:S01]  /*f3b0*/  STL [R1+0x940], R20 ;  /* 0x0009401401007387 */ /* 0x000fe20000100800 */
[-C--:B------:R-:W-:Y:S02]  /*f3c0*/  LEA.HI.X.SX32 R7, R7, R31.reuse, 0x1, P1 ;  /* 0x0000001f07077211 */ /* 0x080fe400008f0eff */
[----:B------:R-:W-:Y:S01]  /*f3d0*/  LEA.HI.X.SX32 R8, R8, R31, 0x1, P2 ;  /* 0x0000001f08087211 */ /* 0x000fe200010f0eff */
[----:B------:R0:W-:Y:S01]  /*f3e0*/  STL [R1+0x948], R19 ;  /* 0x0009481301007387 */ /* 0x0001e20000100800 */
[----:B--2---:R-:W-:-:S03]  /*f3f0*/  IMAD R4, R33, 0x8, R2 ;  /* 0x0000000821047824 */ /* 0x004fc600078e0202 */
[----:B------:R1:W-:Y:S04]  /*f400*/  STL [R1+0x934], R5 ;  /* 0x0009340501007387 */ /* 0x0003e80000100800 */
[----:B------:R2:W-:Y:S01]  /*f410*/  STL [R1+0x93c], R7 ;  /* 0x00093c0701007387 */ /* 0x0005e20000100800 */
[----:B0-----:R-:W-:-:S03]  /*f420*/  IADD3 R19, P2, R11, R29, RZ ;  /* 0x0000001d0b137210 */ /* 0x001fc60007f5e0ff */
[----:B------:R0:W-:Y:S01]  /*f430*/  STL [R1+0x944], R8 ;  /* 0x0009440801007387 */ /* 0x0001e20000100800 */
[----:B-1----:R-:W-:Y:S01]  /*f440*/  IMAD R5, R33, 0x8, R4 ;  /* 0x0000000821057824 */ /* 0x002fe200078e0204 */
[-C--:B--2---:R-:W-:Y:S02]  /*f450*/  IADD3 R7, P0, R9, R29.reuse, RZ ;  /* 0x0000001d09077210 */ /* 0x084fe40007f1e0ff */
[----:B0-----:R-:W-:-:S03]  /*f460*/  IADD3 R8, P1, R10, R29, RZ ;  /* 0x0000001d0a087210 */ /* 0x001fc60007f3e0ff */
[----:B------:R0:W-:Y:S04]  /*f470*/  STL [R1+0x950], R7 ;  /* 0x0009500701007387 */ /* 0x0001e80000100800 */
[----:B------:R1:W-:Y:S04]  /*f480*/  STL [R1+0x958], R8 ;  /* 0x0009580801007387 */ /* 0x0003e80000100800 */
[----:B------:R2:W-:Y:S01]  /*f490*/  STL [R1+0x960], R19 ;  /* 0x0009601301007387 */ /* 0x0005e20000100800 */
[----:B0-----:R-:W-:Y:S01]  /*f4a0*/  IMAD R7, R33, 0x8, R5 ;  /* 0x0000000821077824 */ /* 0x001fe200078e0205 */
[----:B-1----:R-:W-:-:S02]  /*f4b0*/  LEA.HI.X.SX32 R8, R9, R31, 0x1, P0 ;  /* 0x0000001f09087211 */ /* 0x002fc400000f0eff */
[-C--:B------:R-:W-:Y:S02]  /*f4c0*/  LEA.HI.X.SX32 R9, R10, R31.reuse, 0x1, P1 ;  /* 0x0000001f0a097211 */ /* 0x080fe400008f0eff */
[----:B------:R-:W-:Y:S01]  /*f4d0*/  LEA.HI.X.SX32 R10, R11, R31, 0x1, P2 ;  /* 0x0000001f0b0a7211 */ /* 0x000fe200010f0eff */
[----:B------:R0:W-:Y:S01]  /*f4e0*/  STL [R1+0x94c], R8 ;  /* 0x00094c0801007387 */ /* 0x0001e20000100800 */
[-C--:B------:R-:W-:Y:S01]  /*f4f0*/  IADD3 R11, P2, R15, R29.reuse, RZ ;  /* 0x0000001d0f0b7210 */ /* 0x080fe20007f5e0ff */
[----:B--2---:R-:W-:Y:S02]  /*f500*/  IMAD.MOV.U32 R19, RZ, RZ, 0x5410 ;  /* 0x00005410ff137424 */ /* 0x004fe400078e00ff */
[----:B------:R1:W-:Y:S04]  /*f510*/  STL [R1+0x954], R9 ;  /* 0x0009540901007387 */ /* 0x0003e80000100800 */
        /* <DEDUP_REMOVED lines=9> */
[-C--:B------:R-:W-:Y:S02]  /*f5b0*/  LEA.HI.X.SX32 R12, R15, R31.reuse, 0x1, P2 ;  /* 0x0000001f0f0c7211 */ /* 0x080fe400010f0eff */
[----:B--2---:R-:W-:Y:S01]  /*f5c0*/  LEA.HI.X.SX32 R11, R13, R31, 0x1, P1 ;  /* 0x0000001f0d0b7211 */ /* 0x004fe200008f0eff */
        /* <DEDUP_REMOVED lines=21> */
[----:B------:R0:W-:Y:S04]  /*f720*/  STL [R1+0x998], R12 ;  /* 0x0009980c01007387 */ /* 0x0001e80000100800 */
[----:B------:R1:W-:Y:S04]  /*f730*/  STL [R1+0x9a0], R15 ;  /* 0x0009a00f01007387 */ /* 0x0003e80000100800 */
[----:B------:R2:W-:Y:S01]  /*f740*/  STL [R1+0x9a8], R13 ;  /* 0x0009a80d01007387 */ /* 0x0005e20000100800 */
[----:B0-----:R-:W-:Y:S01]  /*f750*/  IMAD R12, R33, 0x8, R0 ;  /* 0x00000008210c7824 */ /* 0x001fe200078e0200 */
[----:B-1----:R-:W-:-:S02]  /*f760*/  LEA.HI.X.SX32 R15, R3, R31, 0x1, P0 ;  /* 0x0000001f030f7211 */ /* 0x002fc400000f0eff */
[-C--:B------:R-:W-:Y:S01]  /*f770*/  LEA.HI.X.SX32 R3, R18, R31.reuse, 0x1, P1 ;  /* 0x0000001f12037211 */ /* 0x080fe200008f0eff */
[----:B------:R-:W-:Y:S01]  /*f780*/  IMAD.MOV.U32 R18, RZ, RZ, 0x7632 ;  /* 0x00007632ff127424 */ /* 0x000fe200078e00ff */
[----:B--2---:R-:W-:Y:S01]  /*f790*/  LEA.HI.X.SX32 R13, R2, R31, 0x1, P2 ;  /* 0x0000001f020d7211 */ /* 0x004fe200010f0eff */
[----:B------:R0:W-:Y:S01]  /*f7a0*/  STL [R1+0x994], R15 ;  /* 0x0009940f01007387 */ /* 0x0001e20000100800 */
[----:B------:R-:W-:-:S03]  /*f7b0*/  IMAD R2, R33, 0x8, R12 ;  /* 0x0000000821027824 */ /* 0x000fc600078e020c */
[----:B------:R1:W-:Y:S04]  /*f7c0*/  STL [R1+0x99c], R3 ;  /* 0x00099c0301007387 */ /* 0x0003e80000100800 */
[----:B------:R2:W-:Y:S01]  /*f7d0*/  STL [R1+0x9a4], R13 ;  /* 0x0009a40d01007387 */ /* 0x0005e20000100800 */
[CC--:B0-----:R-:W-:Y:S02]  /*f7e0*/  IADD3 R15, P1, R5.reuse, R29.reuse, RZ ;  /* 0x0000001d050f7210 */ /* 0x0c1fe40007f3e0ff */
[C---:B-1----:R-:W-:Y:S02]  /*f7f0*/  IADD3 R3, P0, R4.reuse, R29, RZ ;  /* 0x0000001d04037210 */ /* 0x042fe40007f1e0ff */
[----:B------:R-:W-:Y:S02]  /*f800*/  LEA.HI.X.SX32 R5, R5, R31, 0x1, P1 ;  /* 0x0000001f05057211 */ /* 0x000fe400008f0eff */
[----:B--2---:R-:W-:Y:S01]  /*f810*/  IADD3 R13, P2, R7, R29, RZ ;  /* 0x0000001d070d7210 */ /* 0x004fe20007f5e0ff */
[----:B------:R0:W-:Y:S01]  /*f820*/  STL [R1+0x9b0], R3 ;  /* 0x0009b00301007387 */ /* 0x0001e20000100800 */
[----:B------:R-:W-:-:S02]  /*f830*/  LEA.HI.X.SX32 R4, R4, R31, 0x1, P0 ;  /* 0x0000001f04047211 */ /* 0x000fc400000f0eff */
[----:B------:R-:W-:Y:S01]  /*f840*/  LEA.HI.X.SX32 R7, R7, R31, 0x1, P2 ;  /* 0x0000001f07077211 */ /* 0x000fe200010f0eff */
[----:B------:R-:W-:Y:S04]  /*f850*/  STL [R1+0x9b8], R15 ;  /* 0x0009b80f01007387 */ /* 0x000fe80000100800 */
[----:B------:R1:W-:Y:S01]  /*f860*/  STL [R1+0x9c0], R13 ;  /* 0x0009c00d01007387 */ /* 0x0003e20000100800 */
[----:B0-----:R-:W-:-:S03]  /*f870*/  IMAD R3, R33, 0x8, R2 ;  /* 0x0000000821037824 */ /* 0x001fc600078e0202 */
[----:B------:R0:W-:Y:S04]  /*f880*/  STL [R1+0x9ac], R4 ;  /* 0x0009ac0401007387 */ /* 0x0001e80000100800 */
[----:B------:R2:W-:Y:S01]  /*f890*/  STL [R1+0x9b4], R5 ;  /* 0x0009b40501007387 */ /* 0x0005e20000100800 */
[----:B-1----:R-:W-:-:S03]  /*f8a0*/  IADD3 R13, P2, R10, R29, RZ ;  /* 0x0000001d0a0d7210 */ /* 0x002fc60007f5e0ff */
[----:B------:R1:W-:Y:S01]  /*f8b0*/  STL [R1+0x9bc], R7 ;  /* 0x0009bc0701007387 */ /* 0x0003e20000100800 */
[----:B0-----:R-:W-:Y:S01]  /*f8c0*/  IMAD R4, R33, 0x8, R3 ;  /* 0x0000000821047824 */ /* 0x001fe200078e0203 */
[-C--:B--2---:R-:W-:Y:S02]  /*f8d0*/  IADD3 R5, P0, R8, R29.reuse, RZ ;  /* 0x0000001d08057210 */ /* 0x084fe40007f1e0ff */
[----:B-1----:R-:W-:-:S03]  /*f8e0*/  IADD3 R7, P1, R9, R29, RZ ;  /* 0x0000001d09077210 */ /* 0x002fc60007f3e0ff */
[----:B------:R0:W-:Y:S04]  /*f8f0*/  STL [R1+0x9c8], R5 ;  /* 0x0009c80501007387 */ /* 0x0001e80000100800 */
[----:B------:R1:W-:Y:S04]  /*f900*/  STL [R1+0x9d0], R7 ;  /* 0x0009d00701007387 */ /* 0x0003e80000100800 */
[----:B------:R-:W-:Y:S01]  /*f910*/  STL [R1+0x9d8], R13 ;  /* 0x0009d80d01007387 */ /* 0x000fe20000100800 */
[----:B0-----:R-:W-:Y:S01]  /*f920*/  IMAD R5, R33, 0x8, R4 ;  /* 0x0000000821057824 */ /* 0x001fe200078e0204 */
[----:B-1----:R-:W-:-:S02]  /*f930*/  LEA.HI.X.SX32 R7, R8, R31, 0x1, P0 ;  /* 0x0000001f08077211 */ /* 0x002fc400000f0eff */
[-C--:B------:R-:W-:Y:S02]  /*f940*/  LEA.HI.X.SX32 R8, R9, R31.reuse, 0x1, P1 ;  /* 0x0000001f09087211 */ /* 0x080fe400008f0eff */
[----:B------:R-:W-:Y:S01]  /*f950*/  LEA.HI.X.SX32 R9, R10, R31, 0x1, P2 ;  /* 0x0000001f0a097211 */ /* 0x000fe200010f0eff */
        /* <DEDUP_REMOVED lines=17> */
[----:B------:R0:W-:Y:S01]  /*fa70*/  STL [R1+0x9e4], R9 ;  /* 0x0009e40901007387 */ /* 0x0001e20000100800 */
[----:B------:R-:W-:-:S03]  /*fa80*/  LEA.HI.X.SX32 R3, R3, R31, 0x1, P1 ;  /* 0x0000001f03037211 */ /* 0x000fc600008f0eff */
[----:B------:R1:W-:Y:S01]  /*fa90*/  STL [R1+0x9ec], R10 ;  /* 0x0009ec0a01007387 */ /* 0x0003e20000100800 */
[-C--:B0-----:R-:W-:Y:S02]  /*faa0*/  IADD3 R9, P0, R2, R29.reuse, RZ ;  /* 0x0000001d02097210 */ /* 0x081fe40007f1e0ff */
[----:B-1----:R-:W-:-:S03]  /*fab0*/  IADD3 R10, P2, R4, R29, RZ ;  /* 0x0000001d040a7210 */ /* 0x002fc60007f5e0ff */
[----:B------:R0:W-:Y:S01]  /*fac0*/  STL [R1+0x9f8], R9 ;  /* 0x0009f80901007387 */ /* 0x0001e20000100800 */
[-C--:B------:R-:W-:Y:S02]  /*fad0*/  LEA.HI.X.SX32 R2, R2, R31.reuse, 0x1, P0 ;  /* 0x0000001f02027211 */ /* 0x080fe400000f0eff */
        /* <DEDUP_REMOVED lines=32> */
[----:B--2---:R-:W-:-:S03]  /*fce0*/  LEA.HI.X.SX32 R7, R2, R31, 0x1, P2 ;  /* 0x0000001f02077211 */ /* 0x004fc600010f0eff */
[----:B------:R1:W-:Y:S01]  /*fcf0*/  STL [R1+0xa2c], R8 ;  /* 0x000a2c0801007387 */ /* 0x0003e20000100800 */
[----:B------:R-:W-:Y:S01]  /*fd00*/  IADD3 R2, P0, R3, R29, RZ ;  /* 0x0000001d03027210 */ /* 0x000fe20007f1e0ff */
[----:B0-----:R-:W-:Y:S02]  /*fd10*/  IMAD R0, R33, 0x8, R5 ;  /* 0x0000000821007824 */ /* 0x001fe400078e0205 */
[----:B------:R0:W-:Y:S01]  /*fd20*/  STL [R1+0xa34], R7 ;  /* 0x000a340701007387 */ /* 0x0001e20000100800 */
[----:B------:R-:W-:-:S03]  /*fd30*/  CS2R R32, SRZ ;  /* 0x0000000000207805 */ /* 0x000fc6000001ff00 */
[----:B------:R2:W-:Y:S01]  /*fd40*/  STL [R1+0xa40], R2 ;  /* 0x000a400201007387 */ /* 0x0005e20000100800 */
[-C--:B-1----:R-:W-:Y:S02]  /*fd50*/  IADD3 R8, P2, R5, R29.reuse, RZ ;  /* 0x0000001d05087210 */ /* 0x082fe40007f5e0ff */
[-C--:B0-----:R-:W-:Y:S02]  /*fd60*/  IADD3 R7, P1, R4, R29.reuse, RZ ;  /* 0x0000001d04077210 */ /* 0x081fe40007f3e0ff */
[----:B--2---:R-:W-:-:S03]  /*fd70*/  IADD3 R2, P3, R0, R29, RZ ;  /* 0x0000001d00027210 */ /* 0x004fc60007f7e0ff */
[----:B------:R0:W-:Y:S01]  /*fd80*/  STL [R1+0xa48], R7 ;  /* 0x000a480701007387 */ /* 0x0001e20000100800 */
[----:B------:R-:W-:Y:S02]  /*fd90*/  CS2R R28, SRZ ;  /* 0x00000000001c7805 */ /* 0x000fe4000001ff00 */
[----:B------:R-:W-:Y:S01]  /*fda0*/  LEA.HI.X.SX32 R0, R0, R31, 0x1, P3 ;  /* 0x0000001f00007211 */ /* 0x000fe200018f0eff */
[----:B------:R-:W-:Y:S01]  /*fdb0*/  STL [R1+0xa50], R8 ;  /* 0x000a500801007387 */ /* 0x000fe20000100800 */
[----:B------:R-:W-:-:S03]  /*fdc0*/  IADD3 R206, P3, R205, UR47, RZ ;  /* 0x0000002fcdce7c10 */ /* 0x000fc6000ff7e0ff */
[----:B------:R1:W-:Y:S01]  /*fdd0*/  STL [R1+0xa58], R2 ;  /* 0x000a580201007387 */ /* 0x0003e20000100800 */
[----:B------:R-:W-:Y:S02]  /*fde0*/  LEA.HI.X.SX32 R205, R205, UR50, 0x1, P3 ;  /* 0x00000032cdcd7c11 */ /* 0x000fe400098f0eff */
[-C--:B0-----:R-:W-:Y:S02]  /*fdf0*/  LEA.HI.X.SX32 R7, R3, R31.reuse, 0x1, P0 ;  /* 0x0000001f03077211 */ /* 0x081fe400000f0eff */
[-C--:B------:R-:W-:Y:S02]  /*fe00*/  LEA.HI.X.SX32 R3, R4, R31.reuse, 0x1, P1 ;  /* 0x0000001f04037211 */ /* 0x080fe400008f0eff */
[C---:B------:R-:W-:Y:S01]  /*fe10*/  LOP3.LUT P1, RZ, R219.reuse, 0x2, RZ, 0xc0, !PT ;  /* 0x00000002dbff7812 */ /* 0x040fe2000782c0ff */
[----:B------:R-:W-:Y:S01]  /*fe20*/  STL [R1+0xa3c], R7 ;  /* 0x000a3c0701007387 */ /* 0x000fe20000100800 */
[----:B------:R-:W-:Y:S02]  /*fe30*/  LOP3.LUT P0, RZ, R219, 0x1, RZ, 0xc0, !PT ;  /* 0x00000001dbff7812 */ /* 0x000fe4000780c0ff */
[----:B-1----:R-:W-:Y:S01]  /*fe40*/  LEA.HI.X.SX32 R2, R5, R31, 0x1, P2 ;  /* 0x0000001f05027211 */ /* 0x002fe200010f0eff */
[----:B------:R0:W-:Y:S01]  /*fe50*/  STL [R1+0xa44], R3 ;  /* 0x000a440301007387 */ /* 0x0001e20000100800 */
[----:B------:R-:W-:Y:S01]  /*fe60*/  IADD3 R204, P2, R203, UR47, RZ ;  /* 0x0000002fcbcc7c10 */ /* 0x000fe2000ff5e0ff */
[----:B------:R-:W-:Y:S01]  /*fe70*/  USHF.R.S32.HI UR47, URZ, 0x1f, UR23 ;  /* 0x0000001f3f2f7899 */ /* 0x000fe20008011417 */
[----:B------:R-:W-:Y:S01]  /*fe80*/  SEL R19, R19, 0x1054, !P1 ;  /* 0x0000105413137807 */ /* 0x000fe20004800000 */
[----:B------:R1:W-:Y:S01]  /*fe90*/  STL [R1+0xa4c], R2 ;  /* 0x000a4c0201007387 */ /* 0x0003e20000100800 */
[----:B------:R-:W-:Y:S01]  /*fea0*/  LEA.HI.X.SX32 R203, R203, UR50, 0x1, P2 ;  /* 0x00000032cbcb7c11 */ /* 0x000fe200090f0eff */
[----:B------:R-:W-:Y:S01]  /*feb0*/  USHF.R.S32.HI UR50, URZ, 0x1f, UR44 ;  /* 0x0000001f3f327899 */ /* 0x000fe2000801142c */
[----:B------:R-:W-:Y:S01]  /*fec0*/  SEL R18, R18, 0x3276, !P1 ;  /* 0x0000327612127807 */ /* 0x000fe20004800000 */
[----:B------:R2:W-:Y:S01]  /*fed0*/  STL [R1+0xa54], R0 ;  /* 0x000a540001007387 */ /* 0x0005e20000100800 */
[----:B------:R-:W-:Y:S01]  /*fee0*/  SHF.R.S32.HI R5, RZ, 0x7, R219 ;  /* 0x00000007ff057819 */ /* 0x000fe200000114db */
[----:B0-----:R-:W-:Y:S01]  /*fef0*/  IMAD.MOV.U32 R3, RZ, RZ, 0x3f800000 ;  /* 0x3f800000ff037424 */ /* 0x001fe200078e00ff */
[----:B------:R-:W-:-:S02]  /*ff00*/  CS2R R30, SRZ ;  /* 0x00000000001e7805 */ /* 0x000fc4000001ff00 */
[----:B------:R-:W-:Y:S01]  /*ff10*/  SGXT R5, R5, 0x1 ;  /* 0x000000010505781a */ /* 0x000fe20000000200 */
[----:B-1----:R-:W-:-:S03]  /*ff20*/  IMAD.MOV.U32 R2, RZ, RZ, 0x3f800000 ;  /* 0x3f800000ff027424 */ /* 0x002fc600078e00ff */
[----:B------:R-:W-:Y:S01]  /*ff30*/  LOP3.LUT R5, R5, 0x90, RZ, 0xc0, !PT ;  /* 0x0000009005057812 */ /* 0x000fe200078ec0ff */
[----:B--2---:R-:W-:-:S03]  /*ff40*/  IMAD.MOV.U32 R0, RZ, RZ, 0x3f800000 ;  /* 0x3f800000ff007424 */ /* 0x004fc600078e00ff */
[----:B------:R-:W-:Y:S02]  /*ff50*/  LOP3.LUT R5, R5, 0x7f, R219, 0x78, !PT ;  /* 0x0000007f05057812 */ /* 0x000fe400078e78db */
[----:B------:R-:W-:Y:S04]  /*ff60*/  STL [R1+0x610], R0 ;  /* 0x0006100001007387 */ /* 0x000fe80000100800 */
[----:B------:R-:W-:Y:S04]  /*ff70*/  STL [R1+0x60c], R3 ;  /* 0x00060c0301007387 */ /* 0x000fe80000100800 */
[----:B------:R0:W-:Y:S04]  /*ff80*/  STL [R1+0x608], R2 ;  /* 0x0006080201007387 */ /* 0x0001e80000100800 */
[----:B------:R1:W-:Y:S04]  /*ff90*/  STL [R1+0x604], R0 ;  /* 0x0006040001007387 */ /* 0x0003e80000100800 */
[----:B------:R-:W-:Y:S01]  /*ffa0*/  STL [R1+0x400], RZ ;  /* 0x000400ff01007387 */ /* 0x000fe20000100800 */
[----:B0-----:R-:W-:-:S03]  /*ffb0*/  IADD3 R2, P2, R204, UR52, RZ ;  /* 0x00000034cc027c10 */ /* 0x001fc6000ff5e0ff */
[----:B------:R-:W-:Y:S01]  /*ffc0*/  STL [R1+0x404], RZ ;  /* 0x000404ff01007387 */ /* 0x000fe20000100800 */
[----:B-1----:R-:W-:Y:S01]  /*ffd0*/  IADD3 R0, P3, R206, UR52, RZ ;  /* 0x00000034ce007c10 */ /* 0x002fe2000ff7e0ff */
[----:B------:R-:W-:Y:S02]  /*ffe0*/  USHF.R.S32.HI UR52, URZ, 0x1f, UR41 ;  /* 0x0000001f3f347899 */ /* 0x000fe40008011429 */
[----:B------:R-:W-:Y:S04]  /*fff0*/  STL [R1+0x408], RZ ;  /* 0x000408ff01007387 */ /* 0x000fe80000100800 */
        /* <DEDUP_REMOVED lines=253> */
[----:B------:R-:W-:Y:S04]  /*10fd0*/  STL [R1], RZ ;  /* 0x000000ff01007387 */ /* 0x000fe80000100800 */
        /* <DEDUP_REMOVED lines=127> */
[----:B------:R0:W-:Y:S04]  /*117d0*/  STL [R1+0x680], R2 ;  /* 0x0006800201007387 */ /* 0x0001e80000100800 */
[----:B------:R1:W-:Y:S01]  /*117e0*/  STL [R1+0x688], R0 ;  /* 0x0006880001007387 */ /* 0x0003e20000100800 */
[----:B0-----:R-:W-:-:S02]  /*117f0*/  IADD3.X R2, R203, UR53, RZ, P2, !PT ;  /* 0x00000035cb027c10 */ /* 0x001fc400097fe4ff */
[----:B-1----:R-:W-:-:S03]  /*11800*/  IADD3.X R0, R205, UR53, RZ, P3, !PT ;  /* 0x00000035cd007c10 */ /* 0x002fc60009ffe4ff */
[----:B------:R0:W-:Y:S01]  /*11810*/  STL [R1+0x67c], R2 ;  /* 0x00067c0201007387 */ /* 0x0001e20000100800 */
[----:B------:R-:W-:-:S03]  /*11820*/  USHF.R.S32.HI UR53, URZ, 0x1f, UR40 ;  /* 0x0000001f3f357899 */ /* 0x000fc60008011428 */
[----:B------:R1:W-:Y:S01]  /*11830*/  STL [R1+0x684], R0 ;  /* 0x0006840001007387 */ /* 0x0003e20000100800 */
[----:B0-----:R-:W-:Y:S02]  /*11840*/  IADD3 R2, P2, R204, UR54, RZ ;  /* 0x00000036cc027c10 */ /* 0x001fe4000ff5e0ff */
[----:B-1----:R-:W-:-:S03]  /*11850*/  IADD3 R0, P3, R206, UR54, RZ ;  /* 0x00000036ce007c10 */ /* 0x002fc6000ff7e0ff */
[----:B------:R0:W-:Y:S01]  /*11860*/  STL [R1+0x690], R2 ;  /* 0x0006900201007387 */ /* 0x0001e20000100800 */
[----:B------:R-:W-:-:S03]  /*11870*/  USHF.R.S32.HI UR54, URZ, 0x1f, UR39 ;  /* 0x0000001f3f367899 */ /* 0x000fc60008011427 */
[----:B------:R1:W-:Y:S01]  /*11880*/  STL [R1+0x698], R0 ;  /* 0x0006980001007387 */ /* 0x0003e20000100800 */
[----:B0-----:R-:W-:Y:S02]  /*11890*/  IADD3.X R2, R203, UR55, RZ, P2, !PT ;  /* 0x00000037cb027c10 */ /* 0x001fe400097fe4ff */
        /* <DEDUP_REMOVED lines=67> */
[----:B------:R-:W-:Y:S01]  /*11cd0*/  IADD3.X R3, R203, UR43, RZ, P4, !PT ;  /* 0x0000002bcb037c10 */ /* 0x000fe2000a7fe4ff */
[----:B------:R-:W-:Y:S02]  /*11ce0*/  USHF.R.S32.HI UR37, URZ, 0x1f, UR20 ;  /* 0x0000001f3f257899 */ /* 0x000fe40008011414 */
[----:B------:R1:W-:Y:S01]  /*11cf0*/  STL [R1+0x708], R0 ;  /* 0x0007080001007387 */ /* 0x0003e20000100800 */
[----:B0-----:R-:W-:Y:S02]  /*11d00*/  IADD3 R2, P2, R206, UR42, RZ ;  /* 0x0000002ace027c10 */ /* 0x001fe4000ff5e0ff */
[----:B-1----:R-:W-:Y:S01]  /*11d10*/  IADD3 R0, P3, R204, UR42, RZ ;  /* 0x0000002acc007c10 */ /* 0x002fe2000ff7e0ff */
[----:B------:R-:W-:-:S04]  /*11d20*/  UIADD3 UR42, UP0, UR8, 0x2, URZ ;  /* 0x00000002082a7890 */ /* 0x000fc8000ff1e03f */
[----:B------:R0:W-:Y:S04]  /*11d30*/  STL [R1+0x710], R0 ;  /* 0x0007100001007387 */ /* 0x0001e80000100800 */
[----:B------:R1:W-:Y:S01]  /*11d40*/  STL [R1+0x718], R2 ;  /* 0x0007180201007387 */ /* 0x0003e20000100800 */
[----:B0-----:R-:W-:Y:S02]  /*11d50*/  IADD3 R0, P1, R204, UR9, RZ ;  /* 0x00000009cc007c10 */ /* 0x001fe4000ff3e0ff */
[----:B-1----:R-:W-:-:S03]  /*11d60*/  IADD3 R2, P4, R206, UR9, RZ ;  /* 0x00000009ce027c10 */ /* 0x002fc6000ff9e0ff */
[----:B------:R0:W-:Y:S01]  /*11d70*/  STL [R1+0x720], R0 ;  /* 0x0007200001007387 */ /* 0x0001e20000100800 */
[----:B------:R-:W-:-:S03]  /*11d80*/  UMOV UR9, URZ ;  /* 0x0000003f00097c82 */ /* 0x000fc60008000000 */
[----:B------:R1:W-:Y:S04]  /*11d90*/  STL [R1+0x6fc], R3 ;  /* 0x0006fc0301007387 */ /* 0x0003e80000100800 */
[----:B------:R2:W-:Y:S01]  /*11da0*/  STL [R1+0x728], R2 ;  /* 0x0007280201007387 */ /* 0x0005e20000100800 */
[----:B0-----:R-:W-:Y:S01]  /*11db0*/  IADD3.X R0, R205, UR43, RZ, P5, !PT ;  /* 0x0000002bcd007c10 */ /* 0x001fe2000affe4ff */
[----:B------:R-:W-:Y:S01]  /*11dc0*/  UIADD3.X UR43, UR57, 0x40000040, URZ, UP0, !UPT ;  /* 0x40000040392b7890 */ /* 0x000fe200087fe43f */
[----:B-1----:R-:W-:-:S03]  /*11dd0*/  IADD3 R3, P5, R204, UR23, RZ ;  /* 0x00000017cc037c10 */ /* 0x002fc6000ffbe0ff */
[----:B------:R0:W-:Y:S01]  /*11de0*/  STL [R1+0x704], R0 ;  /* 0x0007040001007387 */ /* 0x0001e20000100800 */
[----:B------:R-:W-:Y:S01]  /*11df0*/  UIADD3.64 UR58, UR42, 0x104, URZ ;  /* 0x000001042a3a7897 */ /* 0x000fe2000fffe03f */
[----:B--2---:R-:W-:Y:S02]  /*11e00*/  IADD3.X R2, R203, UR45, RZ, P3, !PT ;  /* 0x0000002dcb027c10 */ /* 0x004fe40009ffe4ff */
[----:B------:R1:W-:Y:S04]  /*11e10*/  STL [R1+0x730], R3 ;  /* 0x0007300301007387 */ /* 0x0003e80000100800 */
[----:B------:R2:W-:Y:S01]  /*11e20*/  STL [R1+0x70c], R2 ;  /* 0x00070c0201007387 */ /* 0x0005e20000100800 */
[----:B0-----:R-:W-:Y:S02]  /*11e30*/  IADD3 R0, P3, R206, UR23, RZ ;  /* 0x00000017ce007c10 */ /* 0x001fe4000ff7e0ff */
[----:B-1----:R-:W-:-:S03]  /*11e40*/  IADD3.X R3, R205, UR45, RZ, P2, !PT ;  /* 0x0000002dcd037c10 */ /* 0x002fc600097fe4ff */
[----:B------:R0:W-:Y:S01]  /*11e50*/  STL [R1+0x738], R0 ;  /* 0x0007380001007387 */ /* 0x0001e20000100800 */
[----:B--2---:R-:W-:-:S03]  /*11e60*/  IADD3 R2, P2, R204, UR44, RZ ;  /* 0x0000002ccc027c10 */ /* 0x004fc6000ff5e0ff */
[----:B------:R1:W-:Y:S04]  /*11e70*/  STL [R1+0x714], R3 ;  /* 0x0007140301007387 */ /* 0x0003e80000100800 */
[----:B------:R2:W-:Y:S01]  /*11e80*/  STL [R1+0x740], R2 ;  /* 0x0007400201007387 */ /* 0x0005e20000100800 */
[----:B0-----:R-:W-:Y:S02]  /*11e90*/  IADD3.X R0, R203, UR46, RZ, P1, !PT ;  /* 0x0000002ecb007c10 */ /* 0x001fe40008ffe4ff */
[----:B-1----:R-:W-:-:S03]  /*11ea0*/  IADD3 R3, P1, R206, UR44, RZ ;  /* 0x0000002cce037c10 */ /* 0x002fc6000ff3e0ff */
[----:B------:R0:W-:Y:S01]  /*11eb0*/  STL [R1+0x71c], R0 ;  /* 0x00071c0001007387 */ /* 0x0001e20000100800 */
[----:B--2---:R-:W-:-:S03]  /*11ec0*/  IADD3.X R2, R205, UR46, RZ, P4, !PT ;  /* 0x0000002ecd027c10 */ /* 0x004fc6000a7fe4ff */
        /* <DEDUP_REMOVED lines=17> */
[----:B------:R-:W-:Y:S01]  /*11fe0*/  ULDC UR50, c[0x0][0x238] ;  /* 0x00008e0000327ab9 */ /* 0x000fe20000000800 */
[----:B--2---:R-:W-:Y:S02]  /*11ff0*/  IADD3 R2, P1, R204, UR39, RZ ;  /* 0x00000027cc027c10 */ /* 0x004fe4000ff3e0ff */
        /* <DEDUP_REMOVED lines=23> */
[----:B------:R-:W-:Y:S01]  /*12170*/  UMOV UR54, UR8 ;  /* 0x0000000800367c82 */ /* 0x000fe20008000000 */
[----:B--2---:R-:W-:Y:S02]  /*12180*/  IADD3 R2, P4, R204, UR30, RZ ;  /* 0x0000001ecc027c10 */ /* 0x004fe4000ff9e0ff */
[----:B------:R1:W-:Y:S04]  /*12190*/  STL [R1+0x774], R3 ;  /* 0x0007740301007387 */ /* 0x0003e80000100800 */
[----:B------:R2:W-:Y:S01]  /*121a0*/  STL [R1+0x7a0], R2 ;  /* 0x0007a00201007387 */ /* 0x0005e20000100800 */
[----:B0-----:R-:W-:Y:S02]  /*121b0*/  IADD3.X R0, R203, UR55, RZ, P5, !PT ;  /* 0x00000037cb007c10 */ /* 0x001fe4000affe4ff */
[----:B-1----:R-:W-:-:S03]  /*121c0*/  IADD3 R3, P5, R206, UR30, RZ ;  /* 0x0000001ece037c10 */ /* 0x002fc6000ffbe0ff */
[----:B------:R0:W-:Y:S01]  /*121d0*/  STL [R1+0x77c], R0 ;  /* 0x00077c0001007387 */ /* 0x0001e20000100800 */
[----:B------:R-:W-:Y:S01]  /*121e0*/  UIADD3.64 UR30, UR42, 0x300, URZ ;  /* 0x000003002a1e7897 */ /* 0x000fe2000fffe03f */
[----:B--2---:R-:W-:Y:S02]  /*121f0*/  IADD3.X R2, R205, UR55, RZ, P3, !PT ;  /* 0x00000037cd027c10 */ /* 0x004fe40009ffe4ff */
[----:B------:R1:W-:Y:S01]  /*12200*/  STL [R1+0x7a8], R3 ;  /* 0x0007a80301007387 */ /* 0x0003e20000100800 */
[----:B------:R-:W-:-:S03]  /*12210*/  UMOV UR55, 0x40000040 ;  /* 0x4000004000377882 */ /* 0x000fc60000000000 */
        /* <DEDUP_REMOVED lines=13> */
[----:B0-----:R-:W-:Y:S01]  /*122f0*/  IADD3 R0, P4, R206, UR26, RZ ;  /* 0x0000001ace007c10 */ /* 0x001fe2000ff9e0ff */
[----:B------:R-:W-:Y:S02]  /*12300*/  UIADD3.64 UR26, UR8, -UR10, URZ ;  /* 0x8000000a081a7297 */ /* 0x000fe4000fffe03f */
[----:B------:R-:W-:Y:S02]  /*12310*/  UIADD3.64 UR10, UR42, 0x2, URZ ;  /* 0x000000022a0a7897 */ /* 0x000fe4000fffe03f */
[----:B------:R0:W-:Y:S01]  /*12320*/  STL [R1+0x7c8], R0 ;  /* 0x0007c80001007387 */ /* 0x0001e20000100800 */
[----:B------:R-:W-:Y:S01]  /*12330*/  UMOV UR9, 0xc0000010 ;  /* 0xc000001000097882 */ /* 0x000fe20000000000 */
[----:B-1----:R-:W-:-:S02]  /*12340*/  IMAD.U32 R3, RZ, RZ, UR27 ;  /* 0x0000001bff037e24 */ /* 0x002fc4000f8e00ff */
[----:B--2---:R-:W-:Y:S01]  /*12350*/  IMAD.U32 R2, RZ, RZ, UR26 ;  /* 0x0000001aff027e24 */ /* 0x004fe2000f8e00ff */
[----:B------:R-:W-:-:S04]  /*12360*/  UIADD3.64 UR26, UR42, 0x4, URZ ;  /* 0x000000042a1a7897 */ /* 0x000fc8000fffe03f */
[----:B------:R1:W-:Y:S01]  /*12370*/  STL.64 [R1+0x638], R2 ;  /* 0x0006380201007387 */ /* 0x0003e20000100a00 */
[----:B0-----:R-:W-:-:S05]  /*12380*/  IADD3.X R0, R205, UR19, RZ, P5, !PT ;  /* 0x00000013cd007c10 */ /* 0x001fca000affe4ff */
[----:B------:R0:W-:Y:S01]  /*12390*/  STL [R1+0x7a4], R0 ;  /* 0x0007a40001007387 */ /* 0x0001e20000100800 */
[----:B-1----:R-:W-:Y:S02]  /*123a0*/  IMAD.U32 R2, RZ, RZ, UR10 ;  /* 0x0000000aff027e24 */ /* 0x002fe4000f8e00ff */
[----:B------:R-:W-:Y:S01]  /*123b0*/  IMAD.U32 R3, RZ, RZ, UR11 ;  /* 0x0000000bff037e24 */ /* 0x000fe2000f8e00ff */
[----:B------:R-:W-:Y:S01]  /*123c0*/  UIADD3.64 UR10, UR42, 0xfe, URZ ;  /* 0x000000fe2a0a7897 */ /* 0x000fe2000fffe03f */
[----:B0-----:R-:W-:-:S03]  /*123d0*/  IADD3 R0, P5, R204, UR15, RZ ;  /* 0x0000000fcc007c10 */ /* 0x001fc6000ffbe0ff */
[----:B------:R0:W-:Y:S04]  /*123e0*/  STL.64 [R1+0x668], R2 ;  /* 0x0006680201007387 */ /* 0x0001e80000100a00 */
[----:B------:R1:W-:Y:S01]  /*123f0*/  STL [R1+0x7d0], R0 ;  /* 0x0007d00001007387 */ /* 0x0003e20000100800 */
[----:B0-----:R-:W-:Y:S02]  /*12400*/  IMAD.U32 R2, RZ, RZ, UR26 ;  /* 0x0000001aff027e24 */ /* 0x001fe4000f8e00ff */
[----:B------:R-:W-:Y:S01]  /*12410*/  IMAD.U32 R3, RZ, RZ, UR27 ;  /* 0x0000001bff037e24 */ /* 0x000fe2000f8e00ff */
[----:B-1----:R-:W-:Y:S01]  /*12420*/  IADD3.X R0, R203, UR14, RZ, P3, !PT ;  /* 0x0000000ecb007c10 */ /* 0x002fe20009ffe4ff */
[----:B------:R-:W-:-:S03]  /*12430*/  UIADD3.64 UR26, UR42, 0x100, URZ ;  /* 0x000001002a1a7897 */ /* 0x000fc6000fffe03f */
[----:B------:R0:W-:Y:S04]  /*12440*/  STL.64 [R1+0x660], R2 ;  /* 0x0006600201007387 */ /* 0x0001e80000100a00 */
[----:B------:R1:W-:Y:S01]  /*12450*/  STL [R1+0x7ac], R0 ;  /* 0x0007ac0001007387 */ /* 0x0003e20000100800 */
[----:B0-----:R-:W-:Y:S02]  /*12460*/  IMAD.U32 R2, RZ, RZ, UR10 ;  /* 0x0000000aff027e24 */ /* 0x001fe4000f8e00ff */
[----:B------:R-:W-:Y:S01]  /*12470*/  IMAD.U32 R3, RZ, RZ, UR11 ;  /* 0x0000000bff037e24 */ /* 0x000fe2000f8e00ff */
[----:B-1----:R-:W-:Y:S01]  /*12480*/  IADD3 R0, P3, R206, UR15, RZ ;  /* 0x0000000fce007c10 */ /* 0x002fe2000ff7e0ff */
[----:B------:R-:W-:-:S03]  /*12490*/  UIADD3.64 UR10, UR42, 0x102, URZ ;  /* 0x000001022a0a7897 */ /* 0x000fc6000fffe03f */
[----:B------:R0:W-:Y:S03]  /*124a0*/  STL.64 [R1+0x658], R2 ;  /* 0x0006580201007387 */ /* 0x0001e60000100a00 */
[----:B------:R-:W-:Y:S01]  /*124b0*/  IMAD.U32 R8, RZ, RZ, UR10 ;  /* 0x0000000aff087e24 */ /* 0x000fe2000f8e00ff */
[----:B------:R1:W-:Y:S01]  /*124c0*/  STL [R1+0x7d8], R0 ;  /* 0x0007d80001007387 */ /* 0x0003e20000100800 */
[----:B------:R-:W-:Y:S01]  /*124d0*/  IMAD.U32 R9, RZ, RZ, UR11 ;  /* 0x0000000bff097e24 */ /* 0x000fe2000f8e00ff */
[----:B------:R-:W-:Y:S01]  /*124e0*/  UIADD3.64 UR10, UR42, 0x1fe, URZ ;  /* 0x000001fe2a0a7897 */ /* 0x000fe2000fffe03f */
[----:B0-----:R-:W-:Y:S02]  /*124f0*/  IMAD.U32 R2, RZ, RZ, UR26 ;  /* 0x0000001aff027e24 */ /* 0x001fe4000f8e00ff */
[----:B------:R-:W-:Y:S01]  /*12500*/  IMAD.U32 R3, RZ, RZ, UR27 ;  /* 0x0000001bff037e24 */ /* 0x000fe2000f8e00ff */
[----:B-1----:R-:W-:Y:S01]  /*12510*/  IADD3.X R0, R205, UR14, RZ, P2, !PT ;  /* 0x0000000ecd007c10 */ /* 0x002fe200097fe4ff */
[----:B------:R-:W-:-:S02]  /*12520*/  UIADD3.64 UR14, UR42, 0x200, URZ ;  /* 0x000002002a0e7897 */ /* 0x000fc4000fffe03f */
[----:B------:R-:W-:Y:S01]  /*12530*/  UIADD3.64 UR26, UR42, 0x2fe, URZ ;  /* 0x000002fe2a1a7897 */ /* 0x000fe2000fffe03f */
[----:B------:R0:W-:Y:S04]  /*12540*/  STL.64 [R1+0x650], R2 ;  /* 0x0006500201007387 */ /* 0x0001e80000100a00 */
[----:B------:R1:W-:Y:S04]  /*12550*/  STL [R1+0x7b4], R0 ;  /* 0x0007b40001007387 */ /* 0x0003e80000100800 */
[----:B------:R-:W-:Y:S01]  /*12560*/  STL.64 [R1+0x648], R8 ;  /* 0x0006480801007387 */ /* 0x000fe20000100a00 */
[----:B0-----:R-:W-:-:S02]  /*12570*/  IADD3 R2, P2, R204, UR18, RZ ;  /* 0x00000012cc027c10 */ /* 0x001fc4000ff5e0ff */
[----:B-1----:R-:W-:Y:S02]  /*12580*/  IADD3.X R0, R203, UR22, RZ, P1, !PT ;  /* 0x00000016cb007c10 */ /* 0x002fe40008ffe4ff */
[C---:B------:R-:W-:Y:S01]  /*12590*/  LOP3.LUT R3, R6.reuse, 0x20, RZ, 0x3c, !PT ;  /* 0x0000002006037812 */ /* 0x040fe200078e3cff */
[----:B------:R0:W-:Y:S01]  /*125a0*/  STL [R1+0x7e0], R2 ;  /* 0x0007e00201007387 */ /* 0x0001e20000100800 */
[----:B------:R-:W-:-:S03]  /*125b0*/  LOP3.LUT R3, R6, 0x50, RZ, 0x3c, !PT ;  /* 0x0000005006037812 */ /* 0x000fc600078e3cff */
[----:B------:R1:W-:Y:S01]  /*125c0*/  STL [R1+0x7bc], R0 ;  /* 0x0007bc0001007387 */ /* 0x0003e20000100800 */
[----:B0-----:R-:W-:Y:S01]  /*125d0*/  IADD3 R2, P1, R206, UR18, RZ ;  /* 0x00000012ce027c10 */ /* 0x001fe2000ff3e0ff */
[----:B------:R-:W-:Y:S01]  /*125e0*/  UIADD3.64 UR18, UR42, 0x202, URZ ;  /* 0x000002022a127897 */ /* 0x000fe2000fffe03f */
[----:B-1----:R-:W-:-:S03]  /*125f0*/  IADD3.X R0, R205, UR22, RZ, P4, !PT ;  /* 0x00000016cd007c10 */ /* 0x002fc6000a7fe4ff */
[----:B------:R0:W-:Y:S01]  /*12600*/  STL [R1+0x7e8], R2 ;  /* 0x0007e80201007387 */ /* 0x0001e20000100800 */
[----:B------:R-:W-:-:S03]  /*12610*/  UIADD3.64 UR22, UR42, 0x204, URZ ;  /* 0x000002042a167897 */ /* 0x000fc6000fffe03f */
[----:B------:R1:W-:Y:S01]  /*12620*/  STL [R1+0x7c4], R0 ;  /* 0x0007c40001007387 */ /* 0x0003e20000100800 */
[----:B0-----:R-:W-:Y:S02]  /*12630*/  IADD3 R2, P4, R204, UR34, RZ ;  /* 0x00000022cc027c10 */ /* 0x001fe4000ff9e0ff */
[----:B-1----:R-:W-:-:S03]  /*12640*/  IADD3.X R0, R203, UR38, RZ, P5, !PT ;  /* 0x00000026cb007c10 */ /* 0x002fc6000affe4ff */
[----:B------:R0:W-:Y:S04]  /*12650*/  STL [R1+0x7f0], R2 ;  /* 0x0007f00201007387 */ /* 0x0001e80000100800 */
[----:B------:R1:W-:Y:S01]  /*12660*/  STL [R1+0x7cc], R0 ;  /* 0x0007cc0001007387 */ /* 0x0003e20000100800 */
[----:B0-----:R-:W-:Y:S01]  /*12670*/  IADD3 R2, P5, R206, UR34, RZ ;  /* 0x00000022ce027c10 */ /* 0x001fe2000ffbe0ff */
[----:B------:R-:W-:Y:S01]  /*12680*/  UIADD3.64 UR34, UR42, 0x302, URZ ;  /* 0x000003022a227897 */ /* 0x000fe2000fffe03f */
[----:B-1----:R-:W-:-:S03]  /*12690*/  IADD3.X R0, R205, UR38, RZ, P3, !PT ;  /* 0x00000026cd007c10 */ /* 0x002fc60009ffe4ff */
[----:B------:R0:W-:Y:S01]  /*126a0*/  STL [R1+0x7f8], R2 ;  /* 0x0007f80201007387 */ /* 0x0001e20000100800 */
[----:B------:R-:W-:Y:S01]  /*126b0*/  IADD3 R3, P3, R204, UR7, RZ ;  /* 0x00000007cc037c10 */ /* 0x000fe2000ff7e0ff */
[----:B------:R-:W-:Y:S02]  /*126c0*/  UIADD3.64 UR38, UR42, 0x304, URZ ;  /* 0x000003042a267897 */ /* 0x000fe4000fffe03f */
[----:B------:R1:W-:Y:S04]  /*126d0*/  STL [R1+0x7d4], R0 ;  /* 0x0007d40001007387 */ /* 0x0003e80000100800 */
[----:B------:R2:W-:Y:S01]  /*126e0*/  STL [R1+0x800], R3 ;  /* 0x0008000301007387 */ /* 0x0005e20000100800 */
[C---:B0-----:R-:W-:Y:S02]  /*126f0*/  LOP3.LUT R2, R6.reuse, 0x30, RZ, 0x3c, !PT ;  /* 0x0000003006027812 */ /* 0x041fe400078e3cff */
[----:B------:R-:W-:-:S02]  /*12700*/  LOP3.LUT R2, R6, 0x60, RZ, 0x3c, !PT ;  /* 0x0000006006027812 */ /* 0x000fc400078e3cff */
[----:B------:R-:W-:Y:S02]  /*12710*/  IADD3.X R2, R203, UR24, RZ, P2, !PT ;  /* 0x00000018cb027c10 */ /* 0x000fe400097fe4ff */
[C---:B-1----:R-:W-:Y:S02]  /*12720*/  LOP3.LUT R0, R6.reuse, 0x10, RZ, 0x3c, !PT ;  /* 0x0000001006007812 */ /* 0x042fe400078e3cff */
[C---:B------:R-:W-:Y:S01]  /*12730*/  LOP3.LUT R0, R6.reuse, 0x40, RZ, 0x3c, !PT ;  /* 0x0000004006007812 */ /* 0x040fe200078e3cff */
[----:B------:R0:W-:Y:S01]  /*12740*/  STL [R1+0x7dc], R2 ;  /* 0x0007dc0201007387 */ /* 0x0001e20000100800 */
[----:B------:R-:W-:Y:S02]  /*12750*/  LOP3.LUT R0, R6, 0x70, RZ, 0x3c, !PT ;  /* 0x0000007006007812 */ /* 0x000fe400078e3cff */
[----:B------:R-:W-:Y:S02]  /*12760*/  IADD3 R0, P2, R206, UR7, RZ ;  /* 0x00000007ce007c10 */ /* 0x000fe4000ff5e0ff */
[----:B--2---:R-:W-:-:S03]  /*12770*/  IADD3.X R3, R205, UR24, RZ, P1, !PT ;  /* 0x00000018cd037c10 */ /* 0x004fc60008ffe4ff */
[----:B------:R1:W-:Y:S01]  /*12780*/  STL [R1+0x808], R0 ;  /* 0x0008080001007387 */ /* 0x0003e20000100800 */
[----:B0-----:R-:W-:-:S03]  /*12790*/  IADD3 R2, P1, R204, UR12, RZ ;  /* 0x0000000ccc027c10 */ /* 0x001fc6000ff3e0ff */
[----:B------:R0:W-:Y:S04]  /*127a0*/  STL [R1+0x7e4], R3 ;  /* 0x0007e40301007387 */ /* 0x0001e80000100800 */
[----:B------:R2:W-:Y:S01]  /*127b0*/  STL [R1+0x810], R2 ;  /* 0x0008100201007387 */ /* 0x0005e20000100800 */
[----:B-1----:R-:W-:Y:S02]  /*127c0*/  IADD3.X R0, R203, UR25, RZ, P4, !PT ;  /* 0x00000019cb007c10 */ /* 0x002fe4000a7fe4ff */
[----:B0-----:R-:W-:-:S03]  /*127d0*/  IADD3 R3, P4, R206, UR12, RZ ;  /* 0x0000000cce037c10 */ /* 0x001fc6000ff9e0ff */
        /* <DEDUP_REMOVED lines=41> */
[----:B-1----:R-:W-:-:S03]  /*12a70*/  LOP3.LUT R3, R14, 0x1, RZ, 0x3c, !PT ;  /* 0x000000010e037812 */ /* 0x002fc600078e3cff */
[----:B------:R0:W-:Y:S01]  /*12a80*/  STL [R1+0x678], R0 ;  /* 0x0006780001007387 */ /* 0x0001e20000100800 */
[C---:B------:R-:W-:Y:S02]  /*12a90*/  IADD3.X R3, R205.reuse, UR37, RZ, P2, !PT ;  /* 0x00000025cd037c10 */ /* 0x040fe400097fe4ff */
[----:B--2---:R-:W-:-:S05]  /*12aa0*/  IADD3.X R2, R205, UR36, RZ, P5, !PT ;  /* 0x00000024cd027c10 */ /* 0x004fca000affe4ff */
[----:B------:R1:W-:Y:S01]  /*12ab0*/  STL [R1+0x844], R2 ;  /* 0x0008440201007387 */ /* 0x0003e20000100800 */
[----:B0-----:R-:W-:-:S05]  /*12ac0*/  IADD3.X R0, R203, UR37, RZ, P3, !PT ;  /* 0x00000025cb007c10 */ /* 0x001fca0009ffe4ff */
[----:B------:R0:W-:Y:S01]  /*12ad0*/  STL [R1+0x84c], R0 ;  /* 0x00084c0001007387 */ /* 0x0001e20000100800 */
[----:B-1----:R-:W-:-:S03]  /*12ae0*/  IADD3.X R2, R203, UR21, RZ, P1, !PT ;  /* 0x00000015cb027c10 */ /* 0x002fc60008ffe4ff */
[----:B------:R1:W-:Y:S04]  /*12af0*/  STL [R1+0x854], R3 ;  /* 0x0008540301007387 */ /* 0x0003e80000100800 */
[----:B------:R2:W-:Y:S01]  /*12b00*/  STL [R1+0x634], R2 ;  /* 0x0006340201007387 */ /* 0x0005e20000100800 */
[----:B0-----:R-:W-:Y:S01]  /*12b10*/  IADD3.X R0, R205, UR21, RZ, P4, !PT ;  /* 0x00000015cd007c10 */ /* 0x001fe2000a7fe4ff */
[----:B-1----:R-:W-:-:S04]  /*12b20*/  IMAD.U32 R3, RZ, RZ, UR9 ;  /* 0x00000009ff037e24 */ /* 0x002fc8000f8e00ff */
[----:B------:R0:W-:Y:S01]  /*12b30*/  STL [R1+0x674], R0 ;  /* 0x0006740001007387 */ /* 0x0001e20000100800 */
[----:B--2---:R-:W-:-:S05]  /*12b40*/  IMAD.U32 R2, RZ, RZ, UR8 ;  /* 0x00000008ff027e24 */ /* 0x004fca000f8e00ff */
[----:B------:R0:W-:Y:S02]  /*12b50*/  STL.64 [R1+0x640], R2 ;  /* 0x0006400201007387 */ /* 0x0001e40000100a00 */
.L_x_1:
[----:B0-----:R-:W2:Y:S04]  /*12b60*/  LDL R0, [R1+0x670] ;  /* 0x0006700001007983 */ /* 0x001ea80000100800 */
[----:B------:R-:W3:Y:S04]  /*12b70*/  LDL R17, [R1+0x678] ;  /* 0x0006780001117983 */ /* 0x000ee80000100800 */
[----:B------:R-:W4:Y:S04]  /*12b80*/  LDL R15, [R1+0x634] ;  /* 0x00063400010f7983 */ /* 0x000f280000100800 */
[----:B------:R-:W4:Y:S04]  /*12b90*/  LDL R152, [R1+0x680] ;  /* 0x0006800001987983 */ /* 0x000f280000100800 */
[----:B------:R-:W4:Y:S04]  /*12ba0*/  LDL R23, [R1+0x674] ;  /* 0x0006740001177983 */ /* 0x000f280000100800 */
[----:B------:R-:W4:Y:S04]  /*12bb0*/  LDL R22, [R1+0x688] ;  /* 0x0006880001167983 */ /* 0x000f280000100800 */
[----:B------:R-:W4:Y:S04]  /*12bc0*/  LDL R16, [R1+0x67c] ;  /* 0x00067c0001107983 */ /* 0x000f280000100800 */
[----:B------:R-:W4:Y:S04]  /*12bd0*/  LDL R21, [R1+0x690] ;  /* 0x0006900001157983 */ /* 0x000f280000100800 */
[----:B------:R-:W4:Y:S01]  /*12be0*/  LDL R7, [R1+0x684] ;  /* 0x0006840001077983 */ /* 0x000f220000100800 */
[----:B------:R-:W-:-:S03]  /*12bf0*/  USHF.R.S32.HI UR7, URZ, 0x1f, UR4 ;  /* 0x0000001f3f077899 */ /* 0x000fc60008011404 */
[----:B------:R-:W4:Y:S04]  /*12c00*/  LDL R13, [R1+0x698] ;  /* 0x00069800010d7983 */ /* 0x000f280000100800 */
[----:B------:R-:W4:Y:S01]  /*12c10*/  LDL R4, [R1+0x68c] ;  /* 0x00068c0001047983 */ /* 0x000f220000100800 */
[----:B-----5:R-:W-:Y:S02]  /*12c20*/  IADD3 R2, P1, R204, UR4, RZ ;  /* 0x00000004cc027c10 */ /* 0x020fe4000ff3e0ff */
[----:B------:R-:W-:Y:S01]  /*12c30*/  IADD3 R8, P2, R206, UR4, RZ ;  /* 0x00000004ce087c10 */ /* 0x000fe2000ff5e0ff */
[----:B------:R-:W-:Y:S01]  /*12c40*/  STL [R1+0x14cc], R101 ;  /* 0x0014cc6501007387 */ /* 0x000fe20000100800 */
[----:B------:R-:W-:Y:S02]  /*12c50*/  IADD3.X R3, R203, UR7, RZ, P1, !PT ;  /* 0x00000007cb037c10 */ /* 0x000fe40008ffe4ff */
[----:B------:R-:W-:Y:S01]  /*12c60*/  MOV R212, UR31 ;  /* 0x0000001f00d47c02 */ /* 0x000fe20008000f00 */
[----:B------:R0:W-:Y:S01]  /*12c70*/  STL [R1+0x14c8], R97 ;  /* 0x0014c86101007387 */ /* 0x0001e20000100800 */
[----:B------:R-:W-:-:S02]  /*12c80*/  MOV R211, UR30 ;  /* 0x0000001e00d37c02 */ /* 0x000fc40008000f00 */
[----:B------:R-:W-:Y:S01]  /*12c90*/  MOV R214, UR27 ;  /* 0x0000001b00d67c02 */ /* 0x000fe20008000f00 */
[----:B------:R-:W-:Y:S01]  /*12ca0*/  STL [R1+0x13e8], R204 ;  /* 0x0013e8cc01007387 */ /* 0x000fe20000100800 */
[----:B------:R-:W-:Y:S02]  /*12cb0*/  MOV R213, UR26 ;  /* 0x0000001a00d57c02 */ /* 0x000fe40008000f00 */
[----:B------:R-:W-:Y:S01]  /*12cc0*/  MOV R210, UR35 ;  /* 0x0000002300d27c02 */ /* 0x000fe20008000f00 */
[----:B------:R1:W-:Y:S01]  /*12cd0*/  STL [R1+0x13ec], R206 ;  /* 0x0013ecce01007387 */ /* 0x0003e20000100800 */
[----:B------:R-:W-:Y:S02]  /*12ce0*/  MOV R209, UR34 ;  /* 0x0000002200d17c02 */ /* 0x000fe40008000f00 */
[----:B------:R-:W-:Y:S01]  /*12cf0*/  MOV R208, UR39 ;  /* 0x0000002700d07c02 */ /* 0x000fe20008000f00 */
[----:B------:R-:W-:Y:S01]  /*12d00*/  STL [R1+0x13f0], R203 ;  /* 0x0013f0cb01007387 */ /* 0x000fe20000100800 */
[----:B------:R-:W-:-:S03]  /*12d10*/  MOV R207, UR38 ;  /* 0x0000002600cf7c02 */ /* 0x000fc60008000f00 */
[----:B------:R-:W4:Y:S01]  /*12d20*/  LDL R20, [R1+0x694] ;  /* 0x0006940001147983 */ /* 0x000f220000100800 */
[----:B------:R-:W-:-:S03]  /*12d30*/  IADD3.X R9, R205, UR7, RZ, P2, !PT ;  /* 0x00000007cd097c10 */ /* 0x000fc600097fe4ff */
[----:B------:R-:W4:Y:S04]  /*12d40*/  LDL R12, [R1+0x6a8] ;  /* 0x0006a800010c7983 */ /* 0x000f280000100800 */
[----:B------:R3:W4:Y:S04]  /*12d50*/  LDG.E.U8 R202, desc[UR48][R2.64] ;  /* 0x0000003002ca7981 */ /* 0x000728000c1e1100 */
[----:B------:R0:W4:Y:S01]  /*12d60*/  LDG.E.U8 R201, desc[UR48][R8.64] ;  /* 0x0000003008c97981 */ /* 0x000122000c1e1100 */
[----:B--2---:R-:W-:-:S03]  /*12d70*/  IADD3 R10, P1, R0, UR4, RZ ;  /* 0x00000004000a7c10 */ /* 0x004fc6000ff3e0ff */
[----:B------:R-:W2:Y:S01]  /*12d80*/  LDL R0, [R1+0x6a0] ;  /* 0x0006a00001007983 */ /* 0x000ea20000100800 */
[----:B---3--:R-:W-:-:S03]  /*12d90*/  IADD3 R2, P2, R17, UR4, RZ ;  /* 0x0000000411027c10 */ /* 0x008fc6000ff5e0ff */
[----:B------:R3:W-:Y:S04]  /*12da0*/  STL [R1+0x13f4], R205 ;  /* 0x0013f4cd01007387 */ /* 0x0007e80000100800 */
[----:B------:R-:W2:Y:S01]  /*12db0*/  LDL R17, [R1+0x69c] ;  /* 0x00069c0001117983 */ /* 0x000ea20000100800 */
[----:B----4-:R-:W-:-:S03]  /*12dc0*/  IADD3.X R11, R15, UR7, RZ, P1, !PT ;  /* 0x000000070f0b7c10 */ /* 0x010fc60008ffe4ff */
[----:B------:R-:W4:Y:S01]  /*12dd0*/  LDL R15, [R1+0x6b0] ;  /* 0x0006b000010f7983 */ /* 0x000f220000100800 */
[----:B0-----:R-:W-:-:S03]  /*12de0*/  IADD3 R8, P1, R152, UR4, RZ ;  /* 0x0000000498087c10 */ /* 0x001fc6000ff3e0ff */
[----:B------:R-:W4:Y:S01]  /*12df0*/  LDL R97, [R1+0x6a4] ;  /* 0x0006a40001617983 */ /* 0x000f220000100800 */
[----:B------:R-:W-:-:S03]  /*12e00*/  IADD3.X R3, R23, UR7, RZ, P2, !PT ;  /* 0x0000000717037c10 */ /* 0x000fc600097fe4ff */
[----:B------:R0:W4:Y:S01]  /*12e10*/  LDG.E.U8 R200, desc[UR48][R10.64] ;  /* 0x000000300ac87981 */ /* 0x000122000c1e1100 */
[----:B------:R-:W-:-:S03]  /*12e20*/  IADD3.X R9, R16, UR7, RZ, P1, !PT ;  /* 0x0000000710097c10 */ /* 0x000fc60008ffe4ff */
[----:B------:R-:W4:Y:S04]  /*12e30*/  LDL R23, [R1+0x6b8] ;  /* 0x0006b80001177983 */ /* 0x000f280000100800 */
[----:B------:R-:W4:Y:S01]  /*12e40*/  LDL R16, [R1+0x6c0] ;  /* 0x0006c00001107983 */ /* 0x000f220000100800 */
[----:B0-----:R-:W-:-:S03]  /*12e50*/  IADD3 R10, P2, R22, UR4, RZ ;  /* 0x00000004160a7c10 */ /* 0x001fc6000ff5e0ff */
[----:B------:R-:W4:Y:S01]  /*12e60*/  LDL R22, [R1+0x6ac] ;  /* 0x0006ac0001167983 */ /* 0x000f220000100800 */
[----:B------:R-:W-:-:S03]  /*12e70*/  IADD3.X R11, R7, UR7, RZ, P2, !PT ;  /* 0x00000007070b7c10 */ /* 0x000fc600097fe4ff */
[----:B------:R0:W4:Y:S04]  /*12e80*/  LDG.E.U8 R199, desc[UR48][R2.64] ;  /* 0x0000003002c77981 */ /* 0x000128000c1e1100 */
[----:B------:R-:W4:Y:S04]  /*12e90*/  LDL R7, [R1+0x6c8] ;  /* 0x0006c80001077983 */ /* 0x000f280000100800 */
[----:B------:R1:W4:Y:S01]  /*12ea0*/  LDG.E.U8 R198, desc[UR48][R8.64] ;  /* 0x0000003008c67981 */ /* 0x000322000c1e1100 */
[----:B0-----:R-:W-:-:S03]  /*12eb0*/  IADD3 R2, P1, R21, UR4, RZ ;  /* 0x0000000415027c10 */ /* 0x001fc6000ff3e0ff */
[----:B------:R-:W4:Y:S01]  /*12ec0*/  LDL R21, [R1+0x6b4] ;  /* 0x0006b40001157983 */ /* 0x000f220000100800 */
[----:B------:R-:W-:-:S03]  /*12ed0*/  IADD3.X R3, R4, UR7, RZ, P1, !PT ;  /* 0x0000000704037c10 */ /* 0x000fc60008ffe4ff */
[----:B------:R-:W4:Y:S01]  /*12ee0*/  LDL R4, [R1+0x6d0] ;  /* 0x0006d00001047983 */ /* 0x000f220000100800 */
[----:B-1----:R-:W-:-:S03]  /*12ef0*/  IADD3 R8, P2, R13, UR4, RZ ;  /* 0x000000040d087c10 */ /* 0x002fc6000ff5e0ff */
[----:B------:R-:W4:Y:S04]  /*12f00*/  LDL R13, [R1+0x6bc] ;  /* 0x0006bc00010d7983 */ /* 0x000f280000100800 */
[----:B------:R-:W4:Y:S01]  /*12f10*/  LDG.E.U8 R197, desc[UR48][R10.64] ;  /* 0x000000300ac57981 */ /* 0x000f22000c1e1100 */
[----:B------:R-:W-:-:S03]  /*12f20*/  IADD3.X R9, R20, UR7, RZ, P2, !PT ;  /* 0x0000000714097c10 */ /* 0x000fc600097fe4ff */
[----:B------:R-:W4:Y:S04]  /*12f30*/  LDL R20, [R1+0x6d8] ;  /* 0x0006d80001147983 */ /* 0x000f280000100800 */
[----:B------:R0:W4:Y:S04]  /*12f40*/  LDG.E.U8 R196, desc[UR48][R2.64] ;  /* 0x0000003002c47981 */ /* 0x000128000c1e1100 */
[----:B------:R4:W4:Y:S04]  /*12f50*/  LDG.E.U8 R195, desc[UR48][R8.64] ;  /* 0x0000003008c37981 */ /* 0x000928000c1e1100 */
[----:B------:R-:W4:Y:S01]  /*12f60*/  LDL R101, [R1+0x750] ;  /* 0x0007500001657983 */ /* 0x000f220000100800 */
[----:B0-----:R-:W-:-:S03]  /*12f70*/  IADD3 R2, P2, R12, UR4, RZ ;  /* 0x000000040c027c10 */ /* 0x001fc6000ff5e0ff */
[----:B------:R-:W4:Y:S04]  /*12f80*/  LDL R12, [R1+0x6cc] ;  /* 0x0006cc00010c7983 */ /* 0x000f280000100800 */
        /* <DEDUP_REMOVED lines=9> */
[----:B---3--:R-:W3:Y:S04]  /*13020*/  LDL R205, [R1+0x840] ;  /* 0x0008400001cd7983 */ /* 0x008ee80000100800 */
[----:B------:R-:W3:Y:S04]  /*13030*/  LDL R204, [R1+0x848] ;  /* 0x0008480001cc7983 */ /* 0x000ee80000100800 */
[----:B------:R-:W3:Y:S01]  /*13040*/  LDL R203, [R1+0x850] ;  /* 0x0008500001cb7983 */ /* 0x000ee20000100800 */
[----:B--2---:R-:W-:-:S03]  /*13050*/  IADD3 R10, P1, R0, UR4, RZ ;  /* 0x00000004000a7c10 */ /* 0x004fc6000ff3e0ff */
[----:B------:R-:W2:Y:S01]  /*13060*/  LDL R0, [R1+0x6c4] ;  /* 0x0006c40001007983 */ /* 0x000ea20000100800 */
[----:B------:R-:W-:-:S03]  /*13070*/  IADD3.X R11, R17, UR7, RZ, P1, !PT ;  /* 0x00000007110b7c10 */ /* 0x000fc60008ffe4ff */
[----:B------:R-:W3:Y:S01]  /*13080*/  LDL R17, [R1+0x6e0] ;  /* 0x0006e00001117983 */ /* 0x000ee20000100800 */
[----:B----4-:R-:W-:-:S03]  /*13090*/  IADD3 R8, P1, R15, UR4, RZ ;  /* 0x000000040f087c10 */ /* 0x010fc6000ff3e0ff */
[----:B------:R-:W4:Y:S01]  /*130a0*/  LDL R15, [R1+0x6d4] ;  /* 0x0006d400010f7983 */ /* 0x000f220000100800 */
[----:B------:R-:W-:-:S03]  /*130b0*/  IADD3.X R3, R97, UR7, RZ, P2, !PT ;  /* 0x0000000761037c10 */ /* 0x000fc600097fe4ff */
[----:B------:R-:W3:Y:S04]  /*130c0*/  LDL R97, [R1+0x6e8] ;  /* 0x0006e80001617983 */ /* 0x000ee80000100800 */
[----:B------:R0:W3:Y:S04]  /*130d0*/  LDG.E.U8 R194, desc[UR48][R10.64] ;  /* 0x000000300ac27981 */ /* 0x0000e8000c1e1100 */
[----:B------:R1:W3:Y:S01]  /*130e0*/  LDG.E.U8 R193, desc[UR48][R2.64] ;  /* 0x0000003002c17981 */ /* 0x0002e2000c1e1100 */
[----:B0-----:R-:W-:-:S03]  /*130f0*/  IADD3 R10, P2, R23, UR4, RZ ;  /* 0x00000004170a7c10 */ /* 0x001fc6000ff5e0ff */
[----:B------:R-:W3:Y:S01]  /*13100*/  LDL R23, [R1+0x6dc] ;  /* 0x0006dc0001177983 */ /* 0x000ee20000100800 */
[----:B------:R-:W-:Y:S02]  /*13110*/  IADD3.X R9, R22, UR7, RZ, P1, !PT ;  /* 0x0000000716097c10 */ /* 0x000fe40008ffe4ff */
[----:B-1----:R-:W-:Y:S01]  /*13120*/  IADD3 R2, P1, R16, UR4, RZ ;  /* 0x0000000410027c10 */ /* 0x002fe2000ff3e0ff */
[----:B------:R-:W3:Y:S04]  /*13130*/  LDL R22, [R1+0x6f0] ;  /* 0x0006f00001167983 */ /* 0x000ee80000100800 */
[----:B------:R-:W3:Y:S04]  /*13140*/  LDL R16, [R1+0x6e4] ;  /* 0x0006e40001107983 */ /* 0x000ee80000100800 */
[----:B------:R0:W3:Y:S01]  /*13150*/  LDG.E.U8 R192, desc[UR48][R8.64] ;  /* 0x0000003008c07981 */ /* 0x0000e2000c1e1100 */
[----:B------:R-:W-:-:S03]  /*13160*/  IADD3.X R11, R21, UR7, RZ, P2, !PT ;  /* 0x00000007150b7c10 */ /* 0x000fc600097fe4ff */
[----:B------:R-:W3:Y:S04]  /*13170*/  LDL R21, [R1+0x6f8] ;  /* 0x0006f80001157983 */ /* 0x000ee80000100800 */
[----:B------:R1:W3:Y:S01]  /*13180*/  LDG.E.U8 R191, desc[UR48][R10.64] ;  /* 0x000000300abf7981 */ /* 0x0002e2000c1e1100 */
[----:B0-----:R-:W-:-:S03]  /*13190*/  IADD3 R8, P2, R7, UR4, RZ ;  /* 0x0000000407087c10 */ /* 0x001fc6000ff5e0ff */
[----:B------:R-:W3:Y:S01]  /*131a0*/  LDL R7, [R1+0x6ec] ;  /* 0x0006ec0001077983 */ /* 0x000ee20000100800 */
[----:B------:R-:W-:-:S03]  /*131b0*/  IADD3.X R3, R13, UR7, RZ, P1, !PT ;  /* 0x000000070d037c10 */ /* 0x000fc60008ffe4ff */
[----:B------:R-:W3:Y:S01]  /*131c0*/  LDL R13, [R1+0x700] ;  /* 0x00070000010d7983 */ /* 0x000ee20000100800 */
[----:B-1----:R-:W-:-:S03]  /*131d0*/  IADD3 R10, P1, R4, UR4, RZ ;  /* 0x00000004040a7c10 */ /* 0x002fc6000ff3e0ff */
[----:B------:R-:W3:Y:S04]  /*131e0*/  LDL R4, [R1+0x6f4] ;  /* 0x0006f40001047983 */ /* 0x000ee80000100800 */
[----:B------:R0:W3:Y:S01]  /*131f0*/  LDG.E.U8 R190, desc[UR48][R2.64] ;  /* 0x0000003002be7981 */ /* 0x0000e2000c1e1100 */
[----:B------:R-:W-:-:S03]  /*13200*/  IADD3.X R11, R12, UR7, RZ, P1, !PT ;  /* 0x000000070c0b7c10 */ /* 0x000fc60008ffe4ff */
[----:B------:R-:W3:Y:S04]  /*13210*/  LDL R12, [R1+0x710] ;  /* 0x00071000010c7983 */ /* 0x000ee80000100800 */
[----:B------:R-:W3:Y:S01]  /*13220*/  LDG.E.U8 R188, desc[UR48][R10.64] ;  /* 0x000000300abc7981 */ /* 0x000ee2000c1e1100 */
[----:B--2---:R-:W-:-:S03]  /*13230*/  IADD3.X R9, R0, UR7, RZ, P2, !PT ;  /* 0x0000000700097c10 */ /* 0x004fc600097fe4ff */
[----:B------:R-:W2:Y:S01]  /*13240*/  LDL R0, [R1+0x708] ;  /* 0x0007080001007983 */ /* 0x000ea20000100800 */
[----:B0-----:R-:W-:-:S03]  /*13250*/  IADD3 R2, P2, R20, UR4, RZ ;  /* 0x0000000414027c10 */ /* 0x001fc6000ff5e0ff */
[----:B------:R-:W2:Y:S04]  /*13260*/  LDL R20, [R1+0x6fc] ;  /* 0x0006fc0001147983 */ /* 0x000ea80000100800 */
[----:B------:R3:W2:Y:S01]  /*13270*/  LDG.E.U8 R189, desc[UR48][R8.64] ;  /* 0x0000003008bd7981 */ /* 0x0006a2000c1e1100 */
[----:B----4-:R-:W-:-:S03]  /*13280*/  IADD3.X R3, R15, UR7, RZ, P2, !PT ;  /* 0x000000070f037c10 */ /* 0x010fc600097fe4ff */
[----:B------:R-:W4:Y:S01]  /*13290*/  LDL R15, [R1+0x718] ;  /* 0x00071800010f7983 */ /* 0x000f220000100800 */
[----:B---3--:R-:W-:-:S03]  /*132a0*/  IADD3 R8, P1, R17, UR4, RZ ;  /* 0x0000000411087c10 */ /* 0x008fc6000ff3e0ff */
[----:B------:R0:W3:Y:S04]  /*132b0*/  LDG.E.U8 R183, desc[UR48][R2.64] ;  /* 0x0000003002b77981 */ /* 0x0000e8000c1e1100 */
[----:B------:R-:W4:Y:S01]  /*132c0*/  LDL R17, [R1+0x704] ;  /* 0x0007040001117983 */ /* 0x000f220000100800 */
[----:B------:R-:W-:-:S03]  /*132d0*/  IADD3 R10, P2, R97, UR4, RZ ;  /* 0x00000004610a7c10 */ /* 0x000fc6000ff5e0ff */
[----:B------:R-:W3:Y:S01]  /*132e0*/  LDL R97, [R1+0x70c] ;  /* 0x00070c0001617983 */ /* 0x000ee20000100800 */
[----:B------:R-:W-:-:S03]  /*132f0*/  IADD3.X R9, R23, UR7, RZ, P1, !PT ;  /* 0x0000000717097c10 */ /* 0x000fc60008ffe4ff */
[----:B------:R-:W3:Y:S01]  /*13300*/  LDL R23, [R1+0x720] ;  /* 0x0007200001177983 */ /* 0x000ee20000100800 */
[----:B0-----:R-:W-:-:S03]  /*13310*/  IADD3 R2, P1, R22, UR4, RZ ;  /* 0x0000000416027c10 */ /* 0x001fc6000ff3e0ff */
[----:B------:R-:W3:Y:S01]  /*13320*/  LDL R22, [R1+0x714] ;  /* 0x0007140001167983 */ /* 0x000ee20000100800 */
[----:B------:R-:W-:-:S03]  /*13330*/  IADD3.X R11, R16, UR7, RZ, P2, !PT ;  /* 0x00000007100b7c10 */ /* 0x000fc600097fe4ff */
[----:B------:R-:W3:Y:S04]  /*13340*/  LDL R16, [R1+0x728] ;  /* 0x0007280001107983 */ /* 0x000ee80000100800 */
[----:B------:R0:W3:Y:S04]  /*13350*/  LDG.E.U8 R182, desc[UR48][R8.64] ;  /* 0x0000003008b67981 */ /* 0x0000e8000c1e1100 */
[----:B------:R1:W3:Y:S01]  /*13360*/  LDG.E.U8 R181, desc[UR48][R10.64] ;  /* 0x000000300ab57981 */ /* 0x0002e2000c1e1100 */
[----:B0-----:R-:W-:-:S03]  /*13370*/  IADD3 R8, P2, R21, UR4, RZ ;  /* 0x0000000415087c10 */ /* 0x001fc6000ff5e0ff */
[----:B------:R-:W3:Y:S01]  /*13380*/  LDL R21, [R1+0x71c] ;  /* 0x00071c0001157983 */ /* 0x000ee20000100800 */
[----:B------:R-:W-:-:S03]  /*13390*/  IADD3.X R3, R7, UR7, RZ, P1, !PT ;  /* 0x0000000707037c10 */ /* 0x000fc60008ffe4ff */
[----:B------:R-:W3:Y:S01]  /*133a0*/  LDL R7, [R1+0x730] ;  /* 0x0007300001077983 */ /* 0x000ee20000100800 */
[----:B-1----:R-:W-:Y:S02]  /*133b0*/  IADD3 R10, P1, R13, UR4, RZ ;  /* 0x000000040d0a7c10 */ /* 0x002fe4000ff3e0ff */
[----:B------:R-:W-:Y:S01]  /*133c0*/  IADD3.X R9, R4, UR7, RZ, P2, !PT ;  /* 0x0000000704097c10 */ /* 0x000fe200097fe4ff */
[----:B------:R-:W3:Y:S04]  /*133d0*/  LDL R13, [R1+0x724] ;  /* 0x00072400010d7983 */ /* 0x000ee80000100800 */
[----:B------:R-:W3:Y:S04]  /*133e0*/  LDL R4, [R1+0x738] ;  /* 0x0007380001047983 */ /* 0x000ee80000100800 */
[----:B------:R2:W3:Y:S04]  /*133f0*/  LDG.E.U8 R180, desc[UR48][R2.64] ;  /* 0x0000003002b47981 */ /* 0x0004e8000c1e1100 */
[----:B------:R0:W3:Y:S01]  /*13400*/  LDG.E.U8 R179, desc[UR48][R8.64] ;  /* 0x0000003008b37981 */ /* 0x0000e2000c1e1100 */
[----:B--2---:R-:W-:-:S03]  /*13410*/  IADD3 R2, P2, R0, UR4, RZ ;  /* 0x0000000400027c10 */ /* 0x004fc6000ff5e0ff */
[----:B------:R-:W2:Y:S01]  /*13420*/  LDL R0, [R1+0x72c] ;  /* 0x00072c0001007983 */ /* 0x000ea20000100800 */
[----:B------:R-:W-:-:S03]  /*13430*/  IADD3.X R11, R20, UR7, RZ, P1, !PT ;  /* 0x00000007140b7c10 */ /* 0x000fc60008ffe4ff */
[----:B------:R-:W2:Y:S01]  /*13440*/  LDL R20, [R1+0x740] ;  /* 0x0007400001147983 */ /* 0x000ea20000100800 */
[----:B0-----:R-:W-:-:S03]  /*13450*/  IADD3 R8, P1, R12, UR4, RZ ;  /* 0x000000040c087c10 */ /* 0x001fc6000ff3e0ff */
[----:B------:R-:W2:Y:S04]  /*13460*/  LDL R12, [R1+0x734] ;  /* 0x00073400010c7983 */ /* 0x000ea80000100800 */
[----:B------:R0:W2:Y:S01]  /*13470*/  LDG.E.U8 R178, desc[UR48][R10.64] ;  /* 0x000000300ab27981 */ /* 0x0000a2000c1e1100 */
[----:B----4-:R-:W-:-:S03]  /*13480*/  IADD3.X R3, R17, UR7, RZ, P2, !PT ;  /* 0x0000000711037c10 */ /* 0x010fc600097fe4ff */
[----:B------:R-:W4:Y:S01]  /*13490*/  LDL R17, [R1+0x748] ;  /* 0x0007480001117983 */ /* 0x000f220000100800 */
[----:B0-----:R-:W-:-:S03]  /*134a0*/  IADD3 R10, P2, R15, UR4, RZ ;  /* 0x000000040f0a7c10 */ /* 0x001fc6000ff5e0ff */
[----:B------:R-:W4:Y:S01]  /*134b0*/  LDL R15, [R1+0x73c] ;  /* 0x00073c00010f7983 */ /* 0x000f220000100800 */
[----:B---3--:R-:W-:-:S03]  /*134c0*/  IADD3.X R9, R97, UR7, RZ, P1, !PT ;  /* 0x0000000761097c10 */ /* 0x008fc60008ffe4ff */
[----:B------:R0:W3:Y:S01]  /*134d0*/  LDG.E.U8 R177, desc[UR48][R2.64] ;  /* 0x0000003002b17981 */ /* 0x0000e2000c1e1100 */
[----:B------:R-:W-:-:S03]  /*134e0*/  IADD3.X R11, R22, UR7, RZ, P2, !PT ;  /* 0x00000007160b7c10 */ /* 0x000fc600097fe4ff */
[----:B------:R1:W3:Y:S04]  /*134f0*/  LDG.E.U8 R176, desc[UR48][R8.64] ;  /* 0x0000003008b07981 */ /* 0x0002e8000c1e1100 */
[----:B------:R-:W3:Y:S01]  /*13500*/  LDL R97, [R1+0x744] ;  /* 0x0007440001617983 */ /* 0x000ee20000100800 */
[----:B0-----:R-:W-:-:S03]  /*13510*/  IADD3 R2, P1, R23, UR4, RZ ;  /* 0x0000000417027c10 */ /* 0x001fc6000ff3e0ff */
[----:B------:R-:W3:Y:S01]  /*13520*/  LDL R23, [R1+0x758] ;  /* 0x0007580001177983 */ /* 0x000ee20000100800 */
[----:B-1----:R-:W-:-:S03]  /*13530*/  IADD3 R8, P2, R16, UR4, RZ ;  /* 0x0000000410087c10 */ /* 0x002fc6000ff5e0ff */
        /* <DEDUP_REMOVED lines=11> */
[----:B------:R-:W3:Y:S04]  /*135f0*/  LDL R13, [R1+0x770] ;  /* 0x00077000010d7983 */ /* 0x000ee80000100800 */
[----:B------:R0:W3:Y:S01]  /*13600*/  LDG.E.U8 R173, desc[UR48][R8.64] ;  /* 0x0000003008ad7981 */ /* 0x0000e2000c1e1100 */
[----:B--2---:R-:W-:-:S03]  /*13610*/  IADD3.X R11, R0, UR7, RZ, P1, !PT ;  /* 0x00000007000b7c10 */ /* 0x004fc60008ffe4ff */
[----:B------:R-:W2:Y:S01]  /*13620*/  LDL R0, [R1+0x764] ;  /* 0x0007640001007983 */ /* 0x000ea20000100800 */
[----:B0-----:R-:W-:-:S03]  /*13630*/  IADD3 R8, P1, R20, UR4, RZ ;  /* 0x0000000414087c10 */ /* 0x001fc6000ff3e0ff */
[----:B------:R-:W2:Y:S01]  /*13640*/  LDL R20, [R1+0x76c] ;  /* 0x00076c0001147983 */ /* 0x000ea20000100800 */
[----:B------:R-:W-:-:S03]  /*13650*/  IADD3.X R3, R12, UR7, RZ, P2, !PT ;  /* 0x000000070c037c10 */ /* 0x000fc600097fe4ff */
[----:B------:R4:W2:Y:S04]  /*13660*/  LDG.E.U8 R172, desc[UR48][R10.64] ;  /* 0x000000300aac7981 */ /* 0x0008a8000c1e1100 */
[----:B------:R-:W2:Y:S04]  /*13670*/  LDL R12, [R1+0x778] ;  /* 0x00077800010c7983 */ /* 0x000ea80000100800 */
[----:B------:R0:W2:Y:S01]  /*13680*/  LDG.E.U8 R171, desc[UR48][R2.64] ;  /* 0x0000003002ab7981 */ /* 0x0000a2000c1e1100 */
[----:B----4-:R-:W-:-:S03]  /*13690*/  IADD3 R10, P2, R17, UR4, RZ ;  /* 0x00000004110a7c10 */ /* 0x010fc6000ff5e0ff */
[----:B------:R-:W4:Y:S01]  /*136a0*/  LDL R17, [R1+0x780] ;  /* 0x0007800001117983 */ /* 0x000f220000100800 */
[----:B------:R-:W-:-:S03]  /*136b0*/  IADD3.X R9, R15, UR7, RZ, P1, !PT ;  /* 0x000000070f097c10 */ /* 0x000fc60008ffe4ff */
[----:B------:R-:W4:Y:S01]  /*136c0*/  LDL R15, [R1+0x774] ;  /* 0x00077400010f7983 */ /* 0x000f220000100800 */
[----:B0-----:R-:W-:-:S03]  /*136d0*/  IADD3 R2, P1, R101, UR4, RZ ;  /* 0x0000000465027c10 */ /* 0x001fc6000ff3e0ff */
[----:B------:R-:W4:Y:S04]  /*136e0*/  LDL R101, [R1+0x788] ;  /* 0x0007880001657983 */ /* 0x000f280000100800 */
[----:B------:R0:W4:Y:S01]  /*136f0*/  LDG.E.U8 R170, desc[UR48][R8.64] ;  /* 0x0000003008aa7981 */ /* 0x000122000c1e1100 */
[----:B---3--:R-:W-:-:S03]  /*13700*/  IADD3.X R11, R97, UR7, RZ, P2, !PT ;  /* 0x00000007610b7c10 */ /* 0x008fc600097fe4ff */
[----:B------:R-:W3:Y:S04]  /*13710*/  LDL R97, [R1+0x77c] ;  /* 0x00077c0001617983 */ /* 0x000ee80000100800 */
[----:B------:R1:W3:Y:S01]  /*13720*/  LDG.E.U8 R169, desc[UR48][R10.64] ;  /* 0x000000300aa97981 */ /* 0x0002e2000c1e1100 */
[----:B0-----:R-:W-:Y:S02]  /*13730*/  IADD3 R8, P2, R23, UR4, RZ ;  /* 0x0000000417087c10 */ /* 0x001fe4000ff5e0ff */
[----:B------:R-:W-:Y:S01]  /*13740*/  IADD3.X R3, R16, UR7, RZ, P1, !PT ;  /* 0x0000000710037c10 */ /* 0x000fe20008ffe4ff */
[----:B------:R-:W3:Y:S04]  /*13750*/  LDL R23, [R1+0x790] ;  /* 0x0007900001177983 */ /* 0x000ee80000100800 */
[----:B------:R-:W3:Y:S01]  /*13760*/  LDL R16, [R1+0x784] ;  /* 0x0007840001107983 */ /* 0x000ee20000100800 */
[----:B-1----:R-:W-:-:S03]  /*13770*/  IADD3 R10, P1, R22, UR4, RZ ;  /* 0x00000004160a7c10 */ /* 0x002fc6000ff3e0ff */
[----:B------:R0:W3:Y:S04]  /*13780*/  LDG.E.U8 R168, desc[UR48][R2.64] ;  /* 0x0000003002a87981 */ /* 0x0000e8000c1e1100 */
[----:B------:R-:W3:Y:S01]  /*13790*/  LDL R22, [R1+0x798] ;  /* 0x0007980001167983 */ /* 0x000ee20000100800 */
[----:B------:R-:W-:-:S03]  /*137a0*/  IADD3.X R9, R7, UR7, RZ, P2, !PT ;  /* 0x0000000707097c10 */ /* 0x000fc600097fe4ff */
[----:B------:R-:W3:Y:S01]  /*137b0*/  LDL R7, [R1+0x78c] ;  /* 0x00078c0001077983 */ /* 0x000ee20000100800 */
[----:B------:R-:W-:-:S03]  /*137c0*/  IADD3.X R11, R4, UR7, RZ, P1, !PT ;  /* 0x00000007040b7c10 */ /* 0x000fc60008ffe4ff */
[----:B------:R1:W3:Y:S04]  /*137d0*/  LDG.E.U8 R167, desc[UR48][R8.64] ;  /* 0x0000003008a77981 */ /* 0x0002e8000c1e1100 */
[----:B------:R-:W3:Y:S01]  /*137e0*/  LDL R4, [R1+0x7a0] ;  /* 0x0007a00001047983 */ /* 0x000ee20000100800 */
[----:B0-----:R-:W-:-:S03]  /*137f0*/  IADD3 R2, P2, R21, UR4, RZ ;  /* 0x0000000415027c10 */ /* 0x001fc6000ff5e0ff */
[----:B------:R-:W3:Y:S01]  /*13800*/  LDL R21, [R1+0x794] ;  /* 0x0007940001157983 */ /* 0x000ee20000100800 */
[----:B-1----:R-:W-:-:S03]  /*13810*/  IADD3 R8, P1, R13, UR4, RZ ;  /* 0x000000040d087c10 */ /* 0x002fc6000ff3e0ff */
[----:B------:R-:W3:Y:S01]  /*13820*/  LDG.E.U8 R166, desc[UR48][R10.64] ;  /* 0x000000300aa67981 */ /* 0x000ee2000c1e1100 */
[----:B--2---:R-:W-:-:S03]  /*13830*/  IADD3.X R3, R0, UR7, RZ, P2, !PT ;  /* 0x0000000700037c10 */ /* 0x004fc600097fe4ff */
[----:B------:R-:W2:Y:S01]  /*13840*/  LDL R0, [R1+0x7a8] ;  /* 0x0007a80001007983 */ /* 0x000ea20000100800 */
[----:B------:R-:W-:-:S03]  /*13850*/  IADD3.X R9, R20, UR7, RZ, P1, !PT ;  /* 0x0000000714097c10 */ /* 0x000fc60008ffe4ff */
[----:B------:R-:W2:Y:S04]  /*13860*/  LDL R20, [R1+0x79c] ;  /* 0x00079c0001147983 */ /* 0x000ea80000100800 */
[----:B------:R4:W2:Y:S01]  /*13870*/  LDG.E.U8 R165, desc[UR48][R2.64] ;  /* 0x0000003002a57981 */ /* 0x0008a2000c1e1100 */
[----:B------:R-:W-:-:S03]  /*13880*/  IADD3 R12, P2, R12, UR4, RZ ;  /* 0x000000040c0c7c10 */ /* 0x000fc6000ff5e0ff */
[----:B------:R-:W2:Y:S01]  /*13890*/  LDG.E.U8 R164, desc[UR48][R8.64] ;  /* 0x0000003008a47981 */ /* 0x000ea2000c1e1100 */
[----:B----4-:R-:W-:-:S03]  /*138a0*/  IADD3 R2, P1, R17, UR4, RZ ;  /* 0x0000000411027c10 */ /* 0x010fc6000ff3e0ff */
[----:B------:R-:W4:Y:S01]  /*138b0*/  LDL R17, [R1+0x7b0] ;  /* 0x0007b00001117983 */ /* 0x000f220000100800 */
[----:B------:R-:W-:-:S03]  /*138c0*/  IADD3.X R13, R15, UR7, RZ, P2, !PT ;  /* 0x000000070f0d7c10 */ /* 0x000fc600097fe4ff */
[----:B------:R-:W4:Y:S01]  /*138d0*/  LDL R15, [R1+0x7a4] ;  /* 0x0007a400010f7983 */ /* 0x000f220000100800 */
[----:B------:R-:W-:-:S03]  /*138e0*/  IADD3 R10, P2, R101, UR4, RZ ;  /* 0x00000004650a7c10 */ /* 0x000fc6000ff5e0ff */
[----:B------:R0:W4:Y:S04]  /*138f0*/  LDG.E.U8 R163, desc[UR48][R12.64] ;  /* 0x000000300ca37981 */ /* 0x000128000c1e1100 */
[----:B------:R-:W4:Y:S01]  /*13900*/  LDL R101, [R1+0x7b4] ;  /* 0x0007b40001657983 */ /* 0x000f220000100800 */
[----:B---3--:R-:W-:-:S03]  /*13910*/  IADD3.X R3, R97, UR7, RZ, P1, !PT ;  /* 0x0000000761037c10 */ /* 0x008fc60008ffe4ff */
[----:B------:R-:W3:Y:S04]  /*13920*/  LDL R97, [R1+0x7d0] ;  /* 0x0007d00001617983 */ /* 0x000ee80000100800 */
[----:B------:R1:W3:Y:S01]  /*13930*/  LDG.E.U8 R162, desc[UR48][R2.64] ;  /* 0x0000003002a27981 */ /* 0x0002e2000c1e1100 */
[----:B0-----:R-:W-:-:S03]  /*13940*/  IADD3 R12, P1, R23, UR4, RZ ;  /* 0x00000004170c7c10 */ /* 0x001fc6000ff3e0ff */
[----:B------:R-:W3:Y:S01]  /*13950*/  LDL R23, [R1+0x7c4] ;  /* 0x0007c40001177983 */ /* 0x000ee20000100800 */
[----:B------:R-:W-:-:S03]  /*13960*/  IADD3.X R11, R16, UR7, RZ, P2, !PT ;  /* 0x00000007100b7c10 */ /* 0x000fc600097fe4ff */
[----:B------:R-:W3:Y:S04]  /*13970*/  LDL R16, [R1+0x7bc] ;  /* 0x0007bc0001107983 */ /* 0x000ee80000100800 */
[----:B------:R2:W3:Y:S01]  /*13980*/  LDG.E.U8 R161, desc[UR48][R10.64] ;  /* 0x000000300aa17981 */ /* 0x0004e2000c1e1100 */
[----:B------:R-:W-:-:S03]  /*13990*/  IADD3.X R13, R7, UR7, RZ, P1, !PT ;  /* 0x00000007070d7c10 */ /* 0x000fc60008ffe4ff */
[----:B------:R-:W3:Y:S01]  /*139a0*/  LDL R7, [R1+0x7c8] ;  /* 0x0007c80001077983 */ /* 0x000ee20000100800 */
[----:B------:R-:W-:-:S03]  /*139b0*/  IADD3 R8, P2, R22, UR4, RZ ;  /* 0x0000000416087c10 */ /* 0x000fc6000ff5e0ff */
[----:B------:R-:W3:Y:S01]  /*139c0*/  LDL R22, [R1+0x7d8] ;  /* 0x0007d80001167983 */ /* 0x000ee20000100800 */
[----:B-1----:R-:W-:-:S03]  /*139d0*/  IADD3 R2, P1, R4, UR4, RZ ;  /* 0x0000000404027c10 */ /* 0x002fc6000ff3e0ff */
[----:B------:R-:W3:Y:S04]  /*139e0*/  LDG.E.U8 R160, desc[UR48][R12.64] ;  /* 0x000000300ca07981 */ /* 0x000ee8000c1e1100 */
[----:B------:R-:W3:Y:S01]  /*139f0*/  LDL R4, [R1+0x7cc] ;  /* 0x0007cc0001047983 */ /* 0x000ee20000100800 */
[----:B------:R-:W-:-:S03]  /*13a00*/  IADD3.X R9, R21, UR7, RZ, P2, !PT ;  /* 0x0000000715097c10 */ /* 0x000fc600097fe4ff */
[----:B------:R-:W3:Y:S04]  /*13a10*/  LDL R21, [R1+0x7e0] ;  /* 0x0007e00001157983 */ /* 0x000ee80000100800 */
[----:B------:R4:W3:Y:S04]  /*13a20*/  LDG.E.U8 R159, desc[UR48][R8.64] ;  /* 0x00000030089f7981 */ /* 0x0008e8000c1e1100 */
[----:B------:R-:W3:Y:S04]  /*13a30*/  LDL R13, [R1+0x7f0] ;  /* 0x0007f000010d7983 */ /* 0x000ee80000100800 */
[----:B------:R-:W3:Y:S01]  /*13a40*/  LDL R12, [R1+0x7ec] ;  /* 0x0007ec00010c7983 */ /* 0x000ee20000100800 */
[----:B--2---:R-:W-:-:S03]  /*13a50*/  IADD3 R10, P2, R0, UR4, RZ ;  /* 0x00000004000a7c10 */ /* 0x004fc6000ff5e0ff */
[----:B------:R-:W2:Y:S01]  /*13a60*/  LDL R0, [R1+0x7d4] ;  /* 0x0007d40001007983 */ /* 0x000ea20000100800 */
[----:B------:R-:W-:-:S03]  /*13a70*/  IADD3.X R3, R20, UR7, RZ, P1, !PT ;  /* 0x0000000714037c10 */ /* 0x000fc60008ffe4ff */
[----:B------:R-:W2:Y:S04]  /*13a80*/  LDL R20, [R1+0x7dc] ;  /* 0x0007dc0001147983 */ /* 0x000ea80000100800 */
[----:B------:R0:W2:Y:S01]  /*13a90*/  LDG.E.U8 R158, desc[UR48][R2.64] ;  /* 0x00000030029e7981 */ /* 0x0000a2000c1e1100 */
[----:B----4-:R-:W-:-:S03]  /*13aa0*/  IADD3 R8, P1, R17, UR4, RZ ;  /* 0x0000000411087c10 */ /* 0x010fc6000ff3e0ff */
[----:B------:R-:W4:Y:S01]  /*13ab0*/  LDL R17, [R1+0x7e8] ;  /* 0x0007e80001117983 */ /* 0x000f220000100800 */
[----:B------:R-:W-:-:S03]  /*13ac0*/  IADD3.X R11, R15, UR7, RZ, P2, !PT ;  /* 0x000000070f0b7c10 */ /* 0x000fc600097fe4ff */
[----:B------:R-:W4:Y:S01]  /*13ad0*/  LDL R15, [R1+0x7e4] ;  /* 0x0007e400010f7983 */ /* 0x000f220000100800 */
[----:B------:R-:W-:-:S03]  /*13ae0*/  IADD3.X R9, R153, UR7, RZ, P1, !PT ;  /* 0x0000000799097c10 */ /* 0x000fc60008ffe4ff */
[----:B------:R1:W4:Y:S01]  /*13af0*/  LDG.E.U8 R157, desc[UR48][R10.64] ;  /* 0x000000300a9d7981 */ /* 0x000322000c1e1100 */
[----:B0-----:R-:W-:-:S03]  /*13b00*/  IADD3 R2, P2, R154, UR4, RZ ;  /* 0x000000049a027c10 */ /* 0x001fc6000ff5e0ff */
[----:B------:R0:W4:Y:S01]  /*13b10*/  LDG.E.U8 R156, desc[UR48][R8.64] ;  /* 0x00000030089c7981 */ /* 0x000122000c1e1100 */
[----:B-1----:R-:W-:Y:S02]  /*13b20*/  IADD3 R10, P1, R152, UR4, RZ ;  /* 0x00000004980a7c10 */ /* 0x002fe4000ff3e0ff */
[----:B------:R-:W-:Y:S02]  /*13b30*/  IADD3.X R3, R101, UR7, RZ, P2, !PT ;  /* 0x0000000765037c10 */ /* 0x000fe400097fe4ff */
[----:B------:R-:W4:Y:S04]  /*13b40*/  LDL R101, [R1+0x858] ;  /* 0x0008580001657983 */ /* 0x000f280000100800 */
[----:B------:R1:W4:Y:S01]  /*13b50*/  LDG.E.U8 R155, desc[UR48][R2.64] ;  /* 0x00000030029b7981 */ /* 0x000322000c1e1100 */
[----:B---3--:R-:W-:-:S03]  /*13b60*/  IADD3.X R11, R16, UR7, RZ, P1, !PT ;  /* 0x00000007100b7c10 */ /* 0x008fc60008ffe4ff */
[----:B------:R-:W3:Y:S04]  /*13b70*/  LDL R16, [R1+0x7f8] ;  /* 0x0007f80001107983 */ /* 0x000ee80000100800 */
[----:B------:R-:W3:Y:S01]  /*13b80*/  LDG.E.U8 R154, desc[UR48][R10.64] ;  /* 0x000000300a9a7981 */ /* 0x000ee2000c1e1100 */
[----:B0-----:R-:W-:-:S03]  /*13b90*/  IADD3 R8, P1, R7, UR4, RZ ;  /* 0x0000000407087c10 */ /* 0x001fc6000ff3e0ff */
[----:B------:R-:W3:Y:S01]  /*13ba0*/  LDL R7, [R1+0x7f4] ;  /* 0x0007f40001077983 */ /* 0x000ee20000100800 */
[----:B-1----:R-:W-:Y:S02]  /*13bb0*/  IADD3 R2, P2, R97, UR4, RZ ;  /* 0x0000000461027c10 */ /* 0x002fe4000ff5e0ff */
[----:B------:R-:W-:Y:S01]  /*13bc0*/  IADD3.X R9, R23, UR7, RZ, P1, !PT ;  /* 0x0000000717097c10 */ /* 0x000fe20008ffe4ff */
[----:B------:R-:W3:Y:S04]  /*13bd0*/  LDL R97, [R1+0x808] ;  /* 0x0008080001617983 */ /* 0x000ee80000100800 */
[----:B------:R-:W3:Y:S01]  /*13be0*/  LDL R11, [R1+0x81c] ;  /* 0x00081c00010b7983 */ /* 0x000ee20000100800 */
[----:B------:R-:W-:-:S03]  /*13bf0*/  IADD3.X R3, R4, UR7, RZ, P2, !PT ;  /* 0x0000000704037c10 */ /* 0x000fc600097fe4ff */
[----:B------:R-:W3:Y:S04]  /*13c00*/  LDL R10, [R1+0x824] ;  /* 0x00082400010a7983 */ /* 0x000ee80000100800 */
[----:B------:R-:W3:Y:S04]  /*13c10*/  LDL R4, [R1+0x800] ;  /* 0x0008000001047983 */ /* 0x000ee80000100800 */
[----:B------:R0:W3:Y:S04]  /*13c20*/  LDG.E.U8 R152, desc[UR48][R2.64] ;  /* 0x0000003002987981 */ /* 0x0000e8000c1e1100 */
[----:B------:R-:W3:Y:S01]  /*13c30*/  LDG.E.U8 R153, desc[UR48][R8.64] ;  /* 0x0000003008997981 */ /* 0x000ee2000c1e1100 */
[----:B0-----:R-:W-:-:S03]  /*13c40*/  IADD3 R2, P1, R22, UR4, RZ ;  /* 0x0000000416027c10 */ /* 0x001fc6000ff3e0ff */
[----:B------:R-:W3:Y:S04]  /*13c50*/  LDL R9, [R1+0x82c] ;  /* 0x00082c0001097983 */ /* 0x000ee80000100800 */
[----:B------:R-:W3:Y:S01]  /*13c60*/  LDL R8, [R1+0x834] ;  /* 0x0008340001087983 */ /* 0x000ee20000100800 */
[----:B--2---:R-:W-:-:S03]  /*13c70*/  IADD3.X R3, R0, UR7, RZ, P1, !PT ;  /* 0x0000000700037c10 */ /* 0x004fc60008ffe4ff */
[----:B------:R-:W2:Y:S04]  /*13c80*/  LDL R0, [R1+0x7fc] ;  /* 0x0007fc0001007983 */ /* 0x000ea80000100800 */
[----:B------:R0:W2:Y:S02]  /*13c90*/  LDG.E.U8 R23, desc[UR48][R2.64] ;  /* 0x0000003002177981 */ /* 0x0000a4000c1e1100 */
[----:B0-----:R-:W-:-:S04]  /*13ca0*/  IADD3 R2, P1, R21, UR4, RZ ;  /* 0x0000000415027c10 */ /* 0x001fc8000ff3e0ff */
[----:B------:R-:W-:-:S05]  /*13cb0*/  IADD3.X R3, R20, UR7, RZ, P1, !PT ;  /* 0x0000000714037c10 */ /* 0x000fca0008ffe4ff */
[----:B------:R4:W2:Y:S02]  /*13cc0*/  LDG.E.U8 R22, desc[UR48][R2.64] ;  /* 0x0000003002167981 */ /* 0x0008a4000c1e1100 */
[----:B----4-:R-:W-:-:S04]  /*13cd0*/  IADD3 R2, P1, R17, UR4, RZ ;  /* 0x0000000411027c10 */ /* 0x010fc8000ff3e0ff */
[----:B------:R-:W-:Y:S02]  /*13ce0*/  IADD3.X R3, R15, UR7, RZ, P1, !PT ;  /* 0x000000070f037c10 */ /* 0x000fe40008ffe4ff */
[----:B------:R-:W4:Y:S04]  /*13cf0*/  LDL R15, [R1+0x804] ;  /* 0x00080400010f7983 */ /* 0x000f280000100800 */
[----:B------:R0:W4:Y:S02]  /*13d00*/  LDG.E.U8 R21, desc[UR48][R2.64] ;  /* 0x0000003002157981 */ /* 0x000124000c1e1100 */
[----:B0-----:R-:W-:Y:S02]  /*13d10*/  IADD3 R2, P1, R13, UR4, RZ ;  /* 0x000000040d027c10 */ /* 0x001fe4000ff3e0ff */
[----:B------:R-:W4:Y:S02]  /*13d20*/  LDL R13, [R1+0x80c] ;  /* 0x00080c00010d7983 */ /* 0x000f240000100800 */
[----:B------:R-:W-:-:S02]  /*13d30*/  IADD3.X R3, R12, UR7, RZ, P1, !PT ;  /* 0x000000070c037c10 */ /* 0x000fc40008ffe4ff */
[----:B------:R-:W4:Y:S04]  /*13d40*/  LDL R12, [R1+0x814] ;  /* 0x00081400010c7983 */ /* 0x000f280000100800 */
[----:B------:R3:W4:Y:S02]  /*13d50*/  LDG.E.U8 R20, desc[UR48][R2.64] ;  /* 0x0000003002147981 */ /* 0x000724000c1e1100 */
[----:B---3--:R-:W-:-:S04]  /*13d60*/  IADD3 R2, P1, R16, UR4, RZ ;  /* 0x0000000410027c10 */ /* 0x008fc8000ff3e0ff */
[----:B------:R-:W-:Y:S02]  /*13d70*/  IADD3.X R3, R7, UR7, RZ, P1, !PT ;  /* 0x0000000707037c10 */ /* 0x000fe40008ffe4ff */
[----:B------:R-:W3:Y:S04]  /*13d80*/  LDL R7, [R1+0x83c] ;  /* 0x00083c0001077983 */ /* 0x000ee80000100800 */
[----:B------:R0:W3:Y:S02]  /*13d90*/  LDG.E.U8 R17, desc[UR48][R2.64] ;  /* 0x0000003002117981 */ /* 0x0000e4000c1e1100 */
[----:B0-----:R-:W-:Y:S02]  /*13da0*/  IADD3 R2, P1, R4, UR4, RZ ;  /* 0x0000000404027c10 */ /* 0x001fe4000ff3e0ff */
[----:B------:R-:W3:Y:S02]  /*13db0*/  LDL R4, [R1+0x844] ;  /* 0x0008440001047983 */ /* 0x000ee40000100800 */
[----:B--2---:R-:W-:-:S02]  /*13dc0*/  IADD3.X R3, R0, UR7, RZ, P1, !PT ;  /* 0x0000000700037c10 */ /* 0x004fc40008ffe4ff */
[----:B------:R-:W2:Y:S04]  /*13dd0*/  LDL R0, [R1+0x84c] ;  /* 0x00084c0001007983 */ /* 0x000ea80000100800 */
[----:B------:R0:W2:Y:S02]  /*13de0*/  LDG.E.U8 R16, desc[UR48][R2.64] ;  /* 0x0000003002107981 */ /* 0x0000a4000c1e1100 */
[----:B0-----:R-:W-:Y:S02]  /*13df0*/  IADD3 R2, P1, R97, UR4, RZ ;  /* 0x0000000461027c10 */ /* 0x001fe4000ff3e0ff */
[----:B------:R-:W2:Y:S02]  /*13e00*/  LDL R97, [R1+0x854] ;  /* 0x0008540001617983 */ /* 0x000ea40000100800 */
[----:B----4-:R-:W-:-:S05]  /*13e10*/  IADD3.X R3, R15, UR7, RZ, P1, !PT ;  /* 0x000000070f037c10 */ /* 0x010fca0008ffe4ff */
[----:B------:R0:W4:Y:S02]  /*13e20*/  LDG.E.U8 R15, desc[UR48][R2.64] ;  /* 0x00000030020f7981 */ /* 0x000124000c1e1100 */
[----:B0-----:R-:W-:-:S04]  /*13e30*/  IADD3 R2, P1, R219, UR4, RZ ;  /* 0x00000004db027c10 */ /* 0x001fc8000ff3e0ff */
[----:B------:R-:W-:-:S05]  /*13e40*/  IADD3.X R3, R13, UR7, RZ, P1, !PT ;  /* 0x000000070d037c10 */ /* 0x000fca0008ffe4ff */
        /* <DEDUP_REMOVED lines=17> */
[----:B---3--:R-:W-:-:S05]  /*13f60*/  IADD3.X R3, R7, UR7, RZ, P1, !PT ;  /* 0x0000000707037c10 */ /* 0x008fca0008ffe4ff */
[----:B------:R0:W3:Y:S02]  /*13f70*/  LDG.E.U8 R7, desc[UR48][R2.64] ;  /* 0x0000003002077981 */ /* 0x0000e4000c1e1100 */
[----:B0-----:R-:W-:-:S04]  /*13f80*/  IADD3 R2, P1, R204, UR4, RZ ;  /* 0x00000004cc027c10 */ /* 0x001fc8000ff3e0ff */
[----:B------:R-:W-:-:S05]  /*13f90*/  IADD3.X R3, R4, UR7, RZ, P1, !PT ;  /* 0x0000000704037c10 */ /* 0x000fca0008ffe4ff */
[----:B------:R0:W3:Y:S01]  /*13fa0*/  LDG.E.U8 R4, desc[UR48][R2.64] ;  /* 0x0000003002047981 */ /* 0x0000e2000c1e1100 */
[----:B------:R-:W1:Y:S01]  /*13fb0*/  S2R R215, SR_TID.X ;  /* 0x0000000000d77919 */ /* 0x000e620000002100 */
[----:B0-----:R-:W-:Y:S02]  /*13fc0*/  IADD3 R2, P1, R203, UR4, RZ ;  /* 0x00000004cb027c10 */ /* 0x001fe4000ff3e0ff */
[----:B------:R-:W-:Y:S01]  /*13fd0*/  LOP3.LUT R203, R6, 0x10, RZ, 0x3c, !PT ;  /* 0x0000001006cb7812 */ /* 0x000fe200078e3cff */
[----:B------:R-:W-:Y:S01]  /*13fe0*/  STL [R1+0x13f8], R6 ;  /* 0x0013f80601007387 */ /* 0x000fe20000100800 */
[----:B--2---:R-:W-:-:S05]  /*13ff0*/  IADD3.X R3, R0, UR7, RZ, P1, !PT ;  /* 0x0000000700037c10 */ /* 0x004fca0008ffe4ff */
[----:B------:R0:W2:Y:S02]  /*14000*/  LDG.E.U8 R0, desc[UR48][R2.64] ;  /* 0x0000003002007981 */ /* 0x0000a4000c1e1100 */
[----:B0-----:R-:W-:-:S04]  /*14010*/  IADD3 R2, P1, R101, UR4, RZ ;  /* 0x0000000465027c10 */ /* 0x001fc8000ff3e0ff */
[----:B------:R-:W-:-:S05]  /*14020*/  IADD3.X R3, R97, UR7, RZ, P1, !PT ;  /* 0x0000000761037c10 */ /* 0x000fca0008ffe4ff */
[----:B------:R0:W2:Y:S01]  /*14030*/  LDG.E.U8 R2, desc[UR48][R2.64] ;  /* 0x0000003002027981 */ /* 0x0000a2000c1e1100 */
[----:B------:R-:W-:Y:S01]  /*14040*/  BAR.SYNC.DEFER_BLOCKING 0x0 ;  /* 0x0000000000007b1d */ /* 0x000fe20000010000 */
[C---:B-1----:R-:W-:Y:S02]  /*14050*/  LOP3.LUT R101, R215.reuse, 0x7f, RZ, 0xc0, !PT ;  /* 0x0000007fd7657812 */ /* 0x042fe400078ec0ff */
[----:B------:R-:W-:-:S05]  /*14060*/  LOP3.LUT R97, R215, 0x80, RZ, 0xc0, !PT ;  /* 0x00000080d7617812 */ /* 0x000fca00078ec0ff */
[----:B------:R-:W-:-:S05]  /*14070*/  IMAD R97, R97, 0x20, R101 ;  /* 0x0000002061617824 */ /* 0x000fca00078e0265 */
[----:B------:R-:W-:Y:S01]  /*14080*/  LOP3.LUT R97, R97, 0x20, RZ, 0x3c, !PT ;  /* 0x0000002061617812 */ /* 0x000fe200078e3cff */
[----:B------:R-:W-:Y:S04]  /*14090*/  STS.U8 [R6+UR6+0x20000], R202 ;  /* 0x020000ca06007988 */ /* 0x000fe80008000006 */
        /* <DEDUP_REMOVED lines=17> */
[----:B------:R1:W-:Y:S04]  /*141b0*/  STS.U8 [R97+UR6+0x20500], R178 ;  /* 0x020500b261007988 */ /* 0x0003e80008000006 */
[----:B------:R-:W-:Y:S04]  /*141c0*/  STS.U8 [R97+UR6+0x22500], R177 ;  /* 0x022500b161007988 */ /* 0x000fe80008000006 */
[----:B------:R-:W-:Y:S04]  /*141d0*/  STS.U8 [R97+UR6+0x20900], R162 ;  /* 0x020900a261007988 */ /* 0x000fe80008000006 */
[----:B------:R-:W-:Y:S04]  /*141e0*/  STS.U8 [R97+UR6+0x22900], R161 ;  /* 0x022900a161007988 */ /* 0x000fe80008000006 */
[----:B------:R0:W-:Y:S04]  /*141f0*/  STS.U8 [R97+UR6+0x20d00], R16 ;  /* 0x020d001061007988 */ /* 0x0001e80008000006 */
[----:B-1----:R-:W3:Y:S01]  /*14200*/  LDL.64 R178, [R1+0x668] ;  /* 0x0006680001b27983 */ /* 0x002ee20000100a00 */
[----:B------:R-:W-:-:S02]  /*14210*/  LOP3.LUT R204, R215, 0x7f, RZ, 0xc0, !PT ;  /* 0x0000007fd7cc7812 */ /* 0x000fc400078ec0ff */
[----:B------:R-:W-:Y:S01]  /*14220*/  LOP3.LUT R203, R215, 0x80, RZ, 0xc0, !PT ;  /* 0x00000080d7cb7812 */ /* 0x000fe200078ec0ff */
[----:B------:R-:W2:Y:S04]  /*14230*/  LDL.64 R20, [R1+0x648] ;  /* 0x0006480001147983 */ /* 0x000ea80000100a00 */
[----:B0-----:R-:W3:Y:S01]  /*14240*/  LDL.64 R16, [R1+0x660] ;  /* 0x0006600001107983 */ /* 0x001ee20000100a00 */
[----:B------:R-:W-:-:S03]  /*14250*/  IMAD R203, R203, 0x20, R204 ;  /* 0x00000020cbcb7824 */ /* 0x000fc600078e02cc */
[----:B----4-:R0:W-:Y:S02]  /*14260*/  STS.U8 [R97+UR6+0x22d00], R15 ;  /* 0x022d000f61007988 */ /* 0x0101e40008000006 */
[----:B------:R-:W-:Y:S02]  /*14270*/  LOP3.LUT R203, R203, 0x30, RZ, 0x3c, !PT ;  /* 0x00000030cbcb7812 */ /* 0x000fe400078e3cff */
[C---:B------:R-:W-:Y:S01]  /*14280*/  LOP3.LUT R6, R215.reuse, 0x7f, RZ, 0xc0, !PT ;  /* 0x0000007fd7067812 */ /* 0x040fe200078ec0ff */
[----:B------:R-:W4:Y:S01]  /*14290*/  LDL.64 R164, [R1+0x658] ;  /* 0x0006580001a47983 */ /* 0x000f220000100a00 */
[C---:B------:R-:W-:Y:S02]  /*142a0*/  LOP3.LUT R3, R215.reuse, 0x80, RZ, 0xc0, !PT ;  /* 0x00000080d7037812 */ /* 0x040fe400078ec0ff */
[----:B------:R-:W-:Y:S01]  /*142b0*/  SHF.R.U32.HI R22, RZ, 0x5, R215 ;  /* 0x00000005ff167819 */ /* 0x000fe200000116d7 */
[----:B------:R-:W-:Y:S01]  /*142c0*/  UMOV UR53, 0x40000040 ;  /* 0x4000004000357882 */ /* 0x000fe20000000000 */
[----:B0-----:R-:W-:Y:S01]  /*142d0*/  LOP3.LUT R97, R215, 0x80, RZ, 0xc0, !PT ;  /* 0x00000080d7617812 */ /* 0x001fe200078ec0ff */
[----:B------:R-:W-:Y:S04]  /*142e0*/  STS.U8 [R203+UR6+0x20180], R196 ;  /* 0x020180c4cb007988 */ /* 0x000fe80008000006 */
[----:B------:R-:W-:Y:S01]  /*142f0*/  IMAD R97, R97, 0x20, R101 ;  /* 0x0000002061617824 */ /* 0x000fe200078e0265 */
[----:B------:R-:W-:Y:S04]  /*14300*/  STS.U8 [R203+UR6+0x22180], R195 ;  /* 0x022180c3cb007988 */ /* 0x000fe80008000006 */
[----:B------:R-:W-:Y:S01]  /*14310*/  STS.U8 [R203+UR6+0x20580], R176 ;  /* 0x020580b0cb007988 */ /* 0x000fe20008000006 */
[----:B------:R-:W-:-:S03]  /*14320*/  LOP3.LUT R97, R97, 0x40, RZ, 0x3c, !PT ;  /* 0x0000004061617812 */ /* 0x000fc600078e3cff */
[----:B------:R-:W-:Y:S01]  /*14330*/  STS.U8 [R203+UR6+0x22580], R175 ;  /* 0x022580afcb007988 */ /* 0x000fe20008000006 */
[----:B------:R-:W-:-:S03]  /*14340*/  IMAD R3, R3, 0x20, R6 ;  /* 0x0000002003037824 */ /* 0x000fc600078e0206 */
[----:B------:R-:W-:Y:S04]  /*14350*/  STS.U8 [R203+UR6+0x20980], R160 ;  /* 0x020980a0cb007988 */ /* 0x000fe80008000006 */
[----:B------:R-:W-:Y:S04]  /*14360*/  STS.U8 [R203+UR6+0x22980], R159 ;  /* 0x0229809fcb007988 */ /* 0x000fe80008000006 */
[----:B------:R-:W-:Y:S04]  /*14370*/  STS.U8 [R203+UR6+0x20d80], R13 ;  /* 0x020d800dcb007988 */ /* 0x000fe80008000006 */
[----:B------:R-:W-:Y:S01]  /*14380*/  STS.U8 [R203+UR6+0x22d80], R12 ;  /* 0x022d800ccb007988 */ /* 0x000fe20008000006 */
[----:B------:R-:W-:-:S03]  /*14390*/  LOP3.LUT R3, R3, 0x50, RZ, 0x3c, !PT ;  /* 0x0000005003037812 */ /* 0x000fc600078e3cff */
        /* <DEDUP_REMOVED lines=15> */
[----:B------:R1:W-:Y:S01]  /*14490*/  STS.U8 [R3+UR6+0x22e80], R8 ;  /* 0x022e800803007988 */ /* 0x0003e20008000006 */
[----:B------:R-:W-:-:S03]  /*144a0*/  R2UR UR8, R22 ;  /* 0x00000000160872ca */ /* 0x000fc600000e0000 */
[----:B------:R-:W4:Y:S04]  /*144b0*/  LDL.64 R162, [R1+0x650] ;  /* 0x0006500001a27983 */ /* 0x000f280000100a00 */
[----:B0-----:R-:W4:Y:S01]  /*144c0*/  LDL R9, [R1+0x85c] ;  /* 0x00085c0001097983 */ /* 0x001f220000100800 */
[----:B-1----:R-:W-:-:S03]  /*144d0*/  LOP3.LUT R3, R215, 0x80, RZ, 0xc0, !PT ;  /* 0x00000080d7037812 */ /* 0x002fc600078ec0ff */
[----:B------:R-:W4:Y:S02]  /*144e0*/  LDL R10, [R1+0x868] ;  /* 0x00086800010a7983 */ /* 0x000f240000100800 */
[----:B------:R-:W-:Y:S02]  /*144f0*/  IMAD R3, R3, 0x20, R6 ;  /* 0x0000002003037824 */ /* 0x000fe400078e0206 */
[----:B------:R-:W4:Y:S03]  /*14500*/  LDL R8, [R1+0x870] ;  /* 0x0008700001087983 */ /* 0x000f260000100800 */
[----:B------:R-:W-:Y:S01]  /*14510*/  LOP3.LUT R3, R3, 0x70, RZ, 0x3c, !PT ;  /* 0x0000007003037812 */ /* 0x000fe200078e3cff */
[----:B------:R-:W-:Y:S01]  /*14520*/  USHF.L.U32 UR7, UR8, 0x7, URZ ;  /* 0x0000000708077899 */ /* 0x000fe2000800063f */
[----:B------:R-:W4:Y:S03]  /*14530*/  LDL R13, [R1+0x86c] ;  /* 0x00086c00010d7983 */ /* 0x000f260000100800 */
[----:B------:R-:W-:Y:S01]  /*14540*/  ULOP3.LUT UR7, UR7, 0x200, URZ, 0xc0, !UPT ;  /* 0x0000020007077892 */ /* 0x000fe2000f8ec03f */
[----:B------:R-:W4:Y:S03]  /*14550*/  LDL R12, [R1+0x888] ;  /* 0x00088800010c7983 */ /* 0x000f260000100800 */
[----:B------:R-:W-:Y:S01]  /*14560*/  ULEA.HI UR7, UR6, UR7, URZ, 0x1c ;  /* 0x0000000706077291 */ /* 0x000fe2000f8fe03f */
[----:B------:R-:W4:Y:S03]  /*14570*/  LDL R22, [R1+0x890] ;  /* 0x0008900001167983 */ /* 0x000f260000100800 */
[----:B------:R-:W-:Y:S01]  /*14580*/  ULOP3.LUT UR52, UR7, 0x3fff, URZ, 0xc0, !UPT ;  /* 0x00003fff07347892 */ /* 0x000fe2000f8ec03f */
[----:B------:R-:W-:Y:S01]  /*14590*/  MOV R251, UR55 ;  /* 0x0000003700fb7c02 */ /* 0x000fe20008000f00 */
[----:B------:R-:W4:Y:S02]  /*145a0*/  LDL R15, [R1+0x88c] ;  /* 0x00088c00010f7983 */ /* 0x000f240000100800 */
[----:B------:R-:W-:Y:S01]  /*145b0*/  UIADD3 UR40, UP0, UR52, 0x2, URZ ;  /* 0x0000000234287890 */ /* 0x000fe2000ff1e03f */
[----:B------:R-:W-:-:S03]  /*145c0*/  UMOV UR7, URZ ;  /* 0x0000003f00077c82 */ /* 0x000fc60008000000 */
[----:B------:R-:W-:Y:S01]  /*145d0*/  UIADD3.X UR41, UR7, 0x40000040, URZ, UP0, !UPT ;  /* 0x4000004007297890 */ /* 0x000fe200087fe43f */
[----:B---3--:R-:W-:Y:S02]  /*145e0*/  R2UR UR30, R16 ;  /* 0x00000000101e72ca */ /* 0x008fe400000e0000 */
[----:B------:R-:W-:Y:S02]  /*145f0*/  R2UR UR31, R17 ;  /* 0x00000000111f72ca */ /* 0x000fe400000e0000 */
[C---:B------:R-:W-:Y:S02]  /*14600*/  LOP3.LUT R17, R215.reuse, 0x7f, RZ, 0xc0, !PT ;  /* 0x0000007fd7117812 */ /* 0x040fe400078ec0ff */
[----:B------:R-:W-:-:S05]  /*14610*/  LOP3.LUT R16, R215, 0x80, RZ, 0xc0, !PT ;  /* 0x00000080d7107812 */ /* 0x000fca00078ec0ff */
[----:B------:R-:W-:Y:S01]  /*14620*/  IMAD R16, R16, 0x20, R17 ;  /* 0x0000002010107824 */ /* 0x000fe200078e0211 */
[----:B------:R-:W-:Y:S02]  /*14630*/  R2UR UR26, R178 ;  /* 0x00000000b21a72ca */ /* 0x000fe400000e0000 */
[----:B------:R-:W-:Y:S01]  /*14640*/  R2UR UR27, R179 ;  /* 0x00000000b31b72ca */ /* 0x000fe200000e0000 */
[----:B------:R-:W-:Y:S01]  /*14650*/  UIADD3.64 UR24, UR40, 0x2, URZ ;  /* 0x0000000228187897 */ /* 0x000fe2000fffe03f */
[----:B------:R-:W-:Y:S01]  /*14660*/  LOP3.LUT R16, R16, 0x60, RZ, 0x3c, !PT ;  /* 0x0000006010107812 */ /* 0x000fe200078e3cff */
[----:B------:R-:W-:Y:S01]  /*14670*/  UIADD3.64 UR28, UR40, 0x4, URZ ;  /* 0x00000004281c7897 */ /* 0x000fe2000fffe03f */
[----:B--2---:R-:W-:Y:S02]  /*14680*/  R2UR UR46, R20 ;  /* 0x00000000142e72ca */ /* 0x004fe400000e0000 */
[----:B----4-:R-:W-:Y:S01]  /*14690*/  R2UR UR34, R164 ;  /* 0x00000000a42272ca */ /* 0x010fe200000e0000 */
        /* <DEDUP_REMOVED lines=15> */
[----:B------:R1:W-:Y:S01]  /*14790*/  STS.U8 [R3+UR6+0x22f80], R2 ;  /* 0x022f800203007988 */ /* 0x0003e20008000006 */
[----:B------:R2:W-:Y:S06]  /*147a0*/  MEMBAR.ALL.CTA ;  /* 0x0000000000007992 */ /* 0x0005ec0000008000 */
[----:B--2---:R-:W2:Y:S04]  /*147b0*/  FENCE.VIEW.ASYNC.S ;  /* 0x00000000000073c6 */ /* 0x004ea80000000000 */
[----:B0-----:R-:W3:Y:S04]  /*147c0*/  LDL R23, [R1+0x864] ;  /* 0x0008640001177983 */ /* 0x001ee80000100800 */
[----:B-1----:R-:W4:Y:S04]  /*147d0*/  LDL R3, [R1+0x860] ;  /* 0x0008600001037983 */ /* 0x002f280000100800 */
[----:B------:R-:W3:Y:S01]  /*147e0*/  LDL R20, [R1+0x878] ;  /* 0x0008780001147983 */ /* 0x000ee20000100800 */
[----:B------:R-:W-:-:S03]  /*147f0*/  R2UR UR35, R165 ;  /* 0x00000000a52372ca */ /* 0x000fc600000e0000 */
[----:B------:R-:W3:Y:S01]  /*14800*/  LDL R4, [R1+0x880] ;  /* 0x0008800001047983 */ /* 0x000ee20000100800 */
[----:B------:R-:W-:-:S03]  /*14810*/  UIADD3.64 UR32, UR40, 0x7fe, URZ ;  /* 0x000007fe28207897 */ /* 0x000fc6000fffe03f */
[----:B------:R-:W3:Y:S01]  /*14820*/  LDL R0, [R1+0x874] ;  /* 0x0008740001007983 */ /* 0x000ee20000100800 */
[----:B--2---:R-:W-:Y:S01]  /*14830*/  BAR.SYNC.DEFER_BLOCKING 0x0 ;  /* 0x0000000000007b1d */ /* 0x004fe20000010000 */
[----:B------:R-:W-:Y:S02]  /*14840*/  R2UR UR38, R162 ;  /* 0x00000000a22672ca */ /* 0x000fe400000e0000 */
[----:B------:R-:W-:Y:S01]  /*14850*/  R2UR UR39, R163 ;  /* 0x00000000a32772ca */ /* 0x000fe200000e0000 */
[----:B------:R-:W-:Y:S02]  /*14860*/  UIADD3.64 UR36, UR40, 0x800, URZ ;  /* 0x0000080028247897 */ /* 0x000fe4000fffe03f */
[----:B------:R-:W2:Y:S04]  /*14870*/  LDL R17, [R1+0x87c] ;  /* 0x00087c0001117983 */ /* 0x000ea80000100800 */
[----:B------:R-:W2:Y:S01]  /*14880*/  LDL R16, [R1+0x898] ;  /* 0x0008980001107983 */ /* 0x000ea20000100800 */
[----:B------:R-:W-:-:S03]  /*14890*/  R2UR UR47, R21 ;  /* 0x00000000152f72ca */ /* 0x000fc600000e0000 */
[----:B------:R-:W2:Y:S01]  /*148a0*/  LDL R21, [R1+0x884] ;  /* 0x0008840001157983 */ /* 0x000ea20000100800 */
[----:B------:R-:W-:-:S03]  /*148b0*/  MOV R250, UR54 ;  /* 0x0000003600fa7c02 */ /* 0x000fc60008000f00 */
[----:B------:R-:W2:Y:S01]  /*148c0*/  LDL R7, [R1+0x8a0] ;  /* 0x0008a00001077983 */ /* 0x000ea20000100800 */
[----:B------:R-:W-:-:S06]  /*148d0*/  WARPGROUP.ARRIVE ;  /* 0x00000000000079c5 */ /* 0x000fcc0000000000 */
[----:B------:R-:W-:Y:S03]  /*148e0*/  QGMMA.64x32x32.F32.E4M3.E4M3 R168, gdesc[UR52], RZ, !UPT, gsb0 ;  /* 0x0060000034a879f3 */ /* 0x000fe6000c0008ff */
[----:B------:R-:W-:Y:S02]  /*148f0*/  WARPGROUP.DEPBAR.LE gsb0, 0x0 ;  /* 0x00008000000079c5 */ /* 0x000fe40000010000 */
[----:B------:R-:W-:-:S06]  /*14900*/  WARPGROUP.ARRIVE ;  /* 0x00000000000079c5 */ /* 0x000fcc0000000000 */
[----:B------:R-:W-:Y:S03]  /*14910*/  QGMMA.64x32x32.F32.E4M3.E4M3 R168, gdesc[UR40], R168, gsb0 ;  /* 0x0060000028a879f3 */ /* 0x000fe600080008a8 */
        /* <DEDUP_REMOVED lines=8> */
[----:B------:R-:W-:Y:S01]  /*149a0*/  QGMMA.64x32x32.F32.E4M3.E4M3 R168, gdesc[UR32], R168, gsb0 ;  /* 0x0060000020a879f3 */ /* 0x000fe200080008a8 */
[----:B------:R-:W-:Y:S04]  /*149b0*/  STL [R1+0x13fc], R251 ;  /* 0x0013fcfb01007387 */ /* 0x000fe80000100800 */
[----:B------:R-:W-:Y:S04]  /*149c0*/  STL [R1+0x1400], R250 ;  /* 0x001400fa01007387 */ /* 0x000fe80000100800 */
[----:B------:R-:W2:Y:S01]  /*149d0*/  LDL R6, [R1+0x894] ;  /* 0x0008940001067983 */ /* 0x000ea20000100800 */
[----:B------:R-:W-:-:S02]  /*149e0*/  UIADD3.64 UR44, UR40, 0x802, URZ ;  /* 0x00000802282c7897 */ /* 0x000fc4000fffe03f */
[----:B------:R-:W-:Y:S02]  /*149f0*/  UIADD3.64 UR56, UR40, 0x804, URZ ;  /* 0x0000080428387897 */ /* 0x000fe4000fffe03f */
[----:B------:R-:W-:Y:S02]  /*14a00*/  USHF.R.S32.HI UR7, URZ, 0x1f, UR5 ;  /* 0x0000001f3f077899 */ /* 0x000fe40008011405 */
[----:B----4-:R-:W-:Y:S01]  /*14a10*/  IADD3 R2, P1, R3, UR5, RZ ;  /* 0x0000000503027c10 */ /* 0x010fe2000ff3e0ff */
[----:B------:R-:W-:Y:S01]  /*14a20*/  UMOV UR8, UR38 ;  /* 0x0000002600087c82 */ /* 0x000fe20008000000 */
[----:B------:R-:W-:Y:S01]  /*14a30*/  UMOV UR9, UR39 ;  /* 0x0000002700097c82 */ /* 0x000fe20008000000 */
[----:B------:R-:W-:Y:S01]  /*14a40*/  IADD3 R10, P2, R10, UR5, RZ ;  /* 0x000000050a0a7c10 */ /* 0x000fe2000ff5e0ff */
[----:B------:R-:W4:Y:S01]  /*14a50*/  LDL R101, [R1+0x89c] ;  /* 0x00089c0001657983 */ /* 0x000f220000100800 */
[----:B------:R-:W-:Y:S02]  /*14a60*/  WARPGROUP.DEPBAR.LE gsb0, 0x0 ;  /* 0x00008000000079c5 */ /* 0x000fe40000010000 */
[----:B------:R-:W-:Y:S01]  /*14a70*/  WARPGROUP.ARRIVE ;  /* 0x00000000000079c5 */ /* 0x000fe20000000000 */
[----:B------:R-:W4:Y:S05]  /*14a80*/  LDL R97, [R1+0x8a8] ;  /* 0x0008a80001617983 */ /* 0x000f2a0000100800 */
[----:B------:R-:W-:Y:S03]  /*14a90*/  QGMMA.64x32x32.F32.E4M3.E4M3 R168, gdesc[UR36], R168, gsb0 ;  /* 0x0060000024a879f3 */ /* 0x000fe600080008a8 */
[----:B------:R-:W-:-:S02]  /*14aa0*/  WARPGROUP.DEPBAR.LE gsb0, 0x0 ;  /* 0x00008000000079c5 */ /* 0x000fc40000010000 */
[----:B------:R-:W-:-:S06]  /*14ab0*/  WARPGROUP.ARRIVE ;  /* 0x00000000000079c5 */ /* 0x000fcc0000000000 */
[----:B------:R-:W-:Y:S03]  /*14ac0*/  QGMMA.64x32x32.F32.E4M3.E4M3 R168, gdesc[UR44], R168, gsb0 ;  /* 0x006000002ca879f3 */ /* 0x000fe600080008a8 */
[----:B------:R-:W-:Y:S02]  /*14ad0*/  WARPGROUP.DEPBAR.LE gsb0, 0x0 ;  /* 0x00008000000079c5 */ /* 0x000fe40000010000 */
[----:B------:R-:W-:-:S06]  /*14ae0*/  WARPGROUP.ARRIVE ;  /* 0x00000000000079c5 */ /* 0x000fcc0000000000 */
[----:B------:R-:W-:Y:S01]  /*14af0*/  QGMMA.64x32x32.F32.E4M3.E4M3 R168, gdesc[UR56], R168, gsb0 ;  /* 0x0060000038a879f3 */ /* 0x000fe200080008a8 */
[----:B------:R-:W-:Y:S01]  /*14b00*/  UMOV UR56, UR8 ;  /* 0x0000000800387c82 */ /* 0x000fe20008000000 */
[----:B------:R-:W-:Y:S01]  /*14b10*/  UMOV UR57, UR9 ;  /* 0x0000000900397c82 */ /* 0x000fe20008000000 */
[----:B------:R-:W-:Y:S01]  /*14b20*/  UIADD3.64 UR8, UR40, 0xffe, URZ ;  /* 0x00000ffe28087897 */ /* 0x000fe2000fffe03f */
[----:B------:R-:W-:Y:S02]  /*14b30*/  IADD3.X R3, R9, UR7, RZ, P1, !PT ;  /* 0x0000000709037c10 */ /* 0x000fe40008ffe4ff */
[----:B---3--:R-:W-:Y:S02]  /*14b40*/  IADD3.X R11, R23, UR7, RZ, P2, !PT ;  /* 0x00000007170b7c10 */ /* 0x008fe400097fe4ff */
[----:B------:R-:W-:Y:S01]  /*14b50*/  IADD3 R8, P1, R8, UR5, RZ ;  /* 0x0000000508087c10 */ /* 0x000fe2000ff3e0ff */
[----:B------:R0:W3:Y:S03]  /*14b60*/  LDG.E.U8 R241, desc[UR48][R2.64] ;  /* 0x0000003002f17981 */ /* 0x0000e6000c1e1100 */
[----:B------:R-:W-:Y:S01]  /*14b70*/  IADD3.X R9, R13, UR7, RZ, P1, !PT ;  /* 0x000000070d097c10 */ /* 0x000fe20008ffe4ff */
[----:B------:R1:W3:Y:S01]  /*14b80*/  LDG.E.U8 R247, desc[UR48][R10.64] ;  /* 0x000000300af77981 */ /* 0x0002e2000c1e1100 */
[----:B------:R-:W-:Y:S01]  /*14b90*/  UMOV UR12, UR34 ;  /* 0x00000022000c7c82 */ /* 0x000fe20008000000 */
[----:B------:R-:W-:-:S02]  /*14ba0*/  UMOV UR13, UR35 ;  /* 0x00000023000d7c82 */ /* 0x000fc40008000000 */
[----:B------:R-:W3:Y:S01]  /*14bb0*/  LDL R23, [R1+0x8b4] ;  /* 0x0008b40001177983 */ /* 0x000ee20000100800 */
[----:B0-----:R-:W-:-:S03]  /*14bc0*/  IADD3 R2, P2, R20, UR5, RZ ;  /* 0x0000000514027c10 */ /* 0x001fc6000ff5e0ff */
[----:B------:R-:W3:Y:S01]  /*14bd0*/  LDL R20, [R1+0x8b0] ;  /* 0x0008b00001147983 */ /* 0x000ee20000100800 */
[----:B-1----:R-:W-:-:S03]  /*14be0*/  IADD3 R10, P1, R4, UR5, RZ ;  /* 0x00000005040a7c10 */ /* 0x002fc6000ff3e0ff */
[----:B------:R-:W3:Y:S01]  /*14bf0*/  LDL R4, [R1+0x8a4] ;  /* 0x0008a40001047983 */ /* 0x000ee20000100800 */
[----:B------:R-:W-:Y:S02]  /*14c00*/  WARPGROUP.DEPBAR.LE gsb0, 0x0 ;  /* 0x00008000000079c5 */ /* 0x000fe40000010000 */
[----:B------:R-:W-:Y:S01]  /*14c10*/  WARPGROUP.ARRIVE ;  /* 0x00000000000079c5 */ /* 0x000fe20000000000 */
[----:B------:R0:W3:Y:S05]  /*14c20*/  LDG.E.U8 R245, desc[UR48][R8.64] ;  /* 0x0000003008f57981 */ /* 0x0000ea000c1e1100 */
[----:B------:R-:W-:Y:S01]  /*14c30*/  QGMMA.64x32x32.F32.E4M3.E4M3 R168, gdesc[UR8], R168, gsb0 ;  /* 0x0060000008a879f3 */ /* 0x000fe200080008a8 */
[----:B------:R-:W-:-:S02]  /*14c40*/  IADD3.X R3, R0, UR7, RZ, P2, !PT ;  /* 0x0000000700037c10 */ /* 0x000fc400097fe4ff */
[----:B------:R-:W3:Y:S01]  /*14c50*/  LDL R0, [R1+0x8b8] ;  /* 0x0008b80001007983 */ /* 0x000ee20000100800 */
[----:B------:R-:W-:Y:S01]  /*14c60*/  UMOV UR8, UR12 ;  /* 0x0000000c00087c82 */ /* 0x000fe20008000000 */
[----:B------:R-:W-:Y:S01]  /*14c70*/  UMOV UR9, UR13 ;  /* 0x0000000d00097c82 */ /* 0x000fe20008000000 */
[----:B------:R-:W-:Y:S01]  /*14c80*/  UIADD3.64 UR12, UR40, 0x1000, URZ ;  /* 0x00001000280c7897 */ /* 0x000fe2000fffe03f */
[----:B--2---:R-:W-:Y:S01]  /*14c90*/  IADD3.X R11, R17, UR7, RZ, P1, !PT ;  /* 0x00000007110b7c10 */ /* 0x004fe20008ffe4ff */
[----:B------:R1:W2:Y:S04]  /*14ca0*/  LDG.E.U8 R243, desc[UR48][R2.64] ;  /* 0x0000003002f37981 */ /* 0x0002a8000c1e1100 */
[----:B------:R-:W2:Y:S01]  /*14cb0*/  LDL R17, [R1+0x8ac] ;  /* 0x0008ac0001117983 */ /* 0x000ea20000100800 */
[----:B------:R-:W-:-:S02]  /*14cc0*/  WARPGROUP.DEPBAR.LE gsb0, 0x0 ;  /* 0x00008000000079c5 */ /* 0x000fc40000010000 */
[----:B------:R-:W-:Y:S01]  /*14cd0*/  WARPGROUP.ARRIVE ;  /* 0x00000000000079c5 */ /* 0x000fe20000000000 */
[----:B------:R-:W-:Y:S01]  /*14ce0*/  IADD3 R12, P2, R12, UR5, RZ ;  /* 0x000000050c0c7c10 */ /* 0x000fe2000ff5e0ff */
[----:B------:R-:W-:Y:S01]  /*14cf0*/  UMOV UR16, UR30 ;  /* 0x0000001e00107c82 */ /* 0x000fe20008000000 */
[----:B0-----:R-:W-:Y:S01]  /*14d00*/  IADD3 R8, P1, R22, UR5, RZ ;  /* 0x0000000516087c10 */ /* 0x001fe2000ff3e0ff */
[----:B------:R-:W-:Y:S01]  /*14d10*/  UMOV UR17, UR31 ;  /* 0x0000001f00117c82 */ /* 0x000fe20008000000 */
[----:B-1----:R-:W-:Y:S01]  /*14d20*/  IADD3 R2, P3, R16, UR5, RZ ;  /* 0x0000000510027c10 */ /* 0x002fe2000ff7e0ff */
[----:B------:R-:W-:Y:S01]  /*14d30*/  QGMMA.64x32x32.F32.E4M3.E4M3 R168, gdesc[UR12], R168, gsb0 ;  /* 0x006000000ca879f3 */ /* 0x000fe200080008a8 */
[----:B------:R-:W2:Y:S01]  /*14d40*/  LDL R16, [R1+0x8c0] ;  /* 0x0008c00001107983 */ /* 0x000ea20000100800 */
[----:B------:R-:W-:-:S03]  /*14d50*/  IADD3.X R13, R21, UR7, RZ, P2, !PT ;  /* 0x00000007150d7c10 */ /* 0x000fc600097fe4ff */
[----:B------:R-:W2:Y:S01]  /*14d60*/  LDL R22, [R1+0x8bc] ;  /* 0x0008bc0001167983 */ /* 0x000ea20000100800 */
[----:B------:R-:W-:-:S03]  /*14d70*/  IADD3.X R9, R15, UR7, RZ, P1, !PT ;  /* 0x000000070f097c10 */ /* 0x000fc60008ffe4ff */
[----:B------:R-:W2:Y:S01]  /*14d80*/  LDL R21, [R1+0x8c8] ;  /* 0x0008c80001157983 */ /* 0x000ea20000100800 */
[----:B------:R-:W-:Y:S01]  /*14d90*/  UMOV UR12, UR16 ;  /* 0x00000010000c7c82 */ /* 0x000fe20008000000 */
[----:B------:R-:W-:Y:S02]  /*14da0*/  UMOV UR13, UR17 ;  /* 0x00000011000d7c82 */ /* 0x000fe40008000000 */
[----:B------:R0:W2:Y:S01]  /*14db0*/  LDG.E.U8 R240, desc[UR48][R10.64] ;  /* 0x000000300af07981 */ /* 0x0000a2000c1e1100 */
[----:B------:R-:W-:-:S03]  /*14dc0*/  UIADD3.64 UR16, UR40, 0x1002, URZ ;  /* 0x0000100228107897 */ /* 0x000fc6000fffe03f */
[----:B------:R-:W2:Y:S01]  /*14dd0*/  LDL R15, [R1+0x8d0] ;  /* 0x0008d000010f7983 */ /* 0x000ea20000100800 */
[----:B------:R-:W-:-:S03]  /*14de0*/  IADD3.X R3, R6, UR7, RZ, P3, !PT ;  /* 0x0000000706037c10 */ /* 0x000fc60009ffe4ff */
[----:B------:R-:W2:Y:S01]  /*14df0*/  LDL R6, [R1+0x8cc] ;  /* 0x0008cc0001067983 */ /* 0x000ea20000100800 */
[----:B0-----:R-:W-:-:S03]  /*14e00*/  IADD3 R10, P1, R7, UR5, RZ ;  /* 0x00000005070a7c10 */ /* 0x001fc6000ff3e0ff */
[----:B------:R-:W2:Y:S01]  /*14e10*/  LDL R7, [R1+0x8c4] ;  /* 0x0008c40001077983 */ /* 0x000ea20000100800 */
[----:B------:R-:W-:Y:S02]  /*14e20*/  WARPGROUP.DEPBAR.LE gsb0, 0x0 ;  /* 0x00008000000079c5 */ /* 0x000fe40000010000 */
[----:B------:R-:W-:Y:S01]  /*14e30*/  WARPGROUP.ARRIVE ;  /* 0x00000000000079c5 */ /* 0x000fe20000000000 */
[----:B------:R-:W-:Y:S01]  /*14e40*/  UMOV UR20, UR26 ;  /* 0x0000001a00147c82 */ /* 0x000fe20008000000 */
[----:B------:R-:W-:Y:S01]  /*14e50*/  UMOV UR21, UR27 ;  /* 0x0000001b00157c82 */ /* 0x000fe20008000000 */
[----:B------:R-:W-:Y:S01]  /*14e60*/  UIADD3.64 UR24, UR40, 0x17fe, URZ ;  /* 0x000017fe28187897 */ /* 0x000fe2000fffe03f */
[----:B------:R-:W2:Y:S02]  /*14e70*/  LDG.E.U8 R249, desc[UR48][R12.64] ;  /* 0x000000300cf97981 */ /* 0x000ea4000c1e1100 */
[----:B------:R-:W-:Y:S01]  /*14e80*/  QGMMA.64x32x32.F32.E4M3.E4M3 R168, gdesc[UR16], R168, gsb0 ;  /* 0x0060000010a879f3 */ /* 0x000fe200080008a8 */
[----:B------:R-:W-:Y:S01]  /*14e90*/  UMOV UR16, UR20 ;  /* 0x0000001400107c82 */ /* 0x000fe20008000000 */
[----:B------:R-:W-:Y:S01]  /*14ea0*/  UMOV UR17, UR21 ;  /* 0x0000001500117c82 */ /* 0x000fe20008000000 */
[----:B------:R-:W-:Y:S01]  /*14eb0*/  UIADD3.64 UR20, UR40, 0x1004, URZ ;  /* 0x0000100428147897 */ /* 0x000fe2000fffe03f */
[----:B------:R-:W-:Y:S01]  /*14ec0*/  R2UR UR27, R214 ;  /* 0x00000000d61b72ca */ /* 0x000fe200000e0000 */
[----:B------:R0:W2:Y:S01]  /*14ed0*/  LDG.E.U8 R246, desc[UR48][R2.64] ;  /* 0x0000003002f67981 */ /* 0x0000a2000c1e1100 */
[----:B------:R-:W-:-:S02]  /*14ee0*/  R2UR UR26, R213 ;  /* 0x00000000d51a72ca */ /* 0x000fc400000e0000 */
[----:B----4-:R-:W-:Y:S01]  /*14ef0*/  IADD3.X R11, R101, UR7, RZ, P1, !PT ;  /* 0x00000007650b7c10 */ /* 0x010fe20008ffe4ff */
[----:B------:R-:W4:Y:S04]  /*14f00*/  LDL R13, [R1+0x8d8] ;  /* 0x0008d800010d7983 */ /* 0x000f280000100800 */
[----:B------:R3:W4:Y:S01]  /*14f10*/  LDG.E.U8 R244, desc[UR48][R10.64] ;  /* 0x000000300af47981 */ /* 0x000722000c1e1100 */
[----:B------:R-:W-:Y:S02]  /*14f20*/  R2UR UR31, R212 ;  /* 0x00000000d41f72ca */ /* 0x000fe400000e0000 */
[----:B------:R-:W-:Y:S01]  /*14f30*/  R2UR UR30, R211 ;  /* 0x00000000d31e72ca */ /* 0x000fe200000e0000 */
[----:B------:R-:W-:Y:S01]  /*14f40*/  UIADD3.64 UR28, UR40, 0x1800, URZ ;  /* 0x00001800281c7897 */ /* 0x000fe2000fffe03f */
[----:B------:R1:W4:Y:S01]  /*14f50*/  LDG.E.U8 R248, desc[UR48][R8.64] ;  /* 0x0000003008f87981 */ /* 0x000322000c1e1100 */
[----:B------:R-:W-:-:S02]  /*14f60*/  R2UR UR35, R210 ;  /* 0x00000000d22372ca */ /* 0x000fc400000e0000 */
[----:B------:R-:W-:Y:S01]  /*14f70*/  R2UR UR34, R209 ;  /* 0x00000000d12272ca */ /* 0x000fe200000e0000 */
[----:B------:R-:W-:Y:S01]  /*14f80*/  UIADD3.64 UR32, UR40, 0x1802, URZ ;  /* 0x0000180228207897 */ /* 0x000fe2000fffe03f */
[----:B------:R-:W4:Y:S01]  /*14f90*/  LDL R12, [R1+0x8f0] ;  /* 0x0008f000010c7983 */ /* 0x000f220000100800 */
[----:B------:R-:W-:Y:S02]  /*14fa0*/  WARPGROUP.DEPBAR.LE gsb0, 0x0 ;  /* 0x00008000000079c5 */ /* 0x000fe40000010000 */
[----:B------:R-:W-:-:S06]  /*14fb0*/  WARPGROUP.ARRIVE ;  /* 0x00000000000079c5 */ /* 0x000fcc0000000000 */
[----:B------:R-:W-:Y:S01]  /*14fc0*/  QGMMA.64x32x32.F32.E4M3.E4M3 R168, gdesc[UR20], R168, gsb0 ;  /* 0x0060000014a879f3 */ /* 0x000fe200080008a8 */
[----:B0-----:R-:W-:Y:S02]  /*14fd0*/  IADD3 R2, P1, R97, UR5, RZ ;  /* 0x0000000561027c10 */ /* 0x001fe4000ff3e0ff */
[----:B------:R-:W-:Y:S02]  /*14fe0*/  R2UR UR39, R208 ;  /* 0x00000000d02772ca */ /* 0x000fe400000e0000 */
[----:B------:R-:W-:Y:S01]  /*14ff0*/  R2UR UR38, R207 ;  /* 0x00000000cf2672ca */ /* 0x000fe200000e0000 */
[----:B------:R-:W-:Y:S01]  /*15000*/  UIADD3.64 UR36, UR40, 0x1804, URZ ;  /* 0x0000180428247897 */ /* 0x000fe2000fffe03f */
[----:B------:R-:W4:Y:S01]  /*15010*/  LDL R97, [R1+0x9e8] ;  /* 0x0009e80001617983 */ /* 0x000f220000100800 */
[----:B------:R-:W-:Y:S02]  /*15020*/  WARPGROUP.DEPBAR.LE gsb0, 0x0 ;  /* 0x00008000000079c5 */ /* 0x000fe40000010000 */
[----:B------:R-:W-:-:S06]  /*15030*/  WARPGROUP.ARRIVE ;  /* 0x00000000000079c5 */ /* 0x000fcc0000000000 */
[----:B------:R-:W-:Y:S01]  /*15040*/  QGMMA.64x32x32.F32.E4M3.E4M3 R168, gdesc[UR24], R168, gsb0 ;  /* 0x0060000018a879f3 */ /* 0x000fe200080008a8 */
[----:B---3--:R-:W-:Y:S02]  /*15050*/  IADD3 R10, P2, R20, UR5, RZ ;  /* 0x00000005140a7c10 */ /* 0x008fe4000ff5e0ff */
[----:B------:R-:W3:Y:S01]  /*15060*/  LDL R20, [R1+0x8d4] ;  /* 0x0008d40001147983 */ /* 0x000ee20000100800 */
[----:B------:R-:W-:-:S03]  /*15070*/  IADD3.X R3, R4, UR7, RZ, P1, !PT ;  /* 0x0000000704037c10 */ /* 0x000fc60008ffe4ff */
[----:B------:R-:W3:Y:S04]  /*15080*/  LDL R4, [R1+0x8e0] ;  /* 0x0008e00001047983 */ /* 0x000ee80000100800 */
[----:B------:R0:W3:Y:S01]  /*15090*/  LDG.E.U8 R242, desc[UR48][R2.64] ;  /* 0x0000003002f27981 */ /* 0x0000e2000c1e1100 */
[----:B-1----:R-:W-:-:S03]  /*150a0*/  IADD3 R8, P1, R0, UR5, RZ ;  /* 0x0000000500087c10 */ /* 0x002fc6000ff3e0ff */
[----:B------:R-:W3:Y:S01]  /*150b0*/  LDL R0, [R1+0x8dc] ;  /* 0x0008dc0001007983 */ /* 0x000ee20000100800 */
[----:B------:R-:W-:Y:S02]  /*150c0*/  WARPGROUP.DEPBAR.LE gsb0, 0x0 ;  /* 0x00008000000079c5 */ /* 0x000fe40000010000 */
[----:B------:R-:W-:-:S06]  /*150d0*/  WARPGROUP.ARRIVE ;  /* 0x00000000000079c5 */ /* 0x000fcc0000000000 */
[----:B------:R-:W-:Y:S01]  /*150e0*/  QGMMA.64x32x32.F32.E4M3.E4M3 R168, gdesc[UR28], R168, gsb0 ;  /* 0x006000001ca879f3 */ /* 0x000fe200080008a8 */
[----:B--2---:R-:W-:Y:S02]  /*150f0*/  IADD3.X R11, R17, UR7, RZ, P2, !PT ;  /* 0x00000007110b7c10 */ /* 0x004fe400097fe4ff */
[----:B------:R-:W2:Y:S01]  /*15100*/  LDL R17, [R1+0x8e8] ;  /* 0x0008e80001117983 */ /* 0x000ea20000100800 */
[----:B------:R-:W-:-:S03]  /*15110*/  IADD3.X R9, R23, UR7, RZ, P1, !PT ;  /* 0x0000000717097c10 */ /* 0x000fc60008ffe4ff */
[----:B------:R-:W2:Y:S04]  /*15120*/  LDG.E.U8 R239, desc[UR48][R10.64] ;  /* 0x000000300aef7981 */ /* 0x000ea8000c1e1100 */
[----:B------:R1:W2:Y:S04]  /*15130*/  LDG.E.U8 R238, desc[UR48][R8.64] ;  /* 0x0000003008ee7981 */ /* 0x0002a8000c1e1100 */
[----:B------:R-:W2:Y:S01]  /*15140*/  LDL R11, [R1+0x8ec] ;  /* 0x0008ec00010b7983 */ /* 0x000ea20000100800 */
[----:B------:R-:W-:Y:S01]  /*15150*/  UIADD3.64 UR44, UR40, 0x3fe, URZ ;  /* 0x000003fe282c7897 */ /* 0x000fe2000fffe03f */
[----:B------:R-:W-:Y:S01]  /*15160*/  UMOV UR52, UR46 ;  /* 0x0000002e00347c82 */ /* 0x000fe20008000000 */
[----:B------:R-:W-:Y:S01]  /*15170*/  UMOV UR53, UR47 ;  /* 0x0000002f00357c82 */ /* 0x000fe20008000000 */
[----:B------:R-:W2:Y:S01]  /*15180*/  LDL R10, [R1+0x90c] ;  /* 0x00090c00010a7983 */ /* 0x000ea20000100800 */
[----:B0-----:R-:W-:-:S03]  /*15190*/  IADD3 R2, P2, R16, UR5, RZ ;  /* 0x0000000510027c10 */ /* 0x001fc6000ff5e0ff */
[----:B------:R-:W2:Y:S01]  /*151a0*/  LDL R16, [R1+0x8e4] ;  /* 0x0008e40001107983 */ /* 0x000ea20000100800 */
[----:B------:R-:W-:Y:S01]  /*151b0*/  IADD3.X R3, R22, UR7, RZ, P2, !PT ;  /* 0x0000000716037c10 */ /* 0x000fe200097fe4ff */
[----:B------:R-:W-:Y:S02]  /*151c0*/  WARPGROUP.DEPBAR.LE gsb0, 0x0 ;  /* 0x00008000000079c5 */ /* 0x000fe40000010000 */
[----:B------:R-:W-:Y:S01]  /*151d0*/  WARPGROUP.ARRIVE ;  /* 0x00000000000079c5 */ /* 0x000fe20000000000 */
[----:B-1----:R-:W-:Y:S01]  /*151e0*/  IADD3 R8, P1, R21, UR5, RZ ;  /* 0x0000000515087c10 */ /* 0x002fe2000ff3e0ff */
[----:B------:R0:W2:Y:S04]  /*151f0*/  LDG.E.U8 R237, desc[UR48][R2.64] ;  /* 0x0000003002ed7981 */ /* 0x0000a8000c1e1100 */
[----:B------:R-:W-:Y:S01]  /*15200*/  QGMMA.64x32x32.F32.E4M3.E4M3 R168, gdesc[UR32], R168, gsb0 ;  /* 0x0060000020a879f3 */ /* 0x000fe200080008a8 */
[----:B------:R-:W-:Y:S01]  /*15210*/  IADD3.X R9, R7, UR7, RZ, P1, !PT ;  /* 0x0000000707097c10 */ /* 0x000fe20008ffe4ff */
[----:B------:R-:W-:Y:S01]  /*15220*/  UMOV UR46, UR54 ;  /* 0x00000036002e7c82 */ /* 0x000fe20008000000 */
[----:B------:R-:W2:Y:S01]  /*15230*/  LDL R7, [R1+0x8f8] ;  /* 0x0008f80001077983 */ /* 0x000ea20000100800 */
[----:B0-----:R-:W-:Y:S01]  /*15240*/  IADD3 R2, P2, R15, UR5, RZ ;  /* 0x000000050f027c10 */ /* 0x001fe2000ff5e0ff */
[----:B------:R-:W-:-:S02]  /*15250*/  UMOV UR47, UR55 ;  /* 0x00000037002f7c82 */ /* 0x000fc40008000000 */
[----:B------:R-:W2:Y:S01]  /*15260*/  LDL R15, [R1+0x900] ;  /* 0x00090000010f7983 */ /* 0x000ea20000100800 */
[----:B------:R-:W-:-:S03]  /*15270*/  IADD3.X R3, R6, UR7, RZ, P2, !PT ;  /* 0x0000000706037c10 */ /* 0x000fc600097fe4ff */
[----:B------:R-:W2:Y:S04]  /*15280*/  LDL R6, [R1+0x8f4] ;  /* 0x0008f40001067983 */ /* 0x000ea80000100800 */
[----:B------:R4:W2:Y:S04]  /*15290*/  LDG.E.U8 R235, desc[UR48][R2.64] ;  /* 0x0000003002eb7981 */ /* 0x0008a8000c1e1100 */
[----:B------:R-:W2:Y:S04]  /*152a0*/  LDG.E.U8 R236, desc[UR48][R8.64] ;  /* 0x0000003008ec7981 */ /* 0x000ea8000c1e1100 */
[----:B------:R-:W2:Y:S04]  /*152b0*/  LDL R21, [R1+0x98c] ;  /* 0x00098c0001157983 */ /* 0x000ea80000100800 */
[----:B------:R-:W2:Y:S04]  /*152c0*/  LDL.64 R22, [R1+0x638] ;  /* 0x0006380001167983 */ /* 0x000ea80000100a00 */
[----:B------:R-:W2:Y:S04]  /*152d0*/  LDL R9, [R1+0x918] ;  /* 0x0009180001097983 */ /* 0x000ea80000100800 */
[----:B------:R-:W2:Y:S01]  /*152e0*/  LDL R8, [R1+0x914] ;  /* 0x0009140001087983 */ /* 0x000ea20000100800 */
[----:B------:R-:W-:-:S02]  /*152f0*/  WARPGROUP.DEPBAR.LE gsb0, 0x0 ;  /* 0x00008000000079c5 */ /* 0x000fc40000010000 */
[----:B------:R-:W-:-:S06]  /*15300*/  WARPGROUP.ARRIVE ;  /* 0x00000000000079c5 */ /* 0x000fcc0000000000 */
[----:B------:R-:W-:Y:S03]  /*15310*/  QGMMA.64x32x32.F32.E4M3.E4M3 R168, gdesc[UR36], R168, gsb0 ;  /* 0x0060000024a879f3 */ /* 0x000fe600080008a8 */
[----:B------:R-:W-:Y:S02]  /*15320*/  WARPGROUP.DEPBAR.LE gsb0, 0x0 ;  /* 0x00008000000079c5 */ /* 0x000fe40000010000 */
[----:B------:R-:W-:-:S06]  /*15330*/  WARPGROUP.ARRIVE ;  /* 0x00000000000079c5 */ /* 0x000fcc0000000000 */
[----:B------:R-:W-:Y:S01]  /*15340*/  QGMMA.64x32x32.F32.E4M3.E4M3 R152, gdesc[UR44], RZ, !UPT, gsb0 ;  /* 0x006000002c9879f3 */ /* 0x000fe2000c0008ff */
[----:B------:R-:W-:Y:S01]  /*15350*/  UIADD3.64 UR44, UR40, 0x400, URZ ;  /* 0x00000400282c7897 */ /* 0x000fe2000fffe03f */
[----:B------:R-:W-:Y:S01]  /*15360*/  UMOV UR46, UR42 ;  /* 0x0000002a002e7c82 */ /* 0x000fe20008000000 */
[----:B------:R-:W-:Y:S01]  /*15370*/  UMOV UR47, UR43 ;  /* 0x0000002b002f7c82 */ /* 0x000fe20008000000 */
[----:B----4-:R-:W-:Y:S02]  /*15380*/  IADD3 R2, P1, R13, UR5, RZ ;  /* 0x000000050d027c10 */ /* 0x010fe4000ff3e0ff */
[----:B------:R-:W4:Y:S02]  /*15390*/  LDL R13, [R1+0x8fc] ;  /* 0x0008fc00010d7983 */ /* 0x000f240000100800 */
[----:B---3--:R-:W-:Y:S02]  /*153a0*/  IADD3.X R3, R20, UR7, RZ, P1, !PT ;  /* 0x0000000714037c10 */ /* 0x008fe40008ffe4ff */
[----:B------:R-:W3:Y:S04]  /*153b0*/  LDL R20, [R1+0x908] ;  /* 0x0009080001147983 */ /* 0x000ee80000100800 */
[----:B------:R0:W3:Y:S01]  /*153c0*/  LDG.E.U8 R234, desc[UR48][R2.64] ;  /* 0x0000003002ea7981 */ /* 0x0000e2000c1e1100 */
[----:B------:R-:W-:-:S02]  /*153d0*/  WARPGROUP.DEPBAR.LE gsb0, 0x0 ;  /* 0x00008000000079c5 */ /* 0x000fc40000010000 */
[----:B------:R-:W-:-:S06]  /*153e0*/  WARPGROUP.ARRIVE ;  /* 0x00000000000079c5 */ /* 0x000fcc0000000000 */
[----:B------:R-:W-:Y:S01]  /*153f0*/  QGMMA.64x32x32.F32.E4M3.E4M3 R152, gdesc[UR44], R152, gsb0 ;  /* 0x006000002c9879f3 */ /* 0x000fe20008000898 */
[----:B0-----:R-:W-:Y:S02]  /*15400*/  IADD3 R2, P1, R4, UR5, RZ ;  /* 0x0000000504027c10 */ /* 0x001fe4000ff3e0ff */
[----:B------:R-:W3:Y:S02]  /*15410*/  LDL R4, [R1+0x904] ;  /* 0x0009040001047983 */ /* 0x000ee40000100800 */
[----:B------:R-:W-:Y:S02]  /*15420*/  IADD3.X R3, R0, UR7, RZ, P1, !PT ;  /* 0x0000000700037c10 */ /* 0x000fe40008ffe4ff */
[----:B------:R-:W3:Y:S01]  /*15430*/  LDL R0, [R1+0x910] ;  /* 0x0009100001007983 */ /* 0x000ee20000100800 */
[----:B------:R-:W-:Y:S01]  /*15440*/  UIADD3.64 UR44, UR40, 0x402, URZ ;  /* 0x00000402282c7897 */ /* 0x000fe2000fffe03f */
[----:B------:R-:W-:Y:S01]  /*15450*/  UMOV UR46, UR16 ;  /* 0x00000010002e7c82 */ /* 0x000fe20008000000 */
[----:B------:R-:W-:Y:S01]  /*15460*/  UMOV UR47, UR17 ;  /* 0x00000011002f7c82 */ /* 0x000fe20008000000 */
[----:B------:R2:W3:Y:S01]  /*15470*/  LDG.E.U8 R233, desc[UR48][R2.64] ;  /* 0x0000003002e97981 */ /* 0x0004e2000c1e1100 */
[----:B------:R-:W-:-:S02]  /*15480*/  WARPGROUP.DEPBAR.LE gsb0, 0x0 ;  /* 0x00008000000079c5 */ /* 0x000fc40000010000 */
[----:B------:R-:W-:-:S06]  /*15490*/  WARPGROUP.ARRIVE ;  /* 0x00000000000079c5 */ /* 0x000fcc0000000000 */
[----:B------:R-:W-:Y:S01]  /*154a0*/  QGMMA.64x32x32.F32.E4M3.E4M3 R152, gdesc[UR44], R152, gsb0 ;  /* 0x006000002c9879f3 */ /* 0x000fe20008000898 */
[----:B--2---:R-:W-:-:S04]  /*154b0*/  IADD3 R2, P1, R17, UR5, RZ ;  /* 0x0000000511027c10 */ /* 0x004fc8000ff3e0ff */
[----:B------:R-:W-:Y:S02]  /*154c0*/  IADD3.X R3, R16, UR7, RZ, P1, !PT ;  /* 0x0000000710037c10 */ /* 0x000fe40008ffe4ff */
[----:B------:R-:W2:Y:S04]  /*154d0*/  LDL.64 R16, [R1+0x640] ;  /* 0x0006400001107983 */ /* 0x000ea80000100a00 */
[----:B------:R0:W2:Y:S02]  /*154e0*/  LDG.E.U8 R232, desc[UR48][R2.64] ;  /* 0x0000003002e87981 */ /* 0x0000a4000c1e1100 */
[----:B0-----:R-:W-:Y:S02]  /*154f0*/  IADD3 R2, P1, R12, UR5, RZ ;  /* 0x000000050c027c10 */ /* 0x001fe4000ff3e0ff */
[----:B------:R-:W2:Y:S02]  /*15500*/  LDL R12, [R1+0x920] ;  /* 0x00092000010c7983 */ /* 0x000ea40000100800 */
[----:B------:R-:W-:-:S02]  /*15510*/  IADD3.X R3, R11, UR7, RZ, P1, !PT ;  /* 0x000000070b037c10 */ /* 0x000fc40008ffe4ff */
[----:B------:R-:W2:Y:S04]  /*15520*/  LDL R11, [R1+0x91c] ;  /* 0x00091c00010b7983 */ /* 0x000ea80000100800 */
[----:B------:R0:W2:Y:S01]  /*15530*/  LDG.E.U8 R231, desc[UR48][R2.64] ;  /* 0x0000003002e77981 */ /* 0x0000a2000c1e1100 */
[----:B------:R-:W-:Y:S01]  /*15540*/  UIADD3.64 UR44, UR40, 0x404, URZ ;  /* 0x00000404282c7897 */ /* 0x000fe2000fffe03f */
[----:B0-----:R-:W-:Y:S02]  /*15550*/  IADD3 R2, P1, R7, UR5, RZ ;  /* 0x0000000507027c10 */ /* 0x001fe4000ff3e0ff */
[----:B------:R-:W2:Y:S02]  /*15560*/  LDL R7, [R1+0x928] ;  /* 0x0009280001077983 */ /* 0x000ea40000100800 */
[----:B------:R-:W-:-:S02]  /*15570*/  IADD3.X R3, R6, UR7, RZ, P1, !PT ;  /* 0x0000000706037c10 */ /* 0x000fc40008ffe4ff */
[----:B------:R-:W2:Y:S01]  /*15580*/  LDL R6, [R1+0x924] ;  /* 0x0009240001067983 */ /* 0x000ea20000100800 */
[----:B------:R-:W-:Y:S01]  /*15590*/  UMOV UR46, UR12 ;  /* 0x0000000c002e7c82 */ /* 0x000fe20008000000 */
[----:B------:R-:W-:Y:S02]  /*155a0*/  UMOV UR47, UR13 ;  /* 0x0000000d002f7c82 */ /* 0x000fe40008000000 */
[----:B------:R0:W2:Y:S01]  /*155b0*/  LDG.E.U8 R230, desc[UR48][R2.64] ;  /* 0x0000003002e67981 */ /* 0x0000a2000c1e1100 */
[----:B------:R-:W-:Y:S02]  /*155c0*/  WARPGROUP.DEPBAR.LE gsb0, 0x0 ;  /* 0x00008000000079c5 */ /* 0x000fe40000010000 */
[----:B------:R-:W-:-:S06]  /*155d0*/  WARPGROUP.ARRIVE ;  /* 0x00000000000079c5 */ /* 0x000fcc0000000000 */
[----:B------:R-:W-:Y:S01]  /*155e0*/  QGMMA.64x32x32.F32.E4M3.E4M3 R152, gdesc[UR44], R152, gsb0 ;  /* 0x006000002c9879f3 */ /* 0x000fe20008000898 */
[----:B------:R-:W-:Y:S01]  /*155f0*/  UIADD3.64 UR44, UR40, 0xbfe, URZ ;  /* 0x00000bfe282c7897 */ /* 0x000fe2000fffe03f */
[----:B------:R-:W-:Y:S01]  /*15600*/  UMOV UR46, UR8 ;  /* 0x00000008002e7c82 */ /* 0x000fe20008000000 */
[----:B------:R-:W-:Y:S01]  /*15610*/  UMOV UR47, UR9 ;  /* 0x00000009002f7c82 */ /* 0x000fe20008000000 */
[----:B------:R-:W-:Y:S02]  /*15620*/  WARPGROUP.DEPBAR.LE gsb0, 0x0 ;  /* 0x00008000000079c5 */ /* 0x000fe40000010000 */
[----:B------:R-:W-:-:S06]  /*15630*/  WARPGROUP.ARRIVE ;  /* 0x00000000000079c5 */ /* 0x000fcc0000000000 */
[----:B------:R-:W-:Y:S01]  /*15640*/  QGMMA.64x32x32.F32.E4M3.E4M3 R152, gdesc[UR44], R152, gsb0 ;  /* 0x006000002c9879f3 */ /* 0x000fe20008000898 */
[----:B------:R-:W-:Y:S01]  /*15650*/  UIADD3.64 UR44, UR40, 0xc00, URZ ;  /* 0x00000c00282c7897 */ /* 0x000fe2000fffe03f */
[----:B------:R-:W-:Y:S01]  /*15660*/  UMOV UR46, UR56 ;  /* 0x00000038002e7c82 */ /* 0x000fe20008000000 */
[----:B------:R-:W-:Y:S01]  /*15670*/  UMOV UR47, UR57 ;  /* 0x00000039002f7c82 */ /* 0x000fe20008000000 */
[----:B0-----:R-:W-:Y:S02]  /*15680*/  IADD3 R2, P1, R15, UR5, RZ ;  /* 0x000000050f027c10 */ /* 0x001fe4000ff3e0ff */
[----:B------:R-:W2:Y:S01]  /*15690*/  LDL R15, [R1+0x930] ;  /* 0x00093000010f7983 */ /* 0x000ea20000100800 */
[----:B------:R-:W-:Y:S02]  /*156a0*/  WARPGROUP.DEPBAR.LE gsb0, 0x0 ;  /* 0x00008000000079c5 */ /* 0x000fe40000010000 */
[----:B------:R-:W-:-:S06]  /*156b0*/  WARPGROUP.ARRIVE ;  /* 0x00000000000079c5 */ /* 0x000fcc0000000000 */
[----:B------:R-:W-:Y:S01]  /*156c0*/  QGMMA.64x32x32.F32.E4M3.E4M3 R152, gdesc[UR44], R152, gsb0 ;  /* 0x006000002c9879f3 */ /* 0x000fe20008000898 */
[----:B----4-:R-:W-:Y:S02]  /*156d0*/  IADD3.X R3, R13, UR7, RZ, P1, !PT ;  /* 0x000000070d037c10 */ /* 0x010fe40008ffe4ff */
[----:B------:R-:W4:Y:S04]  /*156e0*/  LDL R13, [R1+0x92c] ;  /* 0x00092c00010d7983 */ /* 0x000f280000100800 */
[----:B------:R3:W4:Y:S02]  /*156f0*/  LDG.E.U8 R229, desc[UR48][R2.64] ;  /* 0x0000003002e57981 */ /* 0x000724000c1e1100 */
[----:B---3--:R-:W-:Y:S01]  /*15700*/  IADD3 R2, P1, R20, UR5, RZ ;  /* 0x0000000514027c10 */ /* 0x008fe2000ff3e0ff */
[----:B------:R-:W-:Y:S01]  /*15710*/  UIADD3.64 UR44, UR40, 0xc02, URZ ;  /* 0x00000c02282c7897 */ /* 0x000fe2000fffe03f */
[----:B------:R-:W3:Y:S02]  /*15720*/  LDL R20, [R1+0x9a0] ;  /* 0x0009a00001147983 */ /* 0x000ee40000100800 */
[----:B------:R-:W-:-:S02]  /*15730*/  IADD3.X R3, R4, UR7, RZ, P1, !PT ;  /* 0x0000000704037c10 */ /* 0x000fc40008ffe4ff */
[----:B------:R-:W3:Y:S04]  /*15740*/  LDL R4, [R1+0x938] ;  /* 0x0009380001047983 */ /* 0x000ee80000100800 */
[----:B------:R0:W3:Y:S01]  /*15750*/  LDG.E.U8 R228, desc[UR48][R2.64] ;  /* 0x0000003002e47981 */ /* 0x0000e2000c1e1100 */
[----:B------:R-:W-:Y:S01]  /*15760*/  UMOV UR46, UR52 ;  /* 0x00000034002e7c82 */ /* 0x000fe20008000000 */
[----:B------:R-:W-:Y:S01]  /*15770*/  UMOV UR47, UR53 ;  /* 0x00000035002f7c82 */ /* 0x000fe20008000000 */
[----:B0-----:R-:W-:Y:S02]  /*15780*/  IADD3 R2, P1, R0, UR5, RZ ;  /* 0x0000000500027c10 */ /* 0x001fe4000ff3e0ff */
[----:B------:R-:W3:Y:S01]  /*15790*/  LDL R0, [R1+0x934] ;  /* 0x0009340001007983 */ /* 0x000ee20000100800 */
[----:B------:R-:W-:-:S02]  /*157a0*/  WARPGROUP.DEPBAR.LE gsb0, 0x0 ;  /* 0x00008000000079c5 */ /* 0x000fc40000010000 */
[----:B------:R-:W-:-:S06]  /*157b0*/  WARPGROUP.ARRIVE ;  /* 0x00000000000079c5 */ /* 0x000fcc0000000000 */
[----:B------:R-:W-:Y:S01]  /*157c0*/  QGMMA.64x32x32.F32.E4M3.E4M3 R152, gdesc[UR44], R152, gsb0 ;  /* 0x006000002c9879f3 */ /* 0x000fe20008000898 */
[----:B------:R-:W-:Y:S02]  /*157d0*/  IADD3.X R3, R10, UR7, RZ, P1, !PT ;  /* 0x000000070a037c10 */ /* 0x000fe40008ffe4ff */
[----:B------:R-:W3:Y:S01]  /*157e0*/  LDL R10, [R1+0x940] ;  /* 0x00094000010a7983 */ /* 0x000ee20000100800 */
[----:B------:R-:W-:-:S03]  /*157f0*/  UIADD3.64 UR44, UR40, 0xc04, URZ ;  /* 0x00000c04282c7897 */ /* 0x000fc6000fffe03f */
[----:B------:R0:W3:Y:S01]  /*15800*/  LDG.E.U8 R227, desc[UR48][R2.64] ;  /* 0x0000003002e37981 */ /* 0x0000e2000c1e1100 */
[----:B------:R-:W-:Y:S01]  /*15810*/  UMOV UR46, UR58 ;  /* 0x0000003a002e7c82 */ /* 0x000fe20008000000 */
[----:B------:R-:W-:Y:S01]  /*15820*/  UMOV UR47, UR59 ;  /* 0x0000003b002f7c82 */ /* 0x000fe20008000000 */
[----:B0-----:R-:W-:Y:S02]  /*15830*/  IADD3 R2, P1, R9, UR5, RZ ;  /* 0x0000000509027c10 */ /* 0x001fe4000ff3e0ff */
[----:B------:R-:W3:Y:S02]  /*15840*/  LDL R9, [R1+0x93c] ;  /* 0x00093c0001097983 */ /* 0x000ee40000100800 */
[----:B------:R-:W-:Y:S02]  /*15850*/  IADD3.X R3, R8, UR7, RZ, P1, !PT ;  /* 0x0000000708037c10 */ /* 0x000fe40008ffe4ff */
[----:B------:R-:W3:Y:S04]  /*15860*/  LDL R8, [R1+0x944] ;  /* 0x0009440001087983 */ /* 0x000ee80000100800 */
[----:B------:R0:W3:Y:S01]  /*15870*/  LDG.E.U8 R226, desc[UR48][R2.64] ;  /* 0x0000003002e27981 */ /* 0x0000e2000c1e1100 */
[----:B------:R-:W-:-:S02]  /*15880*/  WARPGROUP.DEPBAR.LE gsb0, 0x0 ;  /* 0x00008000000079c5 */ /* 0x000fc40000010000 */
[----:B------:R-:W-:-:S06]  /*15890*/  WARPGROUP.ARRIVE ;  /* 0x00000000000079c5 */ /* 0x000fcc0000000000 */
[----:B------:R-:W-:Y:S01]  /*158a0*/  QGMMA.64x32x32.F32.E4M3.E4M3 R152, gdesc[UR44], R152, gsb0 ;  /* 0x006000002c9879f3 */ /* 0x000fe20008000898 */
[----:B--2---:R-:W-:Y:S02]  /*158b0*/  R2UR UR47, R17 ;  /* 0x00000000112f72ca */ /* 0x004fe400000e0000 */
[----:B------:R-:W2:Y:S01]  /*158c0*/  LDL R17, [R1+0x948] ;  /* 0x0009480001117983 */ /* 0x000ea20000100800 */
[----:B0-----:R-:W-:-:S03]  /*158d0*/  IADD3 R2, P1, R12, UR5, RZ ;  /* 0x000000050c027c10 */ /* 0x001fc6000ff3e0ff */
[----:B------:R-:W2:Y:S01]  /*158e0*/  LDL R12, [R1+0x950] ;  /* 0x00095000010c7983 */ /* 0x000ea20000100800 */
[----:B------:R-:W-:-:S03]  /*158f0*/  IADD3.X R3, R11, UR7, RZ, P1, !PT ;  /* 0x000000070b037c10 */ /* 0x000fc60008ffe4ff */
[----:B------:R-:W2:Y:S04]  /*15900*/  LDL R11, [R1+0x94c] ;  /* 0x00094c00010b7983 */ /* 0x000ea80000100800 */
[----:B------:R0:W2:Y:S02]  /*15910*/  LDG.E.U8 R225, desc[UR48][R2.64] ;  /* 0x0000003002e17981 */ /* 0x0000a4000c1e1100 */
[----:B0-----:R-:W-:Y:S02]  /*15920*/  IADD3 R2, P1, R7, UR5, RZ ;  /* 0x0000000507027c10 */ /* 0x001fe4000ff3e0ff */
[----:B------:R-:W2:Y:S02]  /*15930*/  LDL R7, [R1+0x958] ;  /* 0x0009580001077983 */ /* 0x000ea40000100800 */
[----:B------:R-:W-:-:S02]  /*15940*/  IADD3.X R3, R6, UR7, RZ, P1, !PT ;  /* 0x0000000706037c10 */ /* 0x000fc40008ffe4ff */
[----:B------:R-:W2:Y:S01]  /*15950*/  LDL R6, [R1+0x954] ;  /* 0x0009540001067983 */ /* 0x000ea20000100800 */
[----:B------:R-:W-:-:S03]  /*15960*/  R2UR UR46, R16 ;  /* 0x00000000102e72ca */ /* 0x000fc600000e0000 */
[----:B------:R0:W2:Y:S04]  /*15970*/  LDG.E.U8 R224, desc[UR48][R2.64] ;  /* 0x0000003002e07981 */ /* 0x0000a8000c1e1100 */
[----:B------:R-:W2:Y:S01]  /*15980*/  LDL R16, [R1+0x960] ;  /* 0x0009600001107983 */ /* 0x000ea20000100800 */
[----:B0-----:R-:W-:-:S03]  /*15990*/  IADD3 R2, P1, R15, UR5, RZ ;  /* 0x000000050f027c10 */ /* 0x001fc6000ff3e0ff */
[----:B------:R-:W2:Y:S01]  /*159a0*/  LDL R15, [R1+0x95c] ;  /* 0x00095c00010f7983 */ /* 0x000ea20000100800 */
[----:B----4-:R-:W-:-:S03]  /*159b0*/  IADD3.X R3, R13, UR7, RZ, P1, !PT ;  /* 0x000000070d037c10 */ /* 0x010fc60008ffe4ff */
[----:B------:R-:W4:Y:S04]  /*159c0*/  LDL R13, [R1+0x964] ;  /* 0x00096400010d7983 */ /* 0x000f280000100800 */
[----:B------:R3:W4:Y:S02]  /*159d0*/  LDG.E.U8 R223, desc[UR48][R2.64] ;  /* 0x0000003002df7981 */ /* 0x000724000c1e1100 */
[----:B---3--:R-:W-:Y:S02]  /*159e0*/  IADD3 R2, P1, R4, UR5, RZ ;  /* 0x0000000504027c10 */ /* 0x008fe4000ff3e0ff */
[----:B------:R-:W3:Y:S02]  /*159f0*/  LDL R4, [R1+0x968] ;  /* 0x0009680001047983 */ /* 0x000ee40000100800 */
[----:B------:R-:W-:-:S02]  /*15a00*/  IADD3.X R3, R0, UR7, RZ, P1, !PT ;  /* 0x0000000700037c10 */ /* 0x000fc40008ffe4ff */
[----:B------:R-:W4:Y:S04]  /*15a10*/  LDL R0, [R1+0x970] ;  /* 0x0009700001007983 */ /* 0x000f280000100800 */
[----:B------:R0:W4:Y:S02]  /*15a20*/  LDG.E.U8 R222, desc[UR48][R2.64] ;  /* 0x0000003002de7981 */ /* 0x000124000c1e1100 */
[----:B0-----:R-:W-:Y:S02]  /*15a30*/  IADD3 R2, P1, R10, UR5, RZ ;  /* 0x000000050a027c10 */ /* 0x001fe4000ff3e0ff */
[----:B------:R-:W4:Y:S02]  /*15a40*/  LDL R10, [R1+0x96c] ;  /* 0x00096c00010a7983 */ /* 0x000f240000100800 */
[----:B------:R-:W-:-:S02]  /*15a50*/  IADD3.X R3, R9, UR7, RZ, P1, !PT ;  /* 0x0000000709037c10 */ /* 0x000fc40008ffe4ff */
[----:B------:R-:W4:Y:S04]  /*15a60*/  LDL R9, [R1+0x978] ;  /* 0x0009780001097983 */ /* 0x000f280000100800 */
[----:B------:R2:W4:Y:S02]  /*15a70*/  LDG.E.U8 R221, desc[UR48][R2.64] ;  /* 0x0000003002dd7981 */ /* 0x000524000c1e1100 */
[----:B--2---:R-:W-:Y:S02]  /*15a80*/  IADD3 R2, P1, R17, UR5, RZ ;  /* 0x0000000511027c10 */ /* 0x004fe4000ff3e0ff */
[----:B------:R-:W2:Y:S02]  /*15a90*/  LDL R17, [R1+0x9a8] ;  /* 0x0009a80001117983 */ /* 0x000ea40000100800 */
[----:B------:R-:W-:-:S02]  /*15aa0*/  IADD3.X R3, R8, UR7, RZ, P1, !PT ;  /* 0x0000000708037c10 */ /* 0x000fc40008ffe4ff */
[----:B------:R-:W2:Y:S04]  /*15ab0*/  LDL R8, [R1+0x974] ;  /* 0x0009740001087983 */ /* 0x000ea80000100800 */
[----:B------:R0:W2:Y:S02]  /*15ac0*/  LDG.E.U8 R220, desc[UR48][R2.64] ;  /* 0x0000003002dc7981 */ /* 0x0000a4000c1e1100 */
[----:B0-----:R-:W-:Y:S02]  /*15ad0*/  IADD3 R2, P1, R12, UR5, RZ ;  /* 0x000000050c027c10 */ /* 0x001fe4000ff3e0ff */
        /* <DEDUP_REMOVED lines=14> */
[----:B---3--:R-:W-:Y:S02]  /*15bc0*/  IADD3 R2, P1, R4, UR5, RZ ;  /* 0x0000000504027c10 */ /* 0x008fe4000ff3e0ff */
[----:B------:R-:W3:Y:S02]  /*15bd0*/  LDL R4, [R1+0x990] ;  /* 0x0009900001047983 */ /* 0x000ee40000100800 */
[----:B----4-:R-:W-:-:S02]  /*15be0*/  IADD3.X R3, R13, UR7, RZ, P1, !PT ;  /* 0x000000070d037c10 */ /* 0x010fc40008ffe4ff */
[----:B------:R-:W4:Y:S04]  /*15bf0*/  LDL R13, [R1+0x9c0] ;  /* 0x0009c000010d7983 */ /* 0x000f280000100800 */
[----:B------:R0:W4:Y:S02]  /*15c00*/  LDG.E.U8 R216, desc[UR48][R2.64] ;  /* 0x0000003002d87981 */ /* 0x000124000c1e1100 */
[----:B0-----:R-:W-:Y:S02]  /*15c10*/  IADD3 R2, P1, R0, UR5, RZ ;  /* 0x0000000500027c10 */ /* 0x001fe4000ff3e0ff */
[----:B------:R-:W4:Y:S02]  /*15c20*/  LDL R0, [R1+0x998] ;  /* 0x0009980001007983 */ /* 0x000f240000100800 */
[----:B------:R-:W-:-:S02]  /*15c30*/  IADD3.X R3, R10, UR7, RZ, P1, !PT ;  /* 0x000000070a037c10 */ /* 0x000fc40008ffe4ff */
[----:B------:R-:W4:Y:S04]  /*15c40*/  LDL R10, [R1+0x994] ;  /* 0x00099400010a7983 */ /* 0x000f280000100800 */
[----:B------:R0:W4:Y:S02]  /*15c50*/  LDG.E.U8 R215, desc[UR48][R2.64] ;  /* 0x0000003002d77981 */ /* 0x000124000c1e1100 */
[----:B0-----:R-:W-:Y:S02]  /*15c60*/  IADD3 R2, P1, R9, UR5, RZ ;  /* 0x0000000509027c10 */ /* 0x001fe4000ff3e0ff */
[----:B------:R-:W4:Y:S02]  /*15c70*/  LDL R9, [R1+0x99c] ;  /* 0x00099c0001097983 */ /* 0x000f240000100800 */
[----:B--2---:R-:W-:-:S02]  /*15c80*/  IADD3.X R3, R8, UR7, RZ, P1, !PT ;  /* 0x0000000708037c10 */ /* 0x004fc40008ffe4ff */
        /* <DEDUP_REMOVED lines=14> */
[----:B------:R-:W-:-:S02]  /*15d70*/  IADD3.X R3, R21, UR7, RZ, P1, !PT ;  /* 0x0000000715037c10 */ /* 0x000fc40008ffe4ff */
[----:B------:R-:W-:Y:S01]  /*15d80*/  R2UR UR55, R23 ;  /* 0x00000000173772ca */ /* 0x000fe200000e0000 */
[----:B------:R-:W3:Y:S04]  /*15d90*/  LDL R21, [R1+0x9f4] ;  /* 0x0009f40001157983 */ /* 0x000ee80000100800 */
[----:B------:R4:W3:Y:S04]  /*15da0*/  LDG.E.U8 R211, desc[UR48][R2.64] ;  /* 0x0000003002d37981 */ /* 0x0008e8000c1e1100 */
[----:B------:R-:W3:Y:S01]  /*15db0*/  LDL R23, [R1+0x9ec] ;  /* 0x0009ec0001177983 */ /* 0x000ee20000100800 */
[----:B----4-:R-:W-:-:S03]  /*15dc0*/  IADD3 R2, P1, R0, UR5, RZ ;  /* 0x0000000500027c10 */ /* 0x010fc6000ff3e0ff */
[----:B------:R-:W4:Y:S01]  /*15dd0*/  LDL R0, [R1+0x9d0] ;  /* 0x0009d00001007983 */ /* 0x000f220000100800 */
[----:B------:R-:W-:-:S03]  /*15de0*/  IADD3.X R3, R10, UR7, RZ, P1, !PT ;  /* 0x000000070a037c10 */ /* 0x000fc60008ffe4ff */
[----:B------:R-:W4:Y:S04]  /*15df0*/  LDL R10, [R1+0x9cc] ;  /* 0x0009cc00010a7983 */ /* 0x000f280000100800 */
[----:B------:R0:W4:Y:S02]  /*15e00*/  LDG.E.U8 R210, desc[UR48][R2.64] ;  /* 0x0000003002d27981 */ /* 0x000124000c1e1100 */
[----:B0-----:R-:W-:Y:S02]  /*15e10*/  IADD3 R2, P1, R20, UR5, RZ ;  /* 0x0000000514027c10 */ /* 0x001fe4000ff3e0ff */
[----:B------:R-:W-:Y:S01]  /*15e20*/  R2UR UR54, R22 ;  /* 0x00000000163672ca */ /* 0x000fe200000e0000 */
[----:B------:R-:W4:Y:S01]  /*15e30*/  LDL R20, [R1+0xa00] ;  /* 0x000a000001147983 */ /* 0x000f220000100800 */
[----:B------:R-:W-:-:S03]  /*15e40*/  IADD3.X R3, R9, UR7, RZ, P1, !PT ;  /* 0x0000000709037c10 */ /* 0x000fc60008ffe4ff */
[----:B------:R-:W4:Y:S04]  /*15e50*/  LDL R9, [R1+0x9d8] ;  /* 0x0009d80001097983 */ /* 0x000f280000100800 */
[----:B------:R0:W4:Y:S04]  /*15e60*/  LDG.E.U8 R209, desc[UR48][R2.64] ;  /* 0x0000003002d17981 */ /* 0x000128000c1e1100 */
[----:B------:R-:W4:Y:S01]  /*15e70*/  LDL R22, [R1+0x9f8] ;  /* 0x0009f80001167983 */ /* 0x000f220000100800 */
[----:B0-----:R-:W-:-:S03]  /*15e80*/  IADD3 R2, P1, R17, UR5, RZ ;  /* 0x0000000511027c10 */ /* 0x001fc6000ff3e0ff */
[----:B------:R-:W4:Y:S01]  /*15e90*/  LDL R17, [R1+0x9fc] ;  /* 0x0009fc0001117983 */ /* 0x000f220000100800 */
[----:B--2---:R-:W-:-:S03]  /*15ea0*/  IADD3.X R3, R8, UR7, RZ, P1, !PT ;  /* 0x0000000708037c10 */ /* 0x004fc60008ffe4ff */
        /* <DEDUP_REMOVED lines=19> */
[----:B---3--:R-:W-:-:S02]  /*15fe0*/  IADD3.X R3, R4, UR7, RZ, P1, !PT ;  /* 0x0000000704037c10 */ /* 0x008fc40008ffe4ff */
[----:B------:R-:W3:Y:S04]  /*15ff0*/  LDL R4, [R1+0x9e4] ;  /* 0x0009e40001047983 */ /* 0x000ee80000100800 */
[----:B------:R4:W3:Y:S02]  /*16000*/  LDG.E.U8 R200, desc[UR48][R2.64] ;  /* 0x0000003002c87981 */ /* 0x0008e4000c1e1100 */
[----:B----4-:R-:W-:Y:S02]  /*16010*/  IADD3 R2, P1, R0, UR5, RZ ;  /* 0x0000000500027c10 */ /* 0x010fe4000ff3e0ff */
        /* <DEDUP_REMOVED lines=12> */
[----:B------:R-:W2:Y:S01]  /*160e0*/  LDL R6, [R1+0xa24] ;  /* 0x000a240001067983 */ /* 0x000ea20000100800 */
[----:B------:R-:W-:Y:S01]  /*160f0*/  UIADD3.64 UR8, UR40, 0x13fe, URZ ;  /* 0x000013fe28087897 */ /* 0x000fe2000fffe03f */
[----:B------:R-:W-:Y:S02]  /*16100*/  WARPGROUP.DEPBAR.LE gsb0, 0x0 ;  /* 0x00008000000079c5 */ /* 0x000fe40000010000 */
[----:B------:R-:W-:Y:S01]  /*16110*/  WARPGROUP.ARRIVE ;  /* 0x00000000000079c5 */ /* 0x000fe20000000000 */
[----:B------:R-:W-:Y:S01]  /*16120*/  UIADD3.64 UR12, UR40, 0x1400, URZ ;  /* 0x00001400280c7897 */ /* 0x000fe2000fffe03f */
[----:B------:R0:W2:Y:S04]  /*16130*/  LDG.E.U8 R197, desc[UR48][R2.64] ;  /* 0x0000003002c57981 */ /* 0x0000a8000c1e1100 */
[----:B------:R-:W-:Y:S01]  /*16140*/  QGMMA.64x32x32.F32.E4M3.E4M3 R152, gdesc[UR8], R152, gsb0 ;  /* 0x00600000089879f3 */ /* 0x000fe20008000898 */
[----:B0-----:R-:W-:-:S02]  /*16150*/  IADD3 R2, P1, R97, UR5, RZ ;  /* 0x0000000561027c10 */ /* 0x001fc4000ff3e0ff */
[----:B------:R-:W-:Y:S02]  /*16160*/  WARPGROUP.DEPBAR.LE gsb0, 0x0 ;  /* 0x00008000000079c5 */ /* 0x000fe40000010000 */
[----:B------:R-:W-:-:S06]  /*16170*/  WARPGROUP.ARRIVE ;  /* 0x00000000000079c5 */ /* 0x000fcc0000000000 */
[----:B------:R-:W-:Y:S01]  /*16180*/  QGMMA.64x32x32.F32.E4M3.E4M3 R152, gdesc[UR12], R152, gsb0 ;  /* 0x006000000c9879f3 */ /* 0x000fe20008000898 */
[----:B------:R-:W-:Y:S02]  /*16190*/  UIADD3.64 UR16, UR40, 0x1402, URZ ;  /* 0x0000140228107897 */ /* 0x000fe4000fffe03f */
[----:B------:R-:W-:Y:S02]  /*161a0*/  WARPGROUP.DEPBAR.LE gsb0, 0x0 ;  /* 0x00008000000079c5 */ /* 0x000fe40000010000 */
[----:B---3--:R-:W-:Y:S02]  /*161b0*/  IADD3.X R3, R4, UR7, RZ, P1, !PT ;  /* 0x0000000704037c10 */ /* 0x008fe40008ffe4ff */
[----:B------:R-:W3:Y:S04]  /*161c0*/  LDL R4, [R1+0xa30] ;  /* 0x000a300001047983 */ /* 0x000ee80000100800 */
[----:B------:R4:W3:Y:S01]  /*161d0*/  LDG.E.U8 R196, desc[UR48][R2.64] ;  /* 0x0000003002c47981 */ /* 0x0008e2000c1e1100 */
[----:B------:R-:W-:-:S06]  /*161e0*/  WARPGROUP.ARRIVE ;  /* 0x00000000000079c5 */ /* 0x000fcc0000000000 */
[----:B------:R-:W-:Y:S01]  /*161f0*/  QGMMA.64x32x32.F32.E4M3.E4M3 R152, gdesc[UR16], R152, gsb0 ;  /* 0x00600000109879f3 */ /* 0x000fe20008000898 */
[----:B----4-:R-:W-:Y:S02]  /*16200*/  IADD3 R2, P1, R0, UR5, RZ ;  /* 0x0000000500027c10 */ /* 0x010fe4000ff3e0ff */
[----:B------:R-:W4:Y:S02]  /*16210*/  LDL R0, [R1+0xa2c] ;  /* 0x000a2c0001007983 */ /* 0x000f240000100800 */
[----:B------:R-:W-:-:S05]  /*16220*/  IADD3.X R3, R23, UR7, RZ, P1, !PT ;  /* 0x0000000717037c10 */ /* 0x000fca0008ffe4ff */
[----:B------:R0:W4:Y:S02]  /*16230*/  LDG.E.U8 R195, desc[UR48][R2.64] ;  /* 0x0000003002c37981 */ /* 0x000124000c1e1100 */
[----:B0-----:R-:W-:-:S04]  /*16240*/  IADD3 R2, P1, R22, UR5, RZ ;  /* 0x0000000516027c10 */ /* 0x001fc8000ff3e0ff */
[----:B------:R-:W-:-:S05]  /*16250*/  IADD3.X R3, R21, UR7, RZ, P1, !PT ;  /* 0x0000000715037c10 */ /* 0x000fca0008ffe4ff */
[----:B------:R0:W4:Y:S02]  /*16260*/  LDG.E.U8 R194, desc[UR48][R2.64] ;  /* 0x0000003002c27981 */ /* 0x000124000c1e1100 */
[----:B0-----:R-:W-:Y:S02]  /*16270*/  IADD3 R2, P1, R20, UR5, RZ ;  /* 0x0000000514027c10 */ /* 0x001fe4000ff3e0ff */
[----:B------:R-:W4:Y:S02]  /*16280*/  LDL R20, [R1+0xa38] ;  /* 0x000a380001147983 */ /* 0x000f240000100800 */
[----:B------:R-:W-:Y:S02]  /*16290*/  IADD3.X R3, R17, UR7, RZ, P1, !PT ;  /* 0x0000000711037c10 */ /* 0x000fe40008ffe4ff */
[----:B------:R-:W4:Y:S04]  /*162a0*/  LDL R17, [R1+0xa34] ;  /* 0x000a340001117983 */ /* 0x000f280000100800 */
[----:B------:R0:W4:Y:S02]  /*162b0*/  LDG.E.U8 R193, desc[UR48][R2.64] ;  /* 0x0000003002c17981 */ /* 0x000124000c1e1100 */
[----:B0-----:R-:W-:-:S02]  /*162c0*/  IADD3 R2, P1, R16, UR5, RZ ;  /* 0x0000000510027c10 */ /* 0x001fc4000ff3e0ff */
[----:B------:R-:W4:Y:S02]  /*162d0*/  LDL R16, [R1+0xa40] ;  /* 0x000a400001107983 */ /* 0x000f240000100800 */
[----:B------:R-:W-:Y:S01]  /*162e0*/  IADD3.X R3, R15, UR7, RZ, P1, !PT ;  /* 0x000000070f037c10 */ /* 0x000fe20008ffe4ff */
[----:B------:R-:W-:Y:S01]  /*162f0*/  UIADD3.64 UR20, UR40, 0x1404, URZ ;  /* 0x0000140428147897 */ /* 0x000fe2000fffe03f */
[----:B------:R-:W4:Y:S04]  /*16300*/  LDL R15, [R1+0xa3c] ;  /* 0x000a3c00010f7983 */ /* 0x000f280000100800 */
[----:B------:R0:W4:Y:S01]  /*16310*/  LDG.E.U8 R192, desc[UR48][R2.64] ;  /* 0x0000003002c07981 */ /* 0x000122000c1e1100 */
[----:B------:R-:W-:Y:S02]  /*16320*/  WARPGROUP.DEPBAR.LE gsb0, 0x0 ;  /* 0x00008000000079c5 */ /* 0x000fe40000010000 */
[----:B------:R-:W-:-:S06]  /*16330*/  WARPGROUP.ARRIVE ;  /* 0x00000000000079c5 */ /* 0x000fcc0000000000 */
[----:B------:R-:W-:Y:S01]  /*16340*/  QGMMA.64x32x32.F32.E4M3.E4M3 R152, gdesc[UR20], R152, gsb0 ;  /* 0x00600000149879f3 */ /* 0x000fe20008000898 */
[----:B0-----:R-:W-:Y:S02]  /*16350*/  IADD3 R2, P1, R13, UR5, RZ ;  /* 0x000000050d027c10 */ /* 0x001fe4000ff3e0ff */
[----:B------:R-:W4:Y:S02]  /*16360*/  LDL R13, [R1+0xa48] ;  /* 0x000a4800010d7983 */ /* 0x000f240000100800 */
[----:B------:R-:W-:Y:S02]  /*16370*/  IADD3.X R3, R12, UR7, RZ, P1, !PT ;  /* 0x000000070c037c10 */ /* 0x000fe40008ffe4ff */
[----:B------:R-:W4:Y:S04]  /*16380*/  LDL R12, [R1+0xa50] ;  /* 0x000a5000010c7983 */ /* 0x000f280000100800 */
[----:B------:R0:W4:Y:S02]  /*16390*/  LDG.E.U8 R190, desc[UR48][R2.64] ;  /* 0x0000003002be7981 */ /* 0x000124000c1e1100 */
[----:B0-----:R-:W-:-:S02]  /*163a0*/  IADD3 R2, P1, R11, UR5, RZ ;  /* 0x000000050b027c10 */ /* 0x001fc4000ff3e0ff */
[----:B------:R-:W4:Y:S02]  /*163b0*/  LDL R11, [R1+0xa4c] ;  /* 0x000a4c00010b7983 */ /* 0x000f240000100800 */
[----:B------:R-:W-:Y:S02]  /*163c0*/  IADD3.X R3, R10, UR7, RZ, P1, !PT ;  /* 0x000000070a037c10 */ /* 0x000fe40008ffe4ff */
[----:B------:R-:W4:Y:S04]  /*163d0*/  LDL R10, [R1+0xa44] ;  /* 0x000a4400010a7983 */ /* 0x000f280000100800 */
[----:B------:R0:W4:Y:S02]  /*163e0*/  LDG.E.U8 R189, desc[UR48][R2.64] ;  /* 0x0000003002bd7981 */ /* 0x000124000c1e1100 */
[----:B0-----:R-:W-:-:S02]  /*163f0*/  IADD3 R2, P1, R9, UR5, RZ ;  /* 0x0000000509027c10 */ /* 0x001fc4000ff3e0ff */
[----:B------:R-:W4:Y:S02]  /*16400*/  LDL R9, [R1+0xa58] ;  /* 0x000a580001097983 */ /* 0x000f240000100800 */
[----:B--2---:R-:W-:-:S05]  /*16410*/  IADD3.X R3, R8, UR7, RZ, P1, !PT ;  /* 0x0000000708037c10 */ /* 0x004fca0008ffe4ff */
[----:B------:R0:W2:Y:S02]  /*16420*/  LDG.E.U8 R188, desc[UR48][R2.64] ;  /* 0x0000003002bc7981 */ /* 0x0000a4000c1e1100 */
[----:B0-----:R-:W-:-:S04]  /*16430*/  IADD3 R2, P1, R7, UR5, RZ ;  /* 0x0000000507027c10 */ /* 0x001fc8000ff3e0ff */
[----:B------:R-:W-:Y:S02]  /*16440*/  IADD3.X R3, R6, UR7, RZ, P1, !PT ;  /* 0x0000000706037c10 */ /* 0x000fe40008ffe4ff */
[----:B------:R-:W2:Y:S01]  /*16450*/  LDL R6, [R1+0xa54] ;  /* 0x000a540001067983 */ /* 0x000ea20000100800 */
[----:B------:R-:W-:Y:S01]  /*16460*/  UIADD3.64 UR24, UR40, 0x1bfe, URZ ;  /* 0x00001bfe28187897 */ /* 0x000fe2000fffe03f */
[----:B------:R-:W-:Y:S02]  /*16470*/  WARPGROUP.DEPBAR.LE gsb0, 0x0 ;  /* 0x00008000000079c5 */ /* 0x000fe40000010000 */
[----:B------:R-:W-:Y:S01]  /*16480*/  WARPGROUP.ARRIVE ;  /* 0x00000000000079c5 */ /* 0x000fe20000000000 */
[----:B------:R-:W-:Y:S01]  /*16490*/  UIADD3.64 UR28, UR40, 0x1c00, URZ ;  /* 0x00001c00281c7897 */ /* 0x000fe2000fffe03f */
[----:B------:R3:W2:Y:S04]  /*164a0*/  LDG.E.U8 R23, desc[UR48][R2.64] ;  /* 0x0000003002177981 */ /* 0x0006a8000c1e1100 */
[----:B------:R-:W-:Y:S03]  /*164b0*/  QGMMA.64x32x32.F32.E4M3.E4M3 R152, gdesc[UR24], R152, gsb0 ;  /* 0x00600000189879f3 */ /* 0x000fe60008000898 */
[----:B------:R-:W-:-:S02]  /*164c0*/  WARPGROUP.DEPBAR.LE gsb0, 0x0 ;  /* 0x00008000000079c5 */ /* 0x000fc40000010000 */
[----:B------:R-:W-:-:S06]  /*164d0*/  WARPGROUP.ARRIVE ;  /* 0x00000000000079c5 */ /* 0x000fcc0000000000 */
[----:B------:R-:W-:Y:S01]  /*164e0*/  QGMMA.64x32x32.F32.E4M3.E4M3 R152, gdesc[UR28], R152, gsb0 ;  /* 0x006000001c9879f3 */ /* 0x000fe20008000898 */
[----:B------:R-:W-:Y:S02]  /*164f0*/  UIADD3.64 UR32, UR40, 0x1c02, URZ ;  /* 0x00001c0228207897 */ /* 0x000fe4000fffe03f */
[----:B------:R-:W-:Y:S02]  /*16500*/  WARPGROUP.DEPBAR.LE gsb0, 0x0 ;  /* 0x00008000000079c5 */ /* 0x000fe40000010000 */
[----:B------:R-:W-:-:S06]  /*16510*/  WARPGROUP.ARRIVE ;  /* 0x00000000000079c5 */ /* 0x000fcc0000000000 */
[----:B------:R-:W-:Y:S01]  /*16520*/  QGMMA.64x32x32.F32.E4M3.E4M3 R152, gdesc[UR32], R152, gsb0 ;  /* 0x00600000209879f3 */ /* 0x000fe20008000898 */
[----:B---3--:R-:W-:Y:S01]  /*16530*/  IADD3 R2, P1, R4, UR5, RZ ;  /* 0x0000000504027c10 */ /* 0x008fe2000ff3e0ff */
[----:B------:R-:W-:-:S03]  /*16540*/  FMUL R4, R168, UR50 ;  /* 0x00000032a8047c20 */ /* 0x000fc60008400000 */
[----:B----4-:R-:W-:Y:S01]  /*16550*/  IADD3.X R3, R0, UR7, RZ, P1, !PT ;  /* 0x0000000700037c10 */ /* 0x010fe20008ffe4ff */
[----:B------:R-:W-:-:S04]  /*16560*/  FMUL R0, R171, UR50 ;  /* 0x00000032ab007c20 */ /* 0x000fc80008400000 */
[----:B------:R0:W3:Y:S02]  /*16570*/  LDG.E.U8 R191, desc[UR48][R2.64] ;  /* 0x0000003002bf7981 */ /* 0x0000e4000c1e1100 */
[----:B0-----:R-:W-:Y:S01]  /*16580*/  FMUL R2, R170, UR50 ;  /* 0x00000032aa027c20 */ /* 0x001fe20008400000 */
[----:B------:R-:W-:-:S04]  /*16590*/  FMUL R3, R169, UR50 ;  /* 0x00000032a9037c20 */ /* 0x000fc80008400000 */
[----:B------:R-:W-:Y:S01]  /*165a0*/  FMNMX R7, R2, R0, !PT ;  /* 0x0000000002077209 */ /* 0x000fe20007800000 */
[----:B------:R-:W-:Y:S01]  /*165b0*/  FMUL R2, R174, UR50 ;  /* 0x00000032ae027c20 */ /* 0x000fe20008400000 */
[----:B------:R-:W-:Y:S01]  /*165c0*/  FMNMX R0, R4, R3, !PT ;  /* 0x0000000304007209 */ /* 0x000fe20007800000 */
[----:B------:R-:W-:-:S03]  /*165d0*/  FMUL R3, R172, UR50 ;  /* 0x00000032ac037c20 */ /* 0x000fc60008400000 */
        /* <DEDUP_REMOVED lines=11> */
[----:B------:R-:W-:Y:S01]  /*16690*/  FMUL R3, R177, UR50 ;  /* 0x00000032b1037c20 */ /* 0x000fe20008400000 */
[----:B------:R-:W-:Y:S01]  /*166a0*/  FMUL R4, R180, UR50 ;  /* 0x00000032b4047c20 */ /* 0x000fe20008400000 */
[----:B------:R-:W-:Y:S01]  /*166b0*/  UIADD3.64 UR36, UR40, 0x1c04, URZ ;  /* 0x00001c0428247897 */ /* 0x000fe2000fffe03f */
[----:B------:R-:W-:Y:S01]  /*166c0*/  FMNMX R7, R2, R7, !PT ;  /* 0x0000000702077209 */ /* 0x000fe20007800000 */
[----:B------:R-:W-:Y:S01]  /*166d0*/  FMUL R2, R182, UR50 ;  /* 0x00000032b6027c20 */ /* 0x000fe20008400000 */
[----:B------:R-:W-:Y:S01]  /*166e0*/  FMNMX R0, R3, R0, !PT ;  /* 0x0000000003007209 */ /* 0x000fe20007800000 */
[----:B------:R-:W-:Y:S02]  /*166f0*/  WARPGROUP.DEPBAR.LE gsb0, 0x0 ;  /* 0x00008000000079c5 */ /* 0x000fe40000010000 */
[----:B------:R-:W-:Y:S01]  /*16700*/  WARPGROUP.ARRIVE ;  /* 0x00000000000079c5 */ /* 0x000fe20000000000 */
[----:B------:R-:W-:Y:S01]  /*16710*/  FMNMX R4, R4, R0, !PT ;  /* 0x0000000004047209 */ /* 0x000fe20007800000 */
[----:B------:R-:W-:Y:S01]  /*16720*/  FMUL R0, R183, UR50 ;  /* 0x00000032b7007c20 */ /* 0x000fe20008400000 */
[----:B------:R-:W-:Y:S01]  /*16730*/  FMNMX R3, R2, R7, !PT ;  /* 0x0000000702037209 */ /* 0x000fe20007800000 */
[----:B------:R-:W-:-:S02]  /*16740*/  FMUL R2, R181, UR50 ;  /* 0x00000032b5027c20 */ /* 0x000fc40008400000 */
[----:B------:R-:W-:Y:S01]  /*16750*/  QGMMA.64x32x32.F32.E4M3.E4M3 R152, gdesc[UR36], R152, gsb0 ;  /* 0x00600000249879f3 */ /* 0x000fe20008000898 */
[----:B------:R-:W-:Y:S02]  /*16760*/  FMNMX R0, R0, R3, !PT ;  /* 0x0000000300007209 */ /* 0x000fe40007800000 */
[----:B------:R-:W-:-:S03]  /*16770*/  FMNMX R4, R2, R4, !PT ;  /* 0x0000000402047209 */ /* 0x000fc60007800000 */
[----:B------:R-:W0:Y:S01]  /*16780*/  SHFL.BFLY PT, R7, R0, 0x2, 0x1f ;  /* 0x0c401f0000077f89 */ /* 0x000e2200000e0000 */
[----:B------:R-:W-:-:S03]  /*16790*/  IADD3 R2, P1, R20, UR5, RZ ;  /* 0x0000000514027c10 */ /* 0x000fc6000ff3e0ff */
[----:B------:R-:W1:Y:S01]  /*167a0*/  SHFL.BFLY PT, R8, R4, 0x2, 0x1f ;  /* 0x0c401f0004087f89 */ /* 0x000e6200000e0000 */
[----:B------:R-:W-:-:S05]  /*167b0*/  IADD3.X R3, R17, UR7, RZ, P1, !PT ;  /* 0x0000000711037c10 */ /* 0x000fca0008ffe4ff */
[----:B------:R4:W3:Y:S02]  /*167c0*/  LDG.E.U8 R22, desc[UR48][R2.64] ;  /* 0x0000003002167981 */ /* 0x0008e4000c1e1100 */
[----:B----4-:R-:W-:-:S04]  /*167d0*/  IADD3 R2, P1, R16, UR5, RZ ;  /* 0x0000000510027c10 */ /* 0x010fc8000ff3e0ff */
[----:B------:R-:W-:Y:S02]  /*167e0*/  IADD3.X R3, R15, UR7, RZ, P1, !PT ;  /* 0x000000070f037c10 */ /* 0x000fe40008ffe4ff */
[----:B0-----:R-:W-:-:S03]  /*167f0*/  FMNMX R0, R0, R7, !PT ;  /* 0x0000000700007209 */ /* 0x001fc60007800000 */
[----:B------:R0:W4:Y:S01]  /*16800*/  LDG.E.U8 R21, desc[UR48][R2.64] ;  /* 0x0000003002157981 */ /* 0x000122000c1e1100 */
[----:B-1----:R-:W-:Y:S02]  /*16810*/  FMNMX R4, R4, R8, !PT ;  /* 0x0000000804047209 */ /* 0x002fe40007800000 */
[----:B0-----:R-:W-:-:S03]  /*16820*/  IADD3 R2, P1, R13, UR5, RZ ;  /* 0x000000050d027c10 */ /* 0x001fc6000ff3e0ff */
[----:B------:R-:W-:Y:S01]  /*16830*/  SHFL.BFLY PT, R7, R4, 0x1, 0x1f ;  /* 0x0c201f0004077f89 */ /* 0x000fe200000e0000 */
[----:B------:R-:W-:-:S03]  /*16840*/  IADD3.X R3, R10, UR7, RZ, P1, !PT ;  /* 0x000000070a037c10 */ /* 0x000fc60008ffe4ff */
[----:B------:R-:W0:Y:S04]  /*16850*/  SHFL.BFLY PT, R10, R0, 0x1, 0x1f ;  /* 0x0c201f00000a7f89 */ /* 0x000e2800000e0000 */
[----:B------:R1:W4:Y:S02]  /*16860*/  LDG.E.U8 R20, desc[UR48][R2.64] ;  /* 0x0000003002147981 */ /* 0x000324000c1e1100 */
[----:B-1----:R-:W-:-:S04]  /*16870*/  IADD3 R2, P1, R12, UR5, RZ ;  /* 0x000000050c027c10 */ /* 0x002fc8000ff3e0ff */
[----:B------:R-:W-:-:S05]  /*16880*/  IADD3.X R3, R11, UR7, RZ, P1, !PT ;  /* 0x000000070b037c10 */ /* 0x000fca0008ffe4ff */
[----:B------:R1:W4:Y:S01]  /*16890*/  LDG.E.U8 R17, desc[UR48][R2.64] ;  /* 0x0000003002117981 */ /* 0x000322000c1e1100 */
[----:B0-----:R-:W-:Y:S02]  /*168a0*/  FMNMX R10, R0, R10, !PT ;  /* 0x0000000a000a7209 */ /* 0x001fe40007800000 */
[----:B-1----:R-:W-:-:S04]  /*168b0*/  IADD3 R2, P1, R9, UR5, RZ ;  /* 0x0000000509027c10 */ /* 0x002fc8000ff3e0ff */
[----:B--2---:R-:W-:Y:S01]  /*168c0*/  IADD3.X R3, R6, UR7, RZ, P1, !PT ;  /* 0x0000000706037c10 */ /* 0x004fe20008ffe4ff */
[----:B------:R-:W-:Y:S02]  /*168d0*/  WARPGROUP.DEPBAR.LE gsb0, 0x0 ;  /* 0x00008000000079c5 */ /* 0x000fe40000010000 */
[----:B------:R-:W-:Y:S01]  /*168e0*/  FMNMX R9, R4, R7, !PT ;  /* 0x0000000704097209 */ /* 0x000fe20007800000 */
[----:B------:R-:W-:Y:S01]  /*168f0*/  FMUL R0, R155, UR50 ;  /* 0x000000329b007c20 */ /* 0x000fe20008400000 */
[----:B------:R0:W2:Y:S01]  /*16900*/  LDG.E.U8 R16, desc[UR48][R2.64] ;  /* 0x0000003002107981 */ /* 0x0000a2000c1e1100 */
[----:B------:R-:W-:Y:S01]  /*16910*/  FMUL R4, R152, UR50 ;  /* 0x0000003298047c20 */ /* 0x000fe20008400000 */
[----:B------:R-:W-:Y:S02]  /*16920*/  FMNMX R10, R10, R184, !PT ;  /* 0x000000b80a0a7209 */ /* 0x000fe40007800000 */
[----:B------:R-:W-:Y:S01]  /*16930*/  FMNMX R9, R9, R185, !PT ;  /* 0x000000b909097209 */ /* 0x000fe20007800000 */
[----:B------:R-:W-:Y:S01]  /*16940*/  STL [R1+0x18d0], R186 ;  /* 0x0018d0ba01007387 */ /* 0x000fe20000100800 */
[----:B0-----:R-:W-:Y:S01]  /*16950*/  FMUL R2, R154, UR50 ;  /* 0x000000329a027c20 */ /* 0x001fe20008400000 */
[----:B------:R-:W-:Y:S01]  /*16960*/  FMUL R3, R153, UR50 ;  /* 0x0000003299037c20 */ /* 0x000fe20008400000 */
[----:B------:R-:W-:Y:S03]  /*16970*/  BAR.SYNC.DEFER_BLOCKING 0x0 ;  /* 0x0000000000007b1d */ /* 0x000fe60000010000 */
[----:B------:R-:W-:-:S02]  /*16980*/  FMNMX R7, R2, R0, !PT ;  /* 0x0000000002077209 */ /* 0x000fc40007800000 */
[----:B------:R-:W-:Y:S01]  /*16990*/  FMNMX R0, R4, R3, !PT ;  /* 0x0000000304007209 */ /* 0x000fe20007800000 */
[----:B------:R-:W-:Y:S01]  /*169a0*/  FMUL R3, R156, UR50 ;  /* 0x000000329c037c20 */ /* 0x000fe20008400000 */
[----:B------:R-:W-:-:S04]  /*169b0*/  FMUL R2, R158, UR50 ;  /* 0x000000329e027c20 */ /* 0x000fc80008400000 */
[----:B------:R-:W-:Y:S01]  /*169c0*/  FMNMX R3, R3, R0, !PT ;  /* 0x0000000003037209 */ /* 0x000fe20007800000 */
[----:B------:R-:W-:Y:S01]  /*169d0*/  FMUL R0, R159, UR50 ;  /* 0x000000329f007c20 */ /* 0x000fe20008400000 */
[----:B------:R-:W-:-:S04]  /*169e0*/  FMNMX R2, R2, R7, !PT ;  /* 0x0000000702027209 */ /* 0x000fc80007800000 */
[----:B------:R-:W-:Y:S01]  /*169f0*/  FMNMX R2, R0, R2, !PT ;  /* 0x0000000200027209 */ /* 0x000fe20007800000 */
[----:B------:R-:W-:-:S05]  /*16a00*/  FMUL R0, R162, UR50 ;  /* 0x00000032a2007c20 */ /* 0x000fca0008400000 */
[----:B------:R-:W-:Y:S01]  /*16a10*/  FMNMX R2, R0, R2, !PT ;  /* 0x0000000200027209 */ /* 0x000fe20007800000 */
[----:B------:R-:W-:-:S05]  /*16a20*/  FMUL R0, R163, UR50 ;  /* 0x00000032a3007c20 */ /* 0x000fca0008400000 */
[----:B------:R-:W-:Y:S01]  /*16a30*/  FMNMX R2, R0, R2, !PT ;  /* 0x0000000200027209 */ /* 0x000fe20007800000 */
[----:B------:R-:W-:-:S05]  /*16a40*/  FMUL R0, R166, UR50 ;  /* 0x00000032a6007c20 */ /* 0x000fca0008400000 */
[----:B------:R-:W-:Y:S01]  /*16a50*/  FMNMX R0, R0, R2, !PT ;  /* 0x0000000200007209 */ /* 0x000fe20007800000 */
[----:B------:R-:W-:-:S05]  /*16a60*/  FMUL R2, R167, UR50 ;  /* 0x00000032a7027c20 */ /* 0x000fca0008400000 */
[----:B------:R-:W-:-:S05]  /*16a70*/  FMNMX R2, R2, R0, !PT ;  /* 0x0000000002027209 */ /* 0x000fca0007800000 */
[----:B------:R-:W0:Y:S01]  /*16a80*/  SHFL.BFLY PT, R4, R2, 0x2, 0x1f ;  /* 0x0c401f0002047f89 */ /* 0x000e2200000e0000 */
[----:B------:R-:W-:-:S05]  /*16a90*/  FMUL R0, R157, UR50 ;  /* 0x000000329d007c20 */ /* 0x000fca0008400000 */
[----:B------:R-:W-:Y:S01]  /*16aa0*/  FMNMX R3, R0, R3, !PT ;  /* 0x0000000300037209 */ /* 0x000fe20007800000 */
[----:B------:R-:W-:Y:S01]  /*16ab0*/  FMUL R0, R160, UR50 ;  /* 0x00000032a0007c20 */ /* 0x000fe20008400000 */
[----:B------:R-:W-:-:S04]  /*16ac0*/  FFMA R171, R171, UR50, -R10 ;  /* 0x00000032abab7c23 */ /* 0x000fc8000800080a */
[----:B------:R-:W-:Y:S01]  /*16ad0*/  FMNMX R3, R0, R3, !PT ;  /* 0x0000000300037209 */ /* 0x000fe20007800000 */
[----:B------:R-:W-:Y:S01]  /*16ae0*/  FMUL R0, R161, UR50 ;  /* 0x00000032a1007c20 */ /* 0x000fe20008400000 */
[----:B0-----:R-:W-:-:S05]  /*16af0*/  FMNMX R2, R2, R4, !PT ;  /* 0x0000000402027209 */ /* 0x001fca0007800000 */
[----:B------:R-:W0:Y:S01]  /*16b00*/  SHFL.BFLY PT, R8, R2, 0x1, 0x1f ;  /* 0x0c201f0002087f89 */ /* 0x000e2200000e0000 */
[--C-:B------:R-:W-:Y:S01]  /*16b10*/  FFMA R170, R170, UR50, -R10.reuse ;  /* 0x00000032aaaa7c23 */ /* 0x100fe2000800080a */
[--C-:B------:R-:W-:Y:S01]  /*16b20*/  FFMA R175, R175, UR50, -R10.reuse ;  /* 0x00000032afaf7c23 */ /* 0x100fe2000800080a */
[----:B------:R-:W-:Y:S01]  /*16b30*/  FMNMX R3, R0, R3, !PT ;  /* 0x0000000300037209 */ /* 0x000fe20007800000 */
[--C-:B------:R-:W-:Y:S01]  /*16b40*/  FFMA R174, R174, UR50, -R10.reuse ;  /* 0x00000032aeae7c23 */ /* 0x100fe2000800080a */
[--C-:B------:R-:W-:Y:S01]  /*16b50*/  FFMA R179, R179, UR50, -R10.reuse ;  /* 0x00000032b3b37c23 */ /* 0x100fe2000800080a */
[----:B------:R-:W-:Y:S01]  /*16b60*/  FMUL R0, R164, UR50 ;  /* 0x00000032a4007c20 */ /* 0x000fe20008400000 */
[----:B------:R-:W-:Y:S01]  /*16b70*/  FMUL R171, R171, 1.4426950216293334961 ;  /* 0x3fb8aa3babab7820 */ /* 0x000fe20000400000 */
[--C-:B------:R-:W-:Y:S01]  /*16b80*/  FFMA R183, R183, UR50, -R10.reuse ;  /* 0x00000032b7b77c23 */ /* 0x100fe2000800080a */
[--C-:B------:R-:W-:Y:S01]  /*16b90*/  FFMA R168, R168, UR50, -R9.reuse ;  /* 0x00000032a8a87c23 */ /* 0x100fe20008000809 */
[----:B------:R-:W-:Y:S01]  /*16ba0*/  FMUL R170, R170, 1.4426950216293334961 ;  /* 0x3fb8aa3baaaa7820 */ /* 0x000fe20000400000 */
[----:B------:R-:W-:Y:S01]  /*16bb0*/  FFMA R178, R178, UR50, -R10 ;  /* 0x00000032b2b27c23 */ /* 0x000fe2000800080a */
[--C-:B------:R-:W-:Y:S01]  /*16bc0*/  FFMA R169, R169, UR50, -R9.reuse ;  /* 0x00000032a9a97c23 */ /* 0x100fe20008000809 */
[----:B------:R-:W-:Y:S01]  /*16bd0*/  FMUL R175, R175, 1.4426950216293334961 ;  /* 0x3fb8aa3bafaf7820 */ /* 0x000fe20000400000 */
[--C-:B------:R-:W-:Y:S01]  /*16be0*/  FFMA R173, R173, UR50, -R9.reuse ;  /* 0x00000032adad7c23 */ /* 0x100fe20008000809 */
[----:B------:R-:W-:Y:S01]  /*16bf0*/  FMUL R174, R174, 1.4426950216293334961 ;  /* 0x3fb8aa3baeae7820 */ /* 0x000fe20000400000 */
[----:B------:R-:W-:Y:S01]  /*16c00*/  FMUL R179, R179, 1.4426950216293334961 ;  /* 0x3fb8aa3bb3b37820 */ /* 0x000fe20000400000 */
[----:B------:R-:W-:Y:S01]  /*16c10*/  FFMA R172, R172, UR50, -R9 ;  /* 0x00000032acac7c23 */ /* 0x000fe20008000809 */
[----:B------:R-:W1:Y:S01]  /*16c20*/  MUFU.EX2 R250, R171 ;  /* 0x000000ab00fa7308 */ /* 0x000e620000000800 */
[----:B------:R-:W-:Y:S01]  /*16c30*/  FMUL R183, R183, 1.4426950216293334961 ;  /* 0x3fb8aa3bb7b77820 */ /* 0x000fe20000400000 */
[----:B------:R-:W-:Y:S01]  /*16c40*/  FMUL R168, R168, 1.4426950216293334961 ;  /* 0x3fb8aa3ba8a87820 */ /* 0x000fe20000400000 */
[----:B------:R-:W-:Y:S01]  /*16c50*/  FMNMX R3, R0, R3, !PT ;  /* 0x0000000300037209 */ /* 0x000fe20007800000 */
[----:B------:R-:W-:Y:S01]  /*16c60*/  FMUL R178, R178, 1.4426950216293334961 ;  /* 0x3fb8aa3bb2b27820 */ /* 0x000fe20000400000 */
[----:B------:R-:W-:Y:S01]  /*16c70*/  FMUL R169, R169, 1.4426950216293334961 ;  /* 0x3fb8aa3ba9a97820 */ /* 0x000fe20000400000 */
[----:B------:R-:W-:Y:S01]  /*16c80*/  FMUL R0, R165, UR50 ;  /* 0x00000032a5007c20 */ /* 0x000fe20008400000 */
[----:B------:R-:W-:Y:S01]  /*16c90*/  FMUL R173, R173, 1.4426950216293334961 ;  /* 0x3fb8aa3badad7820 */ /* 0x000fe20000400000 */
[----:B------:R-:W1:Y:S01]  /*16ca0*/  MUFU.EX2 R206, R170 ;  /* 0x000000aa00ce7308 */ /* 0x000e620000000800 */
[----:B------:R-:W-:Y:S01]  /*16cb0*/  FMUL R172, R172, 1.4426950216293334961 ;  /* 0x3fb8aa3bacac7820 */ /* 0x000fe20000400000 */
[----:B0-----:R-:W-:-:S02]  /*16cc0*/  FMNMX R8, R2, R8, !PT ;  /* 0x0000000802087209 */ /* 0x001fc40007800000 */
[----:B------:R-:W-:-:S04]  /*16cd0*/  FMNMX R0, R0, R3, !PT ;  /* 0x0000000300007209 */ /* 0x000fc80007800000 */
[----:B------:R-:W0:Y:S08]  /*16ce0*/  MUFU.EX2 R203, R175 ;  /* 0x000000af00cb7308 */ /* 0x000e300000000800 */
[----:B------:R-:W0:Y:S01]  /*16cf0*/  MUFU.EX2 R204, R174 ;  /* 0x000000ae00cc7308 */ /* 0x000e220000000800 */
[----:B------:R-:W0:Y:S07]  /*16d00*/  SHFL.BFLY PT, R3, R0, 0x2, 0x1f ;  /* 0x0c401f0000037f89 */ /* 0x000e2e00000e0000 */
[----:B------:R-:W-:Y:S01]  /*16d10*/  MUFU.EX2 R97, R179 ;  /* 0x000000b300617308 */ /* 0x000fe20000000800 */
[----:B------:R-:W-:-:S07]  /*16d20*/  FMNMX R8, R8, R186, !PT ;  /* 0x000000ba08087209 */ /* 0x000fce0007800000 */
[----:B------:R-:W0:Y:S08]  /*16d30*/  MUFU.EX2 R205, R168 ;  /* 0x000000a800cd7308 */ /* 0x000e300000000800 */
[----:B------:R-:W-:Y:S08]  /*16d40*/  MUFU.EX2 R11, R183 ;  /* 0x000000b7000b7308 */ /* 0x000ff00000000800 */
[----:B------:R-:W0:Y:S08]  /*16d50*/  MUFU.EX2 R179, R169 ;  /* 0x000000a900b37308 */ /* 0x000e300000000800 */
[----:B------:R-:W-:Y:S08]  /*16d60*/  MUFU.EX2 R101, R178 ;  /* 0x000000b200657308 */ /* 0x000ff00000000800 */
[----:B------:R-:W0:Y:S08]  /*16d70*/  MUFU.EX2 R183, R173 ;  /* 0x000000ad00b77308 */ /* 0x000e300000000800 */
[----:B------:R-:W0:Y:S01]  /*16d80*/  MUFU.EX2 R178, R172 ;  /* 0x000000ac00b27308 */ /* 0x000e220000000800 */
[----:B------:R-:W-:Y:S04]  /*16d90*/  STL [R1+0x18d4], R187 ;  /* 0x0018d4bb01007387 */ /* 0x000fe80000100800 */
[----:B------:R-:W-:Y:S04]  /*16da0*/  STL [R1+0x18d8], R8 ;  /* 0x0018d80801007387 */ /* 0x000fe80000100800 */
[----:B-1----:R-:W-:Y:S04]  /*16db0*/  STL [R1+0x18e0], R250 ;  /* 0x0018e0fa01007387 */ /* 0x002fe80000100800 */
[----:B------:R-:W-:Y:S04]  /*16dc0*/  STL [R1+0x18dc], R206 ;  /* 0x0018dcce01007387 */ /* 0x000fe80000100800 */
[----:B0-----:R-:W-:Y:S04]  /*16dd0*/  STL [R1+0x18e8], R203 ;  /* 0x0018e8cb01007387 */ /* 0x001fe80000100800 */
[----:B------:R-:W-:Y:S04]  /*16de0*/  STL [R1+0x18e4], R204 ;  /* 0x0018e4cc01007387 */ /* 0x000fe80000100800 */
[----:B------:R-:W-:Y:S04]  /*16df0*/  STL [R1+0x18ec], R205 ;  /* 0x0018eccd01007387 */ /* 0x000fe80000100800 */
[----:B------:R-:W-:Y:S04]  /*16e00*/  STL [R1+0x1404], R179 ;  /* 0x001404b301007387 */ /* 0x000fe80000100800 */
[----:B------:R-:W-:Y:S04]  /*16e10*/  STL [R1+0x140c], R183 ;  /* 0x00140cb701007387 */ /* 0x000fe80000100800 */
[----:B------:R-:W-:Y:S04]  /*16e20*/  STL [R1+0x1408], R178 ;  /* 0x001408b201007387 */ /* 0x000fe80000100800 */
[----:B------:R-:W-:Y:S04]  /*16e30*/  STL.64 [R1+0x16c8], R150 ;  /* 0x0016c89601007387 */ /* 0x000fe80000100a00 */
[----:B------:R-:W-:Y:S04]  /*16e40*/  STL.64 [R1+0x16c0], R148 ;  /* 0x0016c09401007387 */ /* 0x000fe80000100a00 */
[----:B------:R-:W-:Y:S04]  /*16e50*/  STL.64 [R1+0x16b8], R146 ;  /* 0x0016b89201007387 */ /* 0x000fe80000100a00 */
[----:B------:R-:W-:Y:S04]  /*16e60*/  STL.64 [R1+0x16b0], R144 ;  /* 0x0016b09001007387 */ /* 0x000fe80000100a00 */
[----:B------:R-:W-:Y:S04]  /*16e70*/  STL.64 [R1+0x16a8], R142 ;  /* 0x0016a88e01007387 */ /* 0x000fe80000100a00 */
[----:B------:R-:W-:Y:S04]  /*16e80*/  STL.64 [R1+0x16a0], R140 ;  /* 0x0016a08c01007387 */ /* 0x000fe80000100a00 */
[----:B------:R-:W-:Y:S01]  /*16e90*/  STL.64 [R1+0x1698], R138 ;  /* 0x0016988a01007387 */ /* 0x000fe20000100a00 */
[----:B------:R-:W-:-:S03]  /*16ea0*/  FMNMX R0, R0, R3, !PT ;  /* 0x0000000300007209 */ /* 0x000fc60007800000 */
[----:B------:R-:W-:Y:S04]  /*16eb0*/  STL.64 [R1+0x1690], R136 ;  /* 0x0016908801007387 */ /* 0x000fe80000100a00 */
[----:B------:R-:W-:Y:S04]  /*16ec0*/  STL.64 [R1+0x1688], R134 ;  /* 0x0016888601007387 */ /* 0x000fe80000100a00 */
[----:B------:R-:W-:Y:S04]  /*16ed0*/  STL.64 [R1+0x1680], R132 ;  /* 0x0016808401007387 */ /* 0x000fe80000100a00 */
[----:B------:R-:W-:Y:S04]  /*16ee0*/  STL.64 [R1+0x1678], R130 ;  /* 0x0016788201007387 */ /* 0x000fe80000100a00 */
[----:B------:R-:W-:Y:S04]  /*16ef0*/  STL.64 [R1+0x1670], R128 ;  /* 0x0016708001007387 */ /* 0x000fe80000100a00 */
[----:B------:R-:W-:Y:S04]  /*16f00*/  STL.64 [R1+0x1668], R126 ;  /* 0x0016687e01007387 */ /* 0x000fe80000100a00 */
[----:B------:R-:W-:Y:S04]  /*16f10*/  STL.64 [R1+0x1660], R124 ;  /* 0x0016607c01007387 */ /* 0x000fe80000100a00 */
[----:B------:R-:W-:Y:S04]  /*16f20*/  STL.64 [R1+0x1658], R122 ;  /* 0x0016587a01007387 */ /* 0x000fe80000100a00 */
[----:B------:R-:W0:Y:S04]  /*16f30*/  SHFL.BFLY PT, R7, R0, 0x1, 0x1f ;  /* 0x0c201f0000077f89 */ /* 0x000e2800000e0000 */
        /* <DEDUP_REMOVED lines=20> */
[----:B------:R-:W-:Y:S01]  /*17080*/  STL.64 [R1+0x15b0], R80 ;  /* 0x0015b05001007387 */ /* 0x000fe20000100a00 */
[----:B------:R-:W-:-:S03]  /*17090*/  FFMA R182, R182, UR50, -R10 ;  /* 0x00000032b6b67c23 */ /* 0x000fc6000800080a */
[----:B------:R-:W-:Y:S01]  /*170a0*/  STL.64 [R1+0x15a8], R78 ;  /* 0x0015a84e01007387 */ /* 0x000fe20000100a00 */
[----:B0-----:R-:W-:-:S03]  /*170b0*/  FMNMX R7, R0, R7, !PT ;  /* 0x0000000700077209 */ /* 0x001fc60007800000 */
[----:B------:R-:W-:Y:S01]  /*170c0*/  STL.64 [R1+0x15a0], R76 ;  /* 0x0015a04c01007387 */ /* 0x000fe20000100a00 */
[----:B------:R-:W-:-:S03]  /*170d0*/  FFMA R177, R177, UR50, -R9 ;  /* 0x00000032b1b17c23 */ /* 0x000fc60008000809 */
[----:B------:R-:W-:Y:S01]  /*170e0*/  STL.64 [R1+0x1598], R74 ;  /* 0x0015984a01007387 */ /* 0x000fe20000100a00 */
[----:B------:R-:W-:-:S03]  /*170f0*/  FFMA R181, R181, UR50, -R9 ;  /* 0x00000032b5b57c23 */ /* 0x000fc60008000809 */
[----:B------:R-:W-:Y:S01]  /*17100*/  STL.64 [R1+0x1590], R72 ;  /* 0x0015904801007387 */ /* 0x000fe20000100a00 */
[--C-:B------:R-:W-:Y:S01]  /*17110*/  FFMA R176, R176, UR50, -R9.reuse ;  /* 0x00000032b0b07c23 */ /* 0x100fe20008000809 */
[----:B------:R-:W-:Y:S02]  /*17120*/  FFMA R180, R180, UR50, -R9 ;  /* 0x00000032b4b47c23 */ /* 0x000fe40008000809 */
[----:B------:R-:W-:Y:S01]  /*17130*/  STL.64 [R1+0x1588], R70 ;  /* 0x0015884601007387 */ /* 0x000fe20000100a00 */
[----:B------:R-:W-:Y:S01]  /*17140*/  FMUL R182, R182, 1.4426950216293334961 ;  /* 0x3fb8aa3bb6b67820 */ /* 0x000fe20000400000 */
[----:B------:R-:W-:Y:S02]  /*17150*/  FMNMX R7, R7, R187, !PT ;  /* 0x000000bb07077209 */ /* 0x000fe40007800000 */
[----:B------:R-:W-:Y:S01]  /*17160*/  STL.64 [R1+0x1580], R68 ;  /* 0x0015804401007387 */ /* 0x000fe20000100a00 */
[----:B------:R-:W-:-:S03]  /*17170*/  FMUL R177, R177, 1.4426950216293334961 ;  /* 0x3fb8aa3bb1b17820 */ /* 0x000fc60000400000 */
[----:B------:R-:W-:Y:S01]  /*17180*/  STL.64 [R1+0x1578], R66 ;  /* 0x0015784201007387 */ /* 0x000fe20000100a00 */
[----:B------:R-:W-:-:S03]  /*17190*/  FMUL R181, R181, 1.4426950216293334961 ;  /* 0x3fb8aa3bb5b57820 */ /* 0x000fc60000400000 */
[----:B------:R-:W-:Y:S01]  /*171a0*/  STL.64 [R1+0x1570], R64 ;  /* 0x0015704001007387 */ /* 0x000fe20000100a00 */
[----:B------:R-:W-:Y:S01]  /*171b0*/  FMUL R176, R176, 1.4426950216293334961 ;  /* 0x3fb8aa3bb0b07820 */ /* 0x000fe20000400000 */
[----:B------:R-:W-:Y:S02]  /*171c0*/  FMUL R180, R180, 1.4426950216293334961 ;  /* 0x3fb8aa3bb4b47820 */ /* 0x000fe40000400000 */
[----:B------:R-:W-:Y:S01]  /*171d0*/  STL.64 [R1+0x1568], R62 ;  /* 0x0015683e01007387 */ /* 0x000fe20000100a00 */
[--C-:B------:R-:W-:Y:S01]  /*171e0*/  FFMA R155, R155, UR50, -R8.reuse ;  /* 0x000000329b9b7c23 */ /* 0x100fe20008000808 */
[--C-:B------:R-:W-:Y:S02]  /*171f0*/  FFMA R162, R162, UR50, -R8.reuse ;  /* 0x00000032a2a27c23 */ /* 0x100fe40008000808 */
[----:B------:R-:W-:Y:S01]  /*17200*/  STL.64 [R1+0x1560], R60 ;  /* 0x0015603c01007387 */ /* 0x000fe20000100a00 */
[----:B------:R-:W0:Y:S01]  /*17210*/  MUFU.EX2 R6, R182 ;  /* 0x000000b600067308 */ /* 0x000e220000000800 */
[----:B------:R-:W-:-:S02]  /*17220*/  FFMA R154, R154, UR50, -R8 ;  /* 0x000000329a9a7c23 */ /* 0x000fc40008000808 */
[----:B------:R-:W-:Y:S01]  /*17230*/  STL.64 [R1+0x1558], R58 ;  /* 0x0015583a01007387 */ /* 0x000fe20000100a00 */
[--C-:B------:R-:W-:Y:S01]  /*17240*/  FFMA R153, R153, UR50, -R7.reuse ;  /* 0x0000003299997c23 */ /* 0x100fe20008000807 */
[----:B------:R-:W-:Y:S02]  /*17250*/  FFMA R152, R152, UR50, -R7 ;  /* 0x0000003298987c23 */ /* 0x000fe40008000807 */
[----:B------:R-:W-:Y:S01]  /*17260*/  STL.64 [R1+0x1550], R56 ;  /* 0x0015503801007387 */ /* 0x000fe20000100a00 */
[----:B------:R-:W1:Y:S01]  /*17270*/  MUFU.EX2 R252, R177 ;  /* 0x000000b100fc7308 */ /* 0x000e620000000800 */
[----:B------:R-:W-:Y:S02]  /*17280*/  FMUL R155, R155, 1.4426950216293334961 ;  /* 0x3fb8aa3b9b9b7820 */ /* 0x000fe40000400000 */
[----:B------:R-:W-:Y:S01]  /*17290*/  STL.64 [R1+0x1548], R54 ;  /* 0x0015483601007387 */ /* 0x000fe20000100a00 */
[----:B------:R-:W-:Y:S01]  /*172a0*/  FFMA R159, R159, UR50, -R8 ;  /* 0x000000329f9f7c23 */ /* 0x000fe20008000808 */
[----:B------:R-:W-:-:S02]  /*172b0*/  FMUL R162, R162, 1.4426950216293334961 ;  /* 0x3fb8aa3ba2a27820 */ /* 0x000fc40000400000 */
[----:B------:R-:W-:Y:S01]  /*172c0*/  STL.64 [R1+0x1540], R52 ;  /* 0x0015403401007387 */ /* 0x000fe20000100a00 */
[----:B------:R-:W3:Y:S01]  /*172d0*/  MUFU.EX2 R182, R176 ;  /* 0x000000b000b67308 */ /* 0x000ee20000000800 */
[----:B------:R-:W-:Y:S01]  /*172e0*/  FMUL R154, R154, 1.4426950216293334961 ;  /* 0x3fb8aa3b9a9a7820 */ /* 0x000fe20000400000 */
[--C-:B------:R-:W-:Y:S01]  /*172f0*/  FFMA R158, R158, UR50, -R8.reuse ;  /* 0x000000329e9e7c23 */ /* 0x100fe20008000808 */
[----:B------:R-:W-:Y:S01]  /*17300*/  STL.64 [R1+0x1538], R50 ;  /* 0x0015383201007387 */ /* 0x000fe20000100a00 */
[--C-:B------:R-:W-:Y:S01]  /*17310*/  FFMA R163, R163, UR50, -R8.reuse ;  /* 0x00000032a3a37c23 */ /* 0x100fe20008000808 */
[----:B------:R-:W-:Y:S02]  /*17320*/  FMUL R153, R153, 1.4426950216293334961 ;  /* 0x3fb8aa3b99997820 */ /* 0x000fe40000400000 */
[----:B------:R-:W-:Y:S01]  /*17330*/  STL.64 [R1+0x1530], R48 ;  /* 0x0015303001007387 */ /* 0x000fe20000100a00 */
[----:B------:R-:W4:Y:S01]  /*17340*/  MUFU.EX2 R181, R181 ;  /* 0x000000b500b57308 */ /* 0x000f220000000800 */
[----:B------:R-:W-:Y:S01]  /*17350*/  FMUL R152, R152, 1.4426950216293334961 ;  /* 0x3fb8aa3b98987820 */ /* 0x000fe20000400000 */
[--C-:B------:R-:W-:Y:S01]  /*17360*/  FFMA R160, R160, UR50, -R7.reuse ;  /* 0x00000032a0a07c23 */ /* 0x100fe20008000807 */
[----:B------:R-:W-:Y:S01]  /*17370*/  STL.64 [R1+0x1528], R46 ;  /* 0x0015282e01007387 */ /* 0x000fe20000100a00 */
[----:B------:R-:W-:Y:S01]  /*17380*/  FMUL R159, R159, 1.4426950216293334961 ;  /* 0x3fb8aa3b9f9f7820 */ /* 0x000fe20000400000 */
[--C-:B------:R-:W-:Y:S01]  /*17390*/  FFMA R166, R166, UR50, -R8.reuse ;  /* 0x00000032a6a67c23 */ /* 0x100fe20008000808 */
[----:B------:R-:W-:Y:S01]  /*173a0*/  FFMA R167, R167, UR50, -R8 ;  /* 0x00000032a7a77c23 */ /* 0x000fe20008000808 */
[----:B------:R-:W-:Y:S01]  /*173b0*/  STL.64 [R1+0x1520], R44 ;  /* 0x0015202c01007387 */ /* 0x000fe20000100a00 */
[----:B------:R-:W2:Y:S01]  /*173c0*/  MUFU.EX2 R180, R180 ;  /* 0x000000b400b47308 */ /* 0x000ea20000000800 */
[--C-:B------:R-:W-:Y:S01]  /*173d0*/  FFMA R161, R161, UR50, -R7.reuse ;  /* 0x00000032a1a17c23 */ /* 0x100fe20008000807 */
[----:B------:R-:W-:Y:S01]  /*173e0*/  FMUL R158, R158, 1.4426950216293334961 ;  /* 0x3fb8aa3b9e9e7820 */ /* 0x000fe20000400000 */
[----:B------:R-:W-:Y:S01]  /*173f0*/  STL.64 [R1+0x1518], R42 ;  /* 0x0015182a01007387 */ /* 0x000fe20000100a00 */
[----:B------:R-:W-:Y:S01]  /*17400*/  FMUL R163, R163, 1.4426950216293334961 ;  /* 0x3fb8aa3ba3a37820 */ /* 0x000fe20000400000 */
[----:B------:R-:W-:-:S02]  /*17410*/  FFMA R157, R157, UR50, -R7 ;  /* 0x000000329d9d7c23 */ /* 0x000fc40008000807 */
[----:B------:R-:W-:Y:S01]  /*17420*/  STL.64 [R1+0x1510], R40 ;  /* 0x0015102801007387 */ /* 0x000fe20000100a00 */
[----:B------:R-:W2:Y:S01]  /*17430*/  MUFU.EX2 R170, R155 ;  /* 0x0000009b00aa7308 */ /* 0x000ea20000000800 */
[----:B------:R-:W-:Y:S01]  /*17440*/  FFMA R156, R156, UR50, -R7 ;  /* 0x000000329c9c7c23 */ /* 0x000fe20008000807 */
[----:B------:R-:W-:Y:S01]  /*17450*/  FMUL R160, R160, 1.4426950216293334961 ;  /* 0x3fb8aa3ba0a07820 */ /* 0x000fe20000400000 */
[----:B------:R-:W-:Y:S01]  /*17460*/  STL.64 [R1+0x1508], R38 ;  /* 0x0015082601007387 */ /* 0x000fe20000100a00 */
[----:B------:R-:W-:Y:S01]  /*17470*/  FMUL R166, R166, 1.4426950216293334961 ;  /* 0x3fb8aa3ba6a67820 */ /* 0x000fe20000400000 */
[----:B------:R-:W-:-:S03]  /*17480*/  FMUL R167, R167, 1.4426950216293334961 ;  /* 0x3fb8aa3ba7a77820 */ /* 0x000fc60000400000 */
[----:B------:R-:W2:Y:S01]  /*17490*/  MUFU.EX2 R172, R154 ;  /* 0x0000009a00ac7308 */ /* 0x000ea20000000800 */
[----:B------:R-:W-:Y:S01]  /*174a0*/  STL.64 [R1+0x1500], R36 ;  /* 0x0015002401007387 */ /* 0x000fe20000100a00 */
[----:B------:R-:W-:Y:S01]  /*174b0*/  FMUL R161, R161, 1.4426950216293334961 ;  /* 0x3fb8aa3ba1a17820 */ /* 0x000fe20000400000 */
[--C-:B------:R-:W-:Y:S01]  /*174c0*/  FFMA R165, R165, UR50, -R7.reuse ;  /* 0x00000032a5a57c23 */ /* 0x100fe20008000807 */
[----:B------:R-:W-:Y:S01]  /*174d0*/  FFMA R164, R164, UR50, -R7 ;  /* 0x00000032a4a47c23 */ /* 0x000fe20008000807 */
[----:B------:R-:W-:Y:S03]  /*174e0*/  STL.64 [R1+0x14f8], R34 ;  /* 0x0014f82201007387 */ /* 0x000fe60000100a00 */
[----:B------:R-:W-:Y:S01]  /*174f0*/  MUFU.EX2 R176, R162 ;  /* 0x000000a200b07308 */ /* 0x000fe20000000800 */
[----:B------:R0:W-:Y:S01]  /*17500*/  STS.U8 [R5+UR6+0x20000], R241 ;  /* 0x020000f105007988 */ /* 0x0001e20008000006 */
[----:B------:R-:W-:Y:S01]  /*17510*/  FMUL R157, R157, 1.4426950216293334961 ;  /* 0x3fb8aa3b9d9d7820 */ /* 0x000fe20000400000 */
[----:B------:R-:W-:-:S02]  /*17520*/  FMUL R156, R156, 1.4426950216293334961 ;  /* 0x3fb8aa3b9c9c7820 */ /* 0x000fc40000400000 */
[----:B------:R-:W-:Y:S03]  /*17530*/  STL.64 [R1+0x14f0], R32 ;  /* 0x0014f02001007387 */ /* 0x000fe60000100a00 */
[----:B------:R-:W2:Y:S01]  /*17540*/  MUFU.EX2 R162, R153 ;  /* 0x0000009900a27308 */ /* 0x000ea20000000800 */
[----:B------:R-:W-:Y:S01]  /*17550*/  STL.64 [R1+0x14e8], R30 ;  /* 0x0014e81e01007387 */ /* 0x000fe20000100a00 */
[----:B0-----:R-:W-:-:S06]  /*17560*/  IMAD.MOV.U32 R241, RZ, RZ, R11 ;  /* 0x000000fffff17224 */ /* 0x001fcc00078e000b */
[----:B------:R-:W0:Y:S01]  /*17570*/  MUFU.EX2 R168, R152 ;  /* 0x0000009800a87308 */ /* 0x000e220000000800 */
[----:B------:R-:W-:Y:S07]  /*17580*/  STL.64 [R1+0x14e0], R28 ;  /* 0x0014e01c01007387 */ /* 0x000fee0000100a00 */
[----:B------:R-:W0:Y:S01]  /*17590*/  MUFU.EX2 R173, R159 ;  /* 0x0000009f00ad7308 */ /* 0x000e220000000800 */
[----:B------:R-:W-:Y:S07]  /*175a0*/  STL.64 [R1+0x14d8], R26 ;  /* 0x0014d81a01007387 */ /* 0x000fee0000100a00 */
[----:B------:R-:W0:Y:S01]  /*175b0*/  MUFU.EX2 R171, R158 ;  /* 0x0000009e00ab7308 */ /* 0x000e220000000800 */
[----:B------:R-:W-:Y:S07]  /*175c0*/  STL.64 [R1+0x14d0], R24 ;  /* 0x0014d01801007387 */ /* 0x000fee0000100a00 */
[----:B------:R-:W0:Y:S01]  /*175d0*/  MUFU.EX2 R175, R163 ;  /* 0x000000a300af7308 */ /* 0x000e220000000800 */
[----:B------:R-:W-:Y:S07]  /*175e0*/  STL [R1+0x18f0], R6 ;  /* 0x0018f00601007387 */ /* 0x000fee0000100800 */
[----:B------:R1:W-:Y:S01]  /*175f0*/  MUFU.EX2 R163, R160 ;  /* 0x000000a000a37308 */ /* 0x0003e20000000800 */
[----:B------:R-:W-:Y:S07]  /*17600*/  STL [R1+0x1410], R241 ;  /* 0x001410f101007387 */ /* 0x000fee0000100800 */
[----:B------:R-:W0:Y:S01]  /*17610*/  MUFU.EX2 R177, R167 ;  /* 0x000000a700b17308 */ /* 0x000e220000000800 */
[----:B-1----:R-:W-:Y:S01]  /*17620*/  FMUL R160, R165, 1.4426950216293334961 ;  /* 0x3fb8aa3ba5a07820 */ /* 0x002fe20000400000 */
[----:B------:R-:W-:Y:S06]  /*17630*/  STL [R1+0x1418], R252 ;  /* 0x001418fc01007387 */ /* 0x000fec0000100800 */
[----:B------:R1:W-:Y:S01]  /*17640*/  MUFU.EX2 R169, R161 ;  /* 0x000000a100a97308 */ /* 0x0003e20000000800 */
[----:B---3--:R-:W-:Y:S07]  /*17650*/  STL [R1+0x1414], R182 ;  /* 0x001414b601007387 */ /* 0x008fee0000100800 */
[----:B------:R-:W3:Y:S01]  /*17660*/  MUFU.EX2 R174, R166 ;  /* 0x000000a600ae7308 */ /* 0x000ee20000000800 */
[----:B-1----:R-:W-:Y:S01]  /*17670*/  FMUL R161, R164, 1.4426950216293334961 ;  /* 0x3fb8aa3ba4a17820 */ /* 0x002fe20000400000 */
[----:B----4-:R-:W-:Y:S06]  /*17680*/  STL [R1+0x1420], R181 ;  /* 0x001420b501007387 */ /* 0x010fec0000100800 */
[----:B------:R-:W1:Y:S01]  /*17690*/  MUFU.EX2 R166, R157 ;  /* 0x0000009d00a67308 */ /* 0x000e620000000800 */
[----:B--2---:R-:W-:Y:S07]  /*176a0*/  STL [R1+0x141c], R180 ;  /* 0x00141cb401007387 */ /* 0x004fee0000100800 */
[----:B------:R-:W2:Y:S01]  /*176b0*/  MUFU.EX2 R167, R156 ;  /* 0x0000009c00a77308 */ /* 0x000ea20000000800 */
[----:B------:R4:W-:Y:S04]  /*176c0*/  STL [R1+0x18f4], R7 ;  /* 0x0018f40701007387 */ /* 0x0009e80000100800 */
[----:B------:R-:W-:Y:S03]  /*176d0*/  STL [R1+0x1428], R170 ;  /* 0x001428aa01007387 */ /* 0x000fe60000100800 */
[----:B------:R-:W4:Y:S01]  /*176e0*/  MUFU.EX2 R160, R160 ;  /* 0x000000a000a07308 */ /* 0x000f220000000800 */
[----:B------:R-:W-:Y:S07]  /*176f0*/  STL [R1+0x1424], R172 ;  /* 0x001424ac01007387 */ /* 0x000fee0000100800 */
[----:B------:R-:W4:Y:S01]  /*17700*/  MUFU.EX2 R161, R161 ;  /* 0x000000a100a17308 */ /* 0x000f220000000800 */
[----:B------:R-:W-:Y:S04]  /*17710*/  STL [R1+0x1430], R162 ;  /* 0x001430a201007387 */ /* 0x000fe80000100800 */
[----:B0-----:R-:W-:Y:S04]  /*17720*/  STL [R1+0x142c], R168 ;  /* 0x00142ca801007387 */ /* 0x001fe80000100800 */
[----:B------:R-:W-:Y:S04]  /*17730*/  STL [R1+0x1438], R173 ;  /* 0x001438ad01007387 */ /* 0x000fe80000100800 */
[----:B------:R-:W-:Y:S04]  /*17740*/  STL [R1+0x1434], R171 ;  /* 0x001434ab01007387 */ /* 0x000fe80000100800 */
[----:B------:R-:W-:Y:S04]  /*17750*/  STL [R1+0x1440], R175 ;  /* 0x001440af01007387 */ /* 0x000fe80000100800 */
[----:B------:R-:W-:Y:S04]  /*17760*/  STL [R1+0x143c], R176 ;  /* 0x00143cb001007387 */ /* 0x000fe80000100800 */
[----:B------:R-:W-:Y:S04]  /*17770*/  STL [R1+0x1448], R177 ;  /* 0x001448b101007387 */ /* 0x000fe80000100800 */
[----:B---3--:R-:W-:Y:S04]  /*17780*/  STL [R1+0x1444], R174 ;  /* 0x001444ae01007387 */ /* 0x008fe80000100800 */
[----:B-1----:R-:W-:Y:S04]  /*17790*/  STL [R1+0x1450], R166 ;  /* 0x001450a601007387 */ /* 0x002fe80000100800 */
[----:B--2---:R-:W-:Y:S04]  /*177a0*/  STL [R1+0x144c], R167 ;  /* 0x00144ca701007387 */ /* 0x004fe80000100800 */
[----:B------:R-:W-:Y:S04]  /*177b0*/  STL [R1+0x1458], R169 ;  /* 0x001458a901007387 */ /* 0x000fe80000100800 */
[----:B------:R-:W-:Y:S04]  /*177c0*/  STL [R1+0x1454], R163 ;  /* 0x001454a301007387 */ /* 0x000fe80000100800 */
[----:B----4-:R-:W-:Y:S04]  /*177d0*/  STL [R1+0x1460], R160 ;  /* 0x001460a001007387 */ /* 0x010fe80000100800 */
[----:B------:R-:W-:Y:S04]  /*177e0*/  STL [R1+0x145c], R161 ;  /* 0x00145ca101007387 */ /* 0x000fe80000100800 */
[----:B------:R-:W-:Y:S04]  /*177f0*/  STL [R1+0x1464], R14 ;  /* 0x0014640e01007387 */ /* 0x000fe80000100800 */
[----:B------:R-:W2:Y:S01]  /*17800*/  LDL.LU R7, [R1+0x424] ;  /* 0x0004240001077983 */ /* 0x000ea20000300800 */
[----:B------:R-:W-:-:S02]  /*17810*/  F2FP.SATFINITE.E4M3.F32.PACK_AB_MERGE_C R2, R250, R206, RZ ;  /* 0x000000cefa02723e */ /* 0x000fc400048070ff */
[----:B------:R-:W-:Y:S02]  /*17820*/  F2FP.SATFINITE.E4M3.F32.PACK_AB_MERGE_C R0, R203, R204, RZ ;  /* 0x000000cccb00723e */ /* 0x000fe400048070ff */
[----:B------:R-:W-:Y:S02]  /*17830*/  F2FP.SATFINITE.E4M3.F32.PACK_AB_MERGE_C R2, R179, R205, R2 ;  /* 0x000000cdb302723e */ /* 0x000fe40004807002 */
[----:B------:R-:W-:-:S04]  /*17840*/  F2FP.SATFINITE.E4M3.F32.PACK_AB_MERGE_C R0, R183, R178, R0 ;  /* 0x000000b2b700723e */ /* 0x000fc80004807000 */
[----:B------:R-:W-:Y:S02]  /*17850*/  SEL R15, R2, R0, !P0 ;  /* 0x00000000020f7207 */ /* 0x000fe40004000000 */
[----:B------:R-:W-:Y:S02]  /*17860*/  SEL R153, R0, R2, !P0 ;  /* 0x0000000200997207 */ /* 0x000fe40004000000 */
[----:B------:R-:W-:Y:S01]  /*17870*/  F2FP.SATFINITE.E4M3.F32.PACK_AB_MERGE_C R2, R97, R101, RZ ;  /* 0x000000656102723e */ /* 0x000fe200048070ff */
[----:B--2---:R0:W-:Y:S04]  /*17880*/  STL [R1+0x1918], R7 ;  /* 0x0019180701007387 */ /* 0x0041e80000100800 */
[----:B0-----:R-:W2:Y:S01]  /*17890*/  LDL.LU R7, [R1+0x40c] ;  /* 0x00040c0001077983 */ /* 0x001ea20000300800 */
[----:B------:R-:W-:-:S02]  /*178a0*/  F2FP.SATFINITE.E4M3.F32.PACK_AB_MERGE_C R0, R241, R6, RZ ;  /* 0x00000006f100723e */ /* 0x000fc400048070ff */
[----:B------:R-:W-:Y:S02]  /*178b0*/  F2FP.SATFINITE.E4M3.F32.PACK_AB_MERGE_C R2, R252, R182, R2 ;  /* 0x000000b6fc02723e */ /* 0x000fe40004807002 */
[----:B------:R-:W-:Y:S02]  /*178c0*/  F2FP.SATFINITE.E4M3.F32.PACK_AB_MERGE_C R0, R181, R180, R0 ;  /* 0x000000b4b500723e */ /* 0x000fe40004807000 */
[----:B------:R-:W-:Y:S02]  /*178d0*/  F2FP.SATFINITE.E4M3.F32.PACK_AB_MERGE_C R4, R170, R172, RZ ;  /* 0x000000acaa04723e */ /* 0x000fe400048070ff */
[----:B------:R-:W-:Y:S02]  /*178e0*/  SEL R13, R2, R0, !P0 ;  /* 0x00000000020d7207 */ /* 0x000fe40004000000 */
[----:B------:R-:W-:Y:S02]  /*178f0*/  SEL R155, R0, R2, !P0 ;  /* 0x00000002009b7207 */ /* 0x000fe40004000000 */
[----:B------:R-:W-:-:S02]  /*17900*/  F2FP.SATFINITE.E4M3.F32.PACK_AB_MERGE_C R3, R173, R171, RZ ;  /* 0x000000abad03723e */ /* 0x000fc400048070ff */
[----:B------:R-:W-:Y:S02]  /*17910*/  F2FP.SATFINITE.E4M3.F32.PACK_AB_MERGE_C R2, R175, R176, RZ ;  /* 0x000000b0af02723e */ /* 0x000fe400048070ff */
[----:B------:R-:W-:Y:S02]  /*17920*/  F2FP.SATFINITE.E4M3.F32.PACK_AB_MERGE_C R0, R177, R174, RZ ;  /* 0x000000aeb100723e */ /* 0x000fe400048070ff */
[----:B------:R-:W-:Y:S02]  /*17930*/  F2FP.SATFINITE.E4M3.F32.PACK_AB_MERGE_C R4, R162, R168, R4 ;  /* 0x000000a8a204723e */ /* 0x000fe40004807004 */
[----:B------:R-:W-:Y:S02]  /*17940*/  F2FP.SATFINITE.E4M3.F32.PACK_AB_MERGE_C R3, R166, R167, R3 ;  /* 0x000000a7a603723e */ /* 0x000fe40004807003 */
[----:B------:R-:W-:Y:S02]  /*17950*/  F2FP.SATFINITE.E4M3.F32.PACK_AB_MERGE_C R2, R169, R163, R2 ;  /* 0x000000a3a902723e */ /* 0x000fe40004807002 */
[----:B------:R-:W-:-:S02]  /*17960*/  F2FP.SATFINITE.E4M3.F32.PACK_AB_MERGE_C R0, R160, R161, R0 ;  /* 0x000000a1a000723e */ /* 0x000fc40004807000 */
[----:B------:R-:W-:Y:S02]  /*17970*/  SEL R157, R3, R4, !P0 ;  /* 0x00000004039d7207 */ /* 0x000fe40004000000 */
[----:B------:R-:W-:Y:S02]  /*17980*/  SEL R159, R0, R2, !P0 ;  /* 0x00000002009f7207 */ /* 0x000fe40004000000 */
[----:B------:R-:W-:-:S05]  /*17990*/  LOP3.LUT R8, R14, 0x1, RZ, 0x3c, !PT ;  /* 0x000000010e087812 */ /* 0x000fca00078e3cff */
[----:B------:R-:W-:Y:S04]  /*179a0*/  SHFL.IDX PT, R153, R153, R8, 0x1f ;  /* 0x00001f0899997589 */ /* 0x000fe800000e0000 */
[----:B------:R-:W-:Y:S04]  /*179b0*/  SHFL.IDX PT, R155, R155, R8, 0x1f ;  /* 0x00001f089b9b7589 */ /* 0x000fe800000e0000 */
[----:B------:R-:W-:Y:S04]  /*179c0*/  SHFL.IDX PT, R157, R157, R8, 0x1f ;  /* 0x00001f089d9d7589 */ /* 0x000fe800000e0000 */
[----:B------:R-:W-:Y:S04]  /*179d0*/  SHFL.IDX PT, R159, R159, R8, 0x1f ;  /* 0x00001f089f9f7589 */ /* 0x000fe800000e0000 */
[----:B--2---:R0:W-:Y:S04]  /*179e0*/  STL [R1+0x191c], R7 ;  /* 0x00191c0701007387 */ /* 0x0041e80000100800 */
[----:B0-----:R-:W2:Y:S04]  /*179f0*/  LDL.LU R7, [R1+0x408] ;  /* 0x0004080001077983 */ /* 0x001ea80000300800 */
[----:B------:R-:W3:Y:S04]  /*17a00*/  LDL.LU R6, [R1+0x428] ;  /* 0x0004280001067983 */ /* 0x000ee80000300800 */
[----:B------:R-:W4:Y:S04]  /*17a10*/  LDL.LU R205, [R1+0x42c] ;  /* 0x00042c0001cd7983 */ /* 0x000f280000300800 */
[----:B------:R-:W4:Y:S04]  /*17a20*/  LDL.LU R203, [R1+0x430] ;  /* 0x0004300001cb7983 */ /* 0x000f280000300800 */
[----:B------:R-:W4:Y:S04]  /*17a30*/  LDL.LU R204, [R1+0x434] ;  /* 0x0004340001cc7983 */ /* 0x000f280000300800 */
[----:B------:R-:W4:Y:S04]  /*17a40*/  LDL.LU R250, [R1+0x438] ;  /* 0x0004380001fa7983 */ /* 0x000f280000300800 */
[----:B------:R-:W4:Y:S04]  /*17a50*/  LDL.LU R206, [R1+0x43c] ;  /* 0x00043c0001ce7983 */ /* 0x000f280000300800 */
[----:B------:R-:W4:Y:S04]  /*17a60*/  LDL.LU R8, [R1+0x440] ;  /* 0x0004400001087983 */ /* 0x000f280000300800 */
[----:B------:R-:W4:Y:S04]  /*17a70*/  LDL.LU R187, [R1+0x444] ;  /* 0x0004440001bb7983 */ /* 0x000f280000300800 */
[----:B------:R-:W4:Y:S04]  /*17a80*/  LDL.LU R186, [R1+0x448] ;  /* 0x0004480001ba7983 */ /* 0x000f280000300800 */
[----:B------:R-:W2:Y:S04]  /*17a90*/  LDL.LU R252, [R1+0x4a4] ;  /* 0x0004a40001fc7983 */ /* 0x000ea80000300800 */
        /* <DEDUP_REMOVED lines=56> */
[----:B--2---:R0:W-:Y:S04]  /*17e20*/  STL [R1+0x1914], R252 ;  /* 0x001914fc01007387 */ /* 0x0041e80000100800 */
[----:B0-----:R-:W2:Y:S04]  /*17e30*/  LDL.LU R252, [R1+0x44c] ;  /* 0x00044c0001fc7983 */ /* 0x001ea80000300800 */
        /* <DEDUP_REMOVED lines=73> */
[----:B------:R-:W4:Y:S01]  /*182d0*/  LDL.LU R168, [R1+0x5cc] ;  /* 0x0005cc0001a87983 */ /* 0x000f220000300800 */
[----:B------:R-:W-:-:S03]  /*182e0*/  SEL R11, R2, R0, !P0 ;  /* 0x00000000020b7207 */ /* 0x000fc60004000000 */
[----:B------:R-:W4:Y:S01]  /*182f0*/  LDL.LU R167, [R1+0x5d0] ;  /* 0x0005d00001a77983 */ /* 0x000f220000300800 */
[----:B------:R-:W-:-:S03]  /*18300*/  SEL R12, R4, R3, !P0 ;  /* 0x00000003040c7207 */ /* 0x000fc60004000000 */
[----:B------:R-:W4:Y:S04]  /*18310*/  LDL.LU R166, [R1+0x5d4] ;  /* 0x0005d40001a67983 */ /* 0x000f280000300800 */
[----:B------:R-:W4:Y:S04]  /*18320*/  LDL.LU R165, [R1+0x5d8] ;  /* 0x0005d80001a57983 */ /* 0x000f280000300800 */
[----:B------:R-:W4:Y:S04]  /*18330*/  LDL.LU R164, [R1+0x5dc] ;  /* 0x0005dc0001a47983 */ /* 0x000f280000300800 */
[----:B------:R-:W4:Y:S04]  /*18340*/  LDL.LU R163, [R1+0x5e0] ;  /* 0x0005e00001a37983 */ /* 0x000f280000300800 */
[----:B------:R-:W4:Y:S04]  /*18350*/  LDL.LU R162, [R1+0x5e4] ;  /* 0x0005e40001a27983 */ /* 0x000f280000300800 */
[----:B------:R-:W4:Y:S04]  /*18360*/  LDL.LU R161, [R1+0x5e8] ;  /* 0x0005e80001a17983 */ /* 0x000f280000300800 */
[----:B------:R0:W-:Y:S04]  /*18370*/  STS.U8 [R5+UR6+0x23900], R23 ;  /* 0x0239001705007988 */ /* 0x0001e80008000006 */
[----:B------:R-:W4:Y:S04]  /*18380*/  LDL.LU R160, [R1+0x5ec] ;  /* 0x0005ec0001a07983 */ /* 0x000f280000300800 */
[----:B------:R1:W3:Y:S04]  /*18390*/  SHFL.IDX PT, R0, R15, R14, 0x1f ;  /* 0x00001f0e0f007589 */ /* 0x0002e800000e0000 */
[----:B0-----:R-:W4:Y:S04]  /*183a0*/  LDL.LU R23, [R1+0x5f0] ;  /* 0x0005f00001177983 */ /* 0x001f280000300800 */
[----:B------:R-:W0:Y:S04]  /*183b0*/  SHFL.IDX PT, R2, R13, R14, 0x1f ;  /* 0x00001f0e0d027589 */ /* 0x000e2800000e0000 */
[----:B------:R-:W2:Y:S04]  /*183c0*/  SHFL.IDX PT, R4, R12, R14, 0x1f ;  /* 0x00001f0e0c047589 */ /* 0x000ea800000e0000 */
[----:B------:R3:W2:Y:S04]  /*183d0*/  SHFL.IDX PT, R11, R11, R14, 0x1f ;  /* 0x00001f0e0b0b7589 */ /* 0x0006a800000e0000 */
[----:B-1----:R-:W4:Y:S04]  /*183e0*/  LDL.LU R15, [R1+0x5f4] ;  /* 0x0005f400010f7983 */ /* 0x002f280000300800 */
[----:B---3--:R-:W3:Y:S04]  /*183f0*/  LDL.LU R14, [R1+0x5f8] ;  /* 0x0005f800010e7983 */ /* 0x008ee80000300800 */
[----:B------:R-:W3:Y:S04]  /*18400*/  LDL.LU R13, [R1+0x5fc] ;  /* 0x0005fc00010d7983 */ /* 0x000ee80000300800 */
[----:B------:R-:W3:Y:S04]  /*18410*/  LDL.LU.64 R24, [R1+0x200] ;  /* 0x0002000001187983 */ /* 0x000ee80000300a00 */
        /* <DEDUP_REMOVED lines=58> */
[----:B------:R-:W3:Y:S01]  /*187c0*/  LDL.LU.64 R142, [R1+0x3d8] ;  /* 0x0003d800018e7983 */ /* 0x000ee20000300a00 */
[----:B------:R-:W-:-:S03]  /*187d0*/  FADD R3, -R10, R184 ;  /* 0x000000b80a037221 */ /* 0x000fc60000000100 */
[----:B------:R-:W3:Y:S04]  /*187e0*/  LDL.LU.64 R144, [R1+0x3e0] ;  /* 0x0003e00001907983 */ /* 0x000ee80000300a00 */
[----:B------:R-:W3:Y:S04]  /*187f0*/  LDL.LU.64 R146, [R1+0x3e8] ;  /* 0x0003e80001927983 */ /* 0x000ee80000300a00 */
[----:B------:R-:W3:Y:S04]  /*18800*/  LDL.LU.64 R148, [R1+0x3f0] ;  /* 0x0003f00001947983 */ /* 0x000ee80000300a00 */
[----:B------:R-:W4:Y:S04]  /*18810*/  LDL.LU.64 R150, [R1+0x3f8] ;  /* 0x0003f80001967983 */ /* 0x000f280000300a00 */
[----:B------:R-:W3:Y:S04]  /*18820*/  LDL.LU R184, [R1+0x4a0] ;  /* 0x0004a00001b87983 */ /* 0x000ee80000300800 */
[----:B------:R1:W-:Y:S04]  /*18830*/  STL [R1+0x1468], R10 ;  /* 0x0014680a01007387 */ /* 0x0003e80000100800 */
[----:B------:R0:W-:Y:S04]  /*18840*/  STS.U8 [R5+UR6+0x23a00], R191 ;  /* 0x023a00bf05007988 */ /* 0x0001e80008000006 */
[----:B------:R2:W-:Y:S04]  /*18850*/  STS.U8 [R5+UR6+0x23b00], R22 ;  /* 0x023b001605007988 */ /* 0x0005e80008000006 */
[----:B-1----:R-:W3:Y:S04]  /*18860*/  LDL.LU R10, [R1+0x49c] ;  /* 0x00049c00010a7983 */ /* 0x002ee80000300800 */
[----:B0-----:R-:W3:Y:S04]  /*18870*/  LDL.LU R191, [R1+0x498] ;  /* 0x0004980001bf7983 */ /* 0x001ee80000300800 */
[----:B--2---:R-:W2:Y:S04]  /*18880*/  LDL.LU R22, [R1+0x494] ;  /* 0x0004940001167983 */ /* 0x004ea80000300800 */
[----:B------:R0:W-:Y:S04]  /*18890*/  STS.U8 [R5+UR6+0x23c00], R21 ;  /* 0x023c001505007988 */ /* 0x0001e80008000006 */
[----:B------:R1:W-:Y:S01]  /*188a0*/  STS.U8 [R5+UR6+0x23d00], R20 ;  /* 0x023d001405007988 */ /* 0x0003e20008000006 */
[----:B------:R-:W-:-:S03]  /*188b0*/  PRMT R152, R0, R19, R153 ;  /* 0x0000001300987216 */ /* 0x000fc60000000099 */
[----:B------:R1:W-:Y:S04]  /*188c0*/  STS.U8 [R5+UR6+0x23e00], R17 ;  /* 0x023e001105007988 */ /* 0x0003e80008000006 */
[----:B0-----:R-:W2:Y:S04]  /*188d0*/  LDL.LU R21, [R1+0x490] ;  /* 0x0004900001157983 */ /* 0x001ea80000300800 */
[----:B-1----:R-:W3:Y:S01]  /*188e0*/  LDL.LU R20, [R1+0x48c] ;  /* 0x00048c0001147983 */ /* 0x002ee20000300800 */
[----:B------:R-:W-:-:S03]  /*188f0*/  FMUL R3, R3, 1.4426950216293334961 ;  /* 0x3fb8aa3b03037820 */ /* 0x000fc60000400000 */
[----:B------:R-:W2:Y:S01]  /*18900*/  LDL.LU R17, [R1+0x488] ;  /* 0x0004880001117983 */ /* 0x000ea20000300800 */
[----:B------:R-:W-:-:S03]  /*18910*/  FADD R12, -R9, R185 ;  /* 0x000000b9090c7221 */ /* 0x000fc60000000100 */
[----:B------:R0:W-:Y:S01]  /*18920*/  STS.U8 [R5+UR6+0x23f00], R16 ;  /* 0x023f001005007988 */ /* 0x0001e20008000006 */
[-C--:B------:R-:W-:Y:S02]  /*18930*/  PRMT R153, R0, R18.reuse, R153 ;  /* 0x0000001200997216 */ /* 0x080fe40000000099 */
[C-C-:B------:R-:W-:Y:S01]  /*18940*/  PRMT R154, R2.reuse, R19, R155.reuse ;  /* 0x00000013029a7216 */ /* 0x140fe2000000009b */
[----:B------:R-:W1:Y:S01]  /*18950*/  MUFU.EX2 R3, R3 ;  /* 0x0000000300037308 */ /* 0x000e620000000800 */
[----:B0-----:R-:W3:Y:S04]  /*18960*/  LDL.LU R16, [R1+0x484] ;  /* 0x0004840001107983 */ /* 0x001ee80000300800 */
[----:B------:R0:W-:Y:S01]  /*18970*/  STL [R1+0x146c], R5 ;  /* 0x00146c0501007387 */ /* 0x0001e20000100800 */
[----:B------:R-:W-:-:S02]  /*18980*/  PRMT R155, R2, R18, R155 ;  /* 0x00000012029b7216 */ /* 0x000fc4000000009b */
[C-C-:B------:R-:W-:Y:S01]  /*18990*/  PRMT R156, R4.reuse, R19, R157.reuse ;  /* 0x00000013049c7216 */ /* 0x140fe2000000009d */
[----:B------:R1:W-:Y:S06]  /*189a0*/  MEMBAR.ALL.CTA ;  /* 0x0000000000007992 */ /* 0x0003ec0000008000 */
[----:B-1----:R-:W1:Y:S04]  /*189b0*/  FENCE.VIEW.ASYNC.S ;  /* 0x00000000000073c6 */ /* 0x002e680000000000 */
[----:B0-----:R-:W3:Y:S04]  /*189c0*/  LDL.LU R5, [R1+0x480] ;  /* 0x0004800001057983 */ /* 0x001ee80000300800 */
[----:B------:R-:W2:Y:S04]  /*189d0*/  LDL.LU R185, [R1+0x47c] ;  /* 0x00047c0001b97983 */ /* 0x000ea80000300800 */
[----:B------:R0:W-:Y:S01]  /*189e0*/  STL [R1+0x1470], R9 ;  /* 0x0014700901007387 */ /* 0x0001e20000100800 */
[----:B------:R-:W-:-:S03]  /*189f0*/  PRMT R157, R4, R18, R157 ;  /* 0x00000012049d7216 */ /* 0x000fc6000000009d */
[----:B0-----:R-:W3:Y:S04]  /*18a00*/  LDL.LU R9, [R1+0x478] ;  /* 0x0004780001097983 */ /* 0x001ee80000300800 */
[----:B------:R0:W-:Y:S01]  /*18a10*/  STL [R1+0x18f8], R152 ;  /* 0x0018f89801007387 */ /* 0x0001e20000100800 */
[----:B------:R-:W-:Y:S01]  /*18a20*/  FMUL R0, R12, 1.4426950216293334961 ;  /* 0x3fb8aa3b0c007820 */ /* 0x000fe20000400000 */
[C-C-:B------:R-:W-:Y:S02]  /*18a30*/  PRMT R158, R11.reuse, R19, R159.reuse ;  /* 0x000000130b9e7216 */ /* 0x140fe4000000009f */
[----:B0-----:R-:W2:Y:S04]  /*18a40*/  LDL.LU R152, [R1+0x420] ;  /* 0x0004200001987983 */ /* 0x001ea80000300800 */
[----:B------:R0:W-:Y:S04]  /*18a50*/  STL [R1+0x18fc], R153 ;  /* 0x0018fc9901007387 */ /* 0x0001e80000100800 */
[----:B0-----:R-:W4:Y:S04]  /*18a60*/  LDL.LU R153, [R1+0x41c] ;  /* 0x00041c0001997983 */ /* 0x001f280000300800 */
[----:B------:R0:W-:Y:S01]  /*18a70*/  STL [R1+0x1900], R154 ;  /* 0x0019009a01007387 */ /* 0x0001e20000100800 */
[----:B------:R-:W-:-:S03]  /*18a80*/  PRMT R159, R11, R18, R159 ;  /* 0x000000120b9f7216 */ /* 0x000fc6000000009f */
[----:B0-----:R-:W3:Y:S04]  /*18a90*/  LDL.LU R154, [R1+0x418] ;  /* 0x00041800019a7983 */ /* 0x001ee80000300800 */
[----:B------:R0:W-:Y:S04]  /*18aa0*/  STL [R1+0x1904], R155 ;  /* 0x0019049b01007387 */ /* 0x0001e80000100800 */
[----:B0-----:R-:W2:Y:S04]  /*18ab0*/  LDL.LU R155, [R1+0x414] ;  /* 0x00041400019b7983 */ /* 0x001ea80000300800 */
[----:B------:R-:W2:Y:S04]  /*18ac0*/  LDL.LU R2, [R1+0x474] ;  /* 0x0004740001027983 */ /* 0x000ea80000300800 */
[----:B------:R-:W2:Y:S04]  /*18ad0*/  LDL.LU R12, [R1+0x470] ;  /* 0x00047000010c7983 */ /* 0x000ea80000300800 */
[----:B------:R0:W-:Y:S01]  /*18ae0*/  STL [R1+0x1474], R156 ;  /* 0x0014749c01007387 */ /* 0x0001e20000100800 */
[----:B------:R-:W-:-:S03]  /*18af0*/  FMUL R7, R7, R3 ;  /* 0x0000000307077220 */ /* 0x000fc60000400000 */
[----:B0-----:R-:W2:Y:S04]  /*18b00*/  LDL.LU R156, [R1+0x46c] ;  /* 0x00046c00019c7983 */ /* 0x001ea80000300800 */
[----:B------:R0:W-:Y:S01]  /*18b10*/  STL [R1+0x1478], R157 ;  /* 0x0014789d01007387 */ /* 0x0001e20000100800 */
[----:B------:R1:W2:Y:S03]  /*18b20*/  MUFU.EX2 R4, R0 ;  /* 0x0000000000047308 */ /* 0x0002a60000000800 */
[----:B0-----:R-:W2:Y:S04]  /*18b30*/  LDL.LU R157, [R1+0x468] ;  /* 0x00046800019d7983 */ /* 0x001ea80000300800 */
[----:B------:R0:W-:Y:S04]  /*18b40*/  STL [R1+0x1480], R158 ;  /* 0x0014809e01007387 */ /* 0x0001e80000100800 */
[----:B0-----:R-:W2:Y:S04]  /*18b50*/  LDL.LU R158, [R1+0x464] ;  /* 0x00046400019e7983 */ /* 0x001ea80000300800 */
[----:B------:R0:W-:Y:S04]  /*18b60*/  STL [R1+0x147c], R19 ;  /* 0x00147c1301007387 */ /* 0x0001e80000100800 */
[----:B0-----:R-:W2:Y:S04]  /*18b70*/  LDL.LU R19, [R1+0x460] ;  /* 0x0004600001137983 */ /* 0x001ea80000300800 */
[----:B------:R-:W2:Y:S04]  /*18b80*/  LDL.LU R11, [R1+0x45c] ;  /* 0x00045c00010b7983 */ /* 0x000ea80000300800 */
[----:B------:R0:W-:Y:S04]  /*18b90*/  STL [R1+0x1488], R159 ;  /* 0x0014889f01007387 */ /* 0x0001e80000100800 */
[----:B0-----:R-:W2:Y:S04]  /*18ba0*/  LDL.LU R159, [R1+0x458] ;  /* 0x00045800019f7983 */ /* 0x001ea80000300800 */
[----:B------:R0:W-:Y:S04]  /*18bb0*/  STL [R1+0x1484], R18 ;  /* 0x0014841201007387 */ /* 0x0001e80000100800 */
[----:B0-----:R-:W2:Y:S04]  /*18bc0*/  LDL.LU R18, [R1+0x454] ;  /* 0x0004540001127983 */ /* 0x001ea80000300800 */
[----:B-1----:R-:W2:Y:S04]  /*18bd0*/  LDL.LU R0, [R1+0x450] ;  /* 0x0004500001007983 */ /* 0x002ea80000300800 */
[----:B------:R0:W-:Y:S04]  /*18be0*/  STL [R1+0x408], R7 ;  /* 0x0004080701007387 */ /* 0x0001e80000100800 */
[----:B0-----:R-:W2:Y:S01]  /*18bf0*/  LDL.LU R7, [R1+0x191c] ;  /* 0x00191c0001077983 */ /* 0x001ea20000300800 */
[-C--:B----4-:R-:W-:Y:S01]  /*18c00*/  FMUL R153, R153, R3.reuse ;  /* 0x0000000399997220 */ /* 0x090fe20000400000 */
[-C--:B---3--:R-:W-:Y:S01]  /*18c10*/  FMUL R154, R154, R3.reuse ;  /* 0x000000039a9a7220 */ /* 0x088fe20000400000 */
[----:B--2---:R-:W-:-:S05]  /*18c20*/  FMUL R7, R7, R3 ;  /* 0x0000000307077220 */ /* 0x004fca0000400000 */
[----:B------:R0:W-:Y:S04]  /*18c30*/  STL [R1+0x40c], R7 ;  /* 0x00040c0701007387 */ /* 0x0001e80000100800 */
[----:B0-----:R-:W2:Y:S04]  /*18c40*/  LDL.LU R7, [R1+0x1918] ;  /* 0x0019180001077983 */ /* 0x001ea80000300800 */
[----:B------:R0:W-:Y:S04]  /*18c50*/  STL [R1+0x1910], R154 ;  /* 0x0019109a01007387 */ /* 0x0001e80000100800 */
[----:B0-----:R-:W3:Y:S04]  /*18c60*/  LDL.LU R154, [R1+0x400] ;  /* 0x00040000019a7983 */ /* 0x001ee80000300800 */
[----:B------:R0:W-:Y:S04]  /*18c70*/  STL [R1+0x190c], R153 ;  /* 0x00190c9901007387 */ /* 0x0001e80000100800 */
[----:B0-----:R-:W4:Y:S01]  /*18c80*/  LDL.LU R153, [R1+0x404] ;  /* 0x0004040001997983 */ /* 0x001f220000300800 */
[-C--:B------:R-:W-:Y:S01]  /*18c90*/  FMUL R6, R6, R3.reuse ;  /* 0x0000000306067220 */ /* 0x080fe20000400000 */
[-C--:B------:R-:W-:Y:S01]  /*18ca0*/  FMUL R252, R252, R3.reuse ;  /* 0x00000003fcfc7220 */ /* 0x080fe20000400000 */
[-C--:B------:R-:W-:Y:S01]  /*18cb0*/  FMUL R150, R150, R3.reuse ;  /* 0x0000000396967220 */ /* 0x080fe20000400000 */
[----:B------:R-:W-:-:S02]  /*18cc0*/  FMUL R151, R151, R3 ;  /* 0x0000000397977220 */ /* 0x000fc40000400000 */
[----:B------:R0:W-:Y:S01]  /*18cd0*/  STL [R1+0x1908], R6 ;  /* 0x0019080601007387 */ /* 0x0001e20000100800 */
[-C--:B------:R-:W-:Y:S01]  /*18ce0*/  FMUL R205, R205, R3.reuse ;  /* 0x00000003cdcd7220 */ /* 0x080fe20000400000 */
        /* <DEDUP_REMOVED lines=8> */
[----:B0-----:R-:W2:Y:S01]  /*18d70*/  LDL.LU R6, [R1+0x410] ;  /* 0x0004100001067983 */ /* 0x001ea20000300800 */
        /* <DEDUP_REMOVED lines=110> */
[----:B------:R-:W-:Y:S01]  /*19460*/  FMUL R147, R147, R3 ;  /* 0x0000000393937220 */ /* 0x000fe20000400000 */
[----:B------:R0:W-:Y:S02]  /*19470*/  STL [R1+0x148c], R3 ;  /* 0x00148c0301007387 */ /* 0x0001e40000100800 */
[----:B0-----:R-:W-:-:S02]  /*19480*/  IMAD.MOV.U32 R3, RZ, RZ, R252 ;  /* 0x000000ffff037224 */ /* 0x001fc400078e00fc */
[----:B------:R-:W2:Y:S04]  /*19490*/  LDL.LU R252, [R1+0x1914] ;  /* 0x0019140001fc7983 */ /* 0x000ea80000300800 */
        /* <DEDUP_REMOVED lines=15> */
[----:B------:R-:W-:-:S03]  /*19590*/  FMUL R104, R104, R4 ;  /* 0x0000000468687220 */ /* 0x000fc60000400000 */
        /* <DEDUP_REMOVED lines=83> */
[----:B---3--:R-:W-:-:S03]  /*19ad0*/  FMUL R154, R154, R4 ;  /* 0x000000049a9a7220 */ /* 0x008fc60000400000 */
[----:B------:R-:W-:Y:S01]  /*19ae0*/  STL.64 [R1+0x1700], R36 ;  /* 0x0017002401007387 */ /* 0x000fe20000100a00 */
[----:B----4-:R-:W-:-:S03]  /*19af0*/  FMUL R153, R153, R4 ;  /* 0x0000000499997220 */ /* 0x010fc60000400000 */
[----:B------:R-:W-:Y:S04]  /*19b00*/  STL.64 [R1+0x16f8], R34 ;  /* 0x0016f82201007387 */ /* 0x000fe80000100a00 */
[----:B------:R-:W-:Y:S04]  /*19b10*/  STL.64 [R1+0x16f0], R32 ;  /* 0x0016f02001007387 */ /* 0x000fe80000100a00 */
[----:B------:R-:W-:Y:S04]  /*19b20*/  STL.64 [R1+0x16e8], R30 ;  /* 0x0016e81e01007387 */ /* 0x000fe80000100a00 */
[----:B------:R-:W-:Y:S04]  /*19b30*/  STL.64 [R1+0x16e0], R28 ;  /* 0x0016e01c01007387 */ /* 0x000fe80000100a00 */
[----:B------:R-:W-:Y:S04]  /*19b40*/  STL.64 [R1+0x16d8], R26 ;  /* 0x0016d81a01007387 */ /* 0x000fe80000100a00 */
[----:B------:R0:W-:Y:S02]  /*19b50*/  STL.64 [R1+0x16d0], R24 ;  /* 0x0016d01801007387 */ /* 0x0001e40000100a00 */
[----:B0-----:R-:W-:-:S02]  /*19b60*/  IMAD.MOV.U32 R24, RZ, RZ, R154 ;  /* 0x000000ffff187224 */ /* 0x001fc400078e009a */
[----:B------:R-:W3:Y:S01]  /*19b70*/  LDL.LU R154, [R1+0x1910] ;  /* 0x00191000019a7983 */ /* 0x000ee20000300800 */
[----:B------:R-:W-:-:S03]  /*19b80*/  IMAD.MOV.U32 R25, RZ, RZ, R153 ;  /* 0x000000ffff197224 */ /* 0x000fc600078e0099 */
[----:B------:R-:W4:Y:S01]  /*19b90*/  LDL.LU R153, [R1+0x190c] ;  /* 0x00190c0001997983 */ /* 0x000f220000300800 */
[-C--:B--2---:R-:W-:Y:S01]  /*19ba0*/  FMUL R6, R6, R4.reuse ;  /* 0x0000000406067220 */ /* 0x084fe20000400000 */
[-C--:B------:R-:W-:Y:S02]  /*19bb0*/  FMUL R155, R155, R4.reuse ;  /* 0x000000049b9b7220 */ /* 0x080fe40000400000 */
[----:B------:R-:W2:Y:S01]  /*19bc0*/  LDL.LU R26, [R1+0x408] ;  /* 0x00040800011a7983 */ /* 0x000ea20000300800 */
[----:B------:R-:W-:Y:S02]  /*19bd0*/  IMAD.MOV.U32 R28, RZ, RZ, R6 ;  /* 0x000000ffff1c7224 */ /* 0x000fe400078e0006 */
[----:B------:R-:W-:Y:S01]  /*19be0*/  FMUL R152, R152, R4 ;  /* 0x0000000498987220 */ /* 0x000fe20000400000 */
[----:B------:R-:W2:Y:S01]  /*19bf0*/  LDL.LU R27, [R1+0x40c] ;  /* 0x00040c00011b7983 */ /* 0x000ea20000300800 */
[----:B------:R-:W-:-:S03]  /*19c00*/  IMAD.MOV.U32 R29, RZ, RZ, R155 ;  /* 0x000000ffff1d7224 */ /* 0x000fc600078e009b */
[----:B------:R-:W2:Y:S01]  /*19c10*/  LDL.LU R6, [R1+0x1908] ;  /* 0x0019080001067983 */ /* 0x000ea20000300800 */
[----:B------:R-:W-:-:S03]  /*19c20*/  IMAD.MOV.U32 R32, RZ, RZ, R152 ;  /* 0x000000ffff207224 */ /* 0x000fc600078e0098 */
[----:B------:R-:W2:Y:S01]  /*19c30*/  LDL.LU R155, [R1+0x1904] ;  /* 0x00190400019b7983 */ /* 0x000ea20000300800 */
[----:B------:R-:W-:Y:S01]  /*19c40*/  BAR.SYNC.DEFER_BLOCKING 0x0 ;  /* 0x0000000000007b1d */ /* 0x000fe20000010000 */
[----:B---3--:R-:W-:-:S05]  /*19c50*/  IMAD.MOV.U32 R30, RZ, RZ, R154 ;  /* 0x000000ffff1e7224 */ /* 0x008fca00078e009a */
[----:B------:R-:W3:Y:S01]  /*19c60*/  LDL.LU R154, [R1+0x1900] ;  /* 0x00190000019a7983 */ /* 0x000ee20000300800 */
[----:B----4-:R-:W-:-:S03]  /*19c70*/  IMAD.MOV.U32 R31, RZ, RZ, R153 ;  /* 0x000000ffff1f7224 */ /* 0x010fc600078e0099 */
[----:B------:R-:W3:Y:S04]  /*19c80*/  LDL.LU R153, [R1+0x18fc] ;  /* 0x0018fc0001997983 */ /* 0x000ee80000300800 */
[----:B------:R-:W3:Y:S01]  /*19c90*/  LDL.LU R152, [R1+0x18f8] ;  /* 0x0018f80001987983 */ /* 0x000ee20000300800 */
        /* <DEDUP_REMOVED lines=59> */
[----:B------:R-:W-:-:S02]  /*1a050*/  IMAD.MOV.U32 R33, RZ, RZ, R7 ;  /* 0x000000ffff217224 */ /* 0x000fc400078e0007 */
[----:B--2---:R-:W-:Y:S01]  /*1a060*/  IMAD.MOV.U32 R34, RZ, RZ, R6 ;  /* 0x000000ffff227224 */ /* 0x004fe200078e0006 */
[----:B------:R-:W2:Y:S01]  /*1a070*/  LDL.LU R7, [R1+0x18f4] ;  /* 0x0018f40001077983 */ /* 0x000ea20000300800 */
[----:B------:R-:W-:Y:S02]  /*1a080*/  IMAD.MOV.U32 R35, RZ, RZ, R205 ;  /* 0x000000ffff237224 */ /* 0x000fe400078e00cd */
[----:B------:R-:W-:Y:S01]  /*1a090*/  IMAD.MOV.U32 R36, RZ, RZ, R203 ;  /* 0x000000ffff247224 */ /* 0x000fe200078e00cb */
[----:B------:R-:W4:Y:S01]  /*1a0a0*/  LDL.LU R6, [R1+0x18f0] ;  /* 0x0018f00001067983 */ /* 0x000f220000300800 */
[----:B------:R-:W-:Y:S02]  /*1a0b0*/  IMAD.MOV.U32 R37, RZ, RZ, R204 ;  /* 0x000000ffff257224 */ /* 0x000fe400078e00cc */
[----:B------:R-:W-:Y:S01]  /*1a0c0*/  IMAD.MOV.U32 R38, RZ, RZ, R250 ;  /* 0x000000ffff267224 */ /* 0x000fe200078e00fa */
[----:B------:R-:W4:Y:S01]  /*1a0d0*/  LDL.LU R205, [R1+0x18ec] ;  /* 0x0018ec0001cd7983 */ /* 0x000f220000300800 */
[----:B------:R-:W-:-:S02]  /*1a0e0*/  IMAD.MOV.U32 R39, RZ, RZ, R206 ;  /* 0x000000ffff277224 */ /* 0x000fc400078e00ce */
[----:B------:R-:W-:Y:S01]  /*1a0f0*/  IMAD.MOV.U32 R40, RZ, RZ, R8 ;  /* 0x000000ffff287224 */ /* 0x000fe200078e0008 */
[----:B------:R-:W4:Y:S01]  /*1a100*/  LDL.LU R203, [R1+0x18e8] ;  /* 0x0018e80001cb7983 */ /* 0x000f220000300800 */
        /* <DEDUP_REMOVED lines=11> */
[----:B------:R-:W2:Y:S01]  /*1a1c0*/  LDL.LU R8, [R1+0x18d8] ;  /* 0x0018d80001087983 */ /* 0x000ea20000300800 */
[----:B------:R-:W-:Y:S02]  /*1a1d0*/  IMAD.MOV.U32 R49, RZ, RZ, R158 ;  /* 0x000000ffff317224 */ /* 0x000fe400078e009e */
[----:B------:R-:W-:Y:S01]  /*1a1e0*/  IMAD.MOV.U32 R50, RZ, RZ, R157 ;  /* 0x000000ffff327224 */ /* 0x000fe200078e009d */
[----:B------:R-:W4:Y:S01]  /*1a1f0*/  LDL.LU R187, [R1+0x18d4] ;  /* 0x0018d40001bb7983 */ /* 0x000f220000300800 */
[----:B------:R-:W-:-:S02]  /*1a200*/  IMAD.MOV.U32 R51, RZ, RZ, R156 ;  /* 0x000000ffff337224 */ /* 0x000fc400078e009c */
[----:B------:R-:W-:Y:S01]  /*1a210*/  IMAD.MOV.U32 R52, RZ, RZ, R12 ;  /* 0x000000ffff347224 */ /* 0x000fe200078e000c */
[----:B------:R-:W4:Y:S01]  /*1a220*/  LDL.LU R186, [R1+0x18d0] ;  /* 0x0018d00001ba7983 */ /* 0x000f220000300800 */
[----:B------:R-:W-:Y:S02]  /*1a230*/  IMAD.MOV.U32 R53, RZ, RZ, R2 ;  /* 0x000000ffff357224 */ /* 0x000fe400078e0002 */
[----:B------:R-:W-:Y:S02]  /*1a240*/  IMAD.MOV.U32 R54, RZ, RZ, R9 ;  /* 0x000000ffff367224 */ /* 0x000fe400078e0009 */
[----:B------:R-:W-:Y:S02]  /*1a250*/  IMAD.MOV.U32 R55, RZ, RZ, R185 ;  /* 0x000000ffff377224 */ /* 0x000fe400078e00b9 */
[----:B------:R-:W-:Y:S02]  /*1a260*/  IMAD.MOV.U32 R56, RZ, RZ, R5 ;  /* 0x000000ffff387224 */ /* 0x000fe400078e0005 */
[----:B------:R-:W-:-:S02]  /*1a270*/  IMAD.MOV.U32 R57, RZ, RZ, R16 ;  /* 0x000000ffff397224 */ /* 0x000fc400078e0010 */
[----:B------:R-:W-:Y:S02]  /*1a280*/  IMAD.MOV.U32 R58, RZ, RZ, R17 ;  /* 0x000000ffff3a7224 */ /* 0x000fe400078e0011 */
        /* <DEDUP_REMOVED lines=92> */
[----:B------:R-:W-:-:S06]  /*1a850*/  IMAD.MOV.U32 R151, RZ, RZ, R13 ;  /* 0x000000ffff977224 */ /* 0x000fcc00078e000d */
[----:B---3--:R-:W-:-:S06]  /*1a860*/  WARPGROUP.ARRIVE ;  /* 0x00000000000079c5 */ /* 0x008fcc0000000000 */
[----:B------:R-:W-:Y:S03]  /*1a870*/  QGMMA.64x256x32.F32.E4M3.E4M3 R24, R152, gdesc[UR44], R24, gsb0 ;  /* 0x03e0002c98187df3 */ /* 0x000fe60008000818 */
[----:B------:R-:W-:Y:S02]  /*1a880*/  WARPGROUP.DEPBAR.LE gsb0, 0x0 ;  /* 0x00008000000079c5 */ /* 0x000fe40000010000 */
        /* <DEDUP_REMOVED lines=63> */
[----:B------:R0:W-:Y:S04]  /*1ac80*/  STL.64 [R1+0x5f8], R150 ;  /* 0x0005f89601007387 */ /* 0x0001e80000100a00 */
[----:B0-----:R-:W3:Y:S04]  /*1ac90*/  LDL.LU.64 R150, [R1+0x18c8] ;  /* 0x0018c80001967983 */ /* 0x001ee80000300a00 */
[----:B------:R-:W2:Y:S04]  /*1aca0*/  LDL.LU.64 R148, [R1+0x18c0] ;  /* 0x0018c00001947983 */ /* 0x000ea80000300a00 */
[----:B------:R-:W3:Y:S04]  /*1acb0*/  LDL.LU.64 R146, [R1+0x18b8] ;  /* 0x0018b80001927983 */ /* 0x000ee80000300a00 */
[----:B------:R-:W4:Y:S04]  /*1acc0*/  LDL.LU.64 R144, [R1+0x18b0] ;  /* 0x0018b00001907983 */ /* 0x000f280000300a00 */
        /* <DEDUP_REMOVED lines=60> */
[-C--:B--2---:R-:W-:Y:S01]  /*1b090*/  FMUL R148, R148, R4.reuse ;  /* 0x0000000494947220 */ /* 0x084fe20000400000 */
[-C--:B------:R-:W-:Y:S01]  /*1b0a0*/  FMUL R149, R149, R4.reuse ;  /* 0x0000000495957220 */ /* 0x080fe20000400000 */
[-C--:B----4-:R-:W-:Y:S01]  /*1b0b0*/  FMUL R144, R144, R4.reuse ;  /* 0x0000000490907220 */ /* 0x090fe20000400000 */
[-C--:B------:R-:W-:Y:S01]  /*1b0c0*/  FMUL R145, R145, R4.reuse ;  /* 0x0000000491917220 */ /* 0x080fe20000400000 */
[-C--:B---3--:R-:W-:Y:S01]  /*1b0d0*/  FMUL R140, R140, R4.reuse ;  /* 0x000000048c8c7220 */ /* 0x088fe20000400000 */
        /* <DEDUP_REMOVED lines=17> */
[----:B------:R-:W-:Y:S05]  /*1b1f0*/  STL [R1+0x1490], R8 ;  /* 0x0014900801007387 */ /* 0x000fea0000100800 */
[----:B------:R-:W-:-:S06]  /*1b200*/  WARPGROUP.ARRIVE ;  /* 0x00000000000079c5 */ /* 0x000fcc0000000000 */
[----:B------:R-:W-:Y:S01]  /*1b210*/  QGMMA.64x256x32.F32.E4M3.E4M3 R24, R152, gdesc[UR52], R24, gsb0 ;  /* 0x03e0003498187df3 */ /* 0x000fe20008000818 */
[----:B------:R-:W-:Y:S04]  /*1b220*/  STL [R1+0x1494], R7 ;  /* 0x0014940701007387 */ /* 0x000fe80000100800 */
[----:B------:R-:W-:Y:S01]  /*1b230*/  STL [R1+0x1498], R4 ;  /* 0x0014980401007387 */ /* 0x000fe20000100800 */
[----:B------:R-:W-:-:S03]  /*1b240*/  WARPGROUP.DEPBAR.LE gsb0, 0x0 ;  /* 0x00008000000079c5 */ /* 0x000fc60000010000 */
        /* <DEDUP_REMOVED lines=64> */
[----:B0-----:R-:W2:Y:S04]  /*1b650*/  LDL.LU.64 R150, [R1+0x16c8] ;  /* 0x0016c80001967983 */ /* 0x001ea80000300a00 */
        /* <DEDUP_REMOVED lines=55> */
[----:B------:R-:W-:-:S03]  /*1b9d0*/  IMAD.MOV.U32 R248, RZ, RZ, R250 ;  /* 0x000000fffff87224 */ /* 0x000fc600078e00fa */
        /* <DEDUP_REMOVED lines=8> */
[----:B------:R-:W3:Y:S04]  /*1ba60*/  LDL.LU.64 R30, [R1+0x14e8] ;  /* 0x0014e800011e7983 */ /* 0x000ee80000300a00 */
[----:B------:R-:W3:Y:S04]  /*1ba70*/  LDL.LU.64 R28, [R1+0x14e0] ;  /* 0x0014e000011c7983 */ /* 0x000ee80000300a00 */
[----:B------:R-:W3:Y:S04]  /*1ba80*/  LDL.LU.64 R26, [R1+0x14d8] ;  /* 0x0014d800011a7983 */ /* 0x000ee80000300a00 */
[----:B------:R-:W3:Y:S04]  /*1ba90*/  LDL.LU.64 R24, [R1+0x14d0] ;  /* 0x0014d00001187983 */ /* 0x000ee80000300a00 */
[----:B------:R-:W-:Y:S04]  /*1baa0*/  STL [R1+0x149c], R248 ;  /* 0x00149cf801007387 */ /* 0x000fe80000100800 */
[----:B------:R-:W-:Y:S04]  /*1bab0*/  STL [R1+0x14a0], R249 ;  /* 0x0014a0f901007387 */ /* 0x000fe80000100800 */
[----:B------:R-:W-:Y:S04]  /*1bac0*/  STL [R1+0x14a4], R240 ;  /* 0x0014a4f001007387 */ /* 0x000fe80000100800 */
[----:B------:R-:W-:Y:S04]  /*1bad0*/  STL [R1+0x14a8], R243 ;  /* 0x0014a8f301007387 */ /* 0x000fe80000100800 */
[----:B------:R-:W-:Y:S01]  /*1bae0*/  STL [R1+0x14ac], R245 ;  /* 0x0014acf501007387 */ /* 0x000fe20000100800 */
[----:B--2---:R-:W-:-:S02]  /*1baf0*/  IMAD.MOV.U32 R247, RZ, RZ, R101 ;  /* 0x000000fffff77224 */ /* 0x004fc400078e0065 */
[----:B----4-:R-:W-:-:S03]  /*1bb00*/  IMAD.MOV.U32 R165, RZ, RZ, R97 ;  /* 0x000000ffffa57224 */ /* 0x010fc600078e0061 */
[----:B------:R-:W-:Y:S04]  /*1bb10*/  STL [R1+0x14b0], R247 ;  /* 0x0014b0f701007387 */ /* 0x000fe80000100800 */
[----:B------:R-:W-:Y:S04]  /*1bb20*/  STL [R1+0x14b4], R165 ;  /* 0x0014b4a501007387 */ /* 0x000fe80000100800 */
[----:B------:R-:W2:Y:S04]  /*1bb30*/  LDL.LU R101, [R1+0x8] ;  /* 0x0000080001657983 */ /* 0x000ea80000300800 */
[----:B------:R-:W4:Y:S01]  /*1bb40*/  LDL.LU R97, [R1+0xc] ;  /* 0x00000c0001617983 */ /* 0x000f220000300800 */
[----:B------:R-:W-:-:S05]  /*1bb50*/  IMAD.MOV.U32 R164, RZ, RZ, R6 ;  /* 0x000000ffffa47224 */ /* 0x000fca00078e0006 */
[----:B------:R0:W-:Y:S01]  /*1bb60*/  STL [R1+0x14b8], R164 ;  /* 0x0014b8a401007387 */ /* 0x0001e20000100800 */
[----:B------:R-:W-:-:S03]  /*1bb70*/  FADD R2, -R7, R187 ;  /* 0x000000bb07027221 */ /* 0x000fc60000000100 */
[----:B0-----:R-:W3:Y:S04]  /*1bb80*/  LDL.LU R164, [R1+0x18] ;  /* 0x0000180001a47983 */ /* 0x001ee80000300800 */
[----:B------:R-:W3:Y:S04]  /*1bb90*/  LDL.LU R165, [R1+0x1c] ;  /* 0x00001c0001a57983 */ /* 0x000ee80000300800 */
[----:B------:R-:W3:Y:S04]  /*1bba0*/  LDL.LU R247, [R1+0x20] ;  /* 0x0000200001f77983 */ /* 0x000ee80000300800 */
[----:B------:R-:W3:Y:S04]  /*1bbb0*/  LDL.LU R245, [R1+0x24] ;  /* 0x0000240001f57983 */ /* 0x000ee80000300800 */
[----:B------:R-:W3:Y:S04]  /*1bbc0*/  LDL.LU R243, [R1+0x28] ;  /* 0x0000280001f37983 */ /* 0x000ee80000300800 */
[----:B------:R-:W3:Y:S01]  /*1bbd0*/  LDL.LU R240, [R1+0x2c] ;  /* 0x00002c0001f07983 */ /* 0x000ee20000300800 */
[----:B------:R-:W-:-:S03]  /*1bbe0*/  FADD R0, -R8, R186 ;  /* 0x000000ba08007221 */ /* 0x000fc60000000100 */
[----:B------:R-:W3:Y:S04]  /*1bbf0*/  LDL.LU R249, [R1+0x30] ;  /* 0x0000300001f97983 */ /* 0x000ee80000300800 */
        /* <DEDUP_REMOVED lines=83> */
[----:B------:R-:W3:Y:S01]  /*1c130*/  LDL.LU R201, [R1+0x180] ;  /* 0x0001800001c97983 */ /* 0x000ee20000300800 */
[----:B------:R-:W-:-:S03]  /*1c140*/  FMUL R0, R0, 1.4426950216293334961 ;  /* 0x3fb8aa3b00007820 */ /* 0x000fc60000400000 */
[----:B------:R-:W3:Y:S04]  /*1c150*/  LDL.LU R200, [R1+0x184] ;  /* 0x0001840001c87983 */ /* 0x000ee80000300800 */
[----:B------:R-:W3:Y:S04]  /*1c160*/  LDL.LU R199, [R1+0x188] ;  /* 0x0001880001c77983 */ /* 0x000ee80000300800 */
[----:B------:R-:W3:Y:S04]  /*1c170*/  LDL.LU R198, [R1+0x18c] ;  /* 0x00018c0001c67983 */ /* 0x000ee80000300800 */
[----:B------:R-:W3:Y:S04]  /*1c180*/  LDL.LU R197, [R1+0x190] ;  /* 0x0001900001c57983 */ /* 0x000ee80000300800 */
[----:B------:R-:W3:Y:S04]  /*1c190*/  LDL.LU R196, [R1+0x194] ;  /* 0x0001940001c47983 */ /* 0x000ee80000300800 */
[----:B------:R-:W3:Y:S01]  /*1c1a0*/  LDL.LU R195, [R1+0x198] ;  /* 0x0001980001c37983 */ /* 0x000ee20000300800 */
[----:B------:R-:W2:Y:S03]  /*1c1b0*/  MUFU.EX2 R0, R0 ;  /* 0x0000000000007308 */ /* 0x000ea60000000800 */
        /* <DEDUP_REMOVED lines=17> */
[----:B--2---:R-:W-:-:S03]  /*1c2d0*/  FMUL R101, R101, R0 ;  /* 0x0000000065657220 */ /* 0x004fc60000400000 */
[----:B------:R-:W2:Y:S04]  /*1c2e0*/  LDL.LU R21, [R1+0x1e0] ;  /* 0x0001e00001157983 */ /* 0x000ea80000300800 */
[----:B------:R-:W2:Y:S01]  /*1c2f0*/  LDL.LU R20, [R1+0x1e4] ;  /* 0x0001e40001147983 */ /* 0x000ea20000300800 */
[----:B----4-:R-:W-:-:S03]  /*1c300*/  FMUL R97, R97, R0 ;  /* 0x0000000061617220 */ /* 0x010fc60000400000 */
[----:B------:R-:W4:Y:S04]  /*1c310*/  LDL.LU R17, [R1+0x1e8] ;  /* 0x0001e80001117983 */ /* 0x000f280000300800 */
[----:B------:R-:W2:Y:S04]  /*1c320*/  LDL.LU R16, [R1+0x1ec] ;  /* 0x0001ec0001107983 */ /* 0x000ea80000300800 */
[----:B------:R-:W2:Y:S04]  /*1c330*/  LDL.LU R15, [R1+0x1f0] ;  /* 0x0001f000010f7983 */ /* 0x000ea80000300800 */
[----:B------:R-:W2:Y:S04]  /*1c340*/  LDL.LU R13, [R1+0x1f4] ;  /* 0x0001f400010d7983 */ /* 0x000ea80000300800 */
[----:B------:R-:W2:Y:S04]  /*1c350*/  LDL.LU R12, [R1+0x1f8] ;  /* 0x0001f800010c7983 */ /* 0x000ea80000300800 */
[----:B------:R-:W2:Y:S04]  /*1c360*/  LDL.LU R11, [R1+0x1fc] ;  /* 0x0001fc00010b7983 */ /* 0x000ea80000300800 */
[----:B------:R0:W-:Y:S04]  /*1c370*/  STL [R1+0x8], R101 ;  /* 0x0000086501007387 */ /* 0x0001e80000100800 */
[----:B0-----:R-:W4:Y:S04]  /*1c380*/  LDL.LU R101, [R1+0x14cc] ;  /* 0x0014cc0001657983 */ /* 0x001f280000300800 */
[----:B------:R0:W-:Y:S04]  /*1c390*/  STL [R1+0xc], R97 ;  /* 0x00000c6101007387 */ /* 0x0001e80000100800 */
[----:B0-----:R-:W2:Y:S01]  /*1c3a0*/  LDL.LU R97, [R1] ;  /* 0x0000000001617983 */ /* 0x001ea20000300800 */
[----:B------:R-:W-:-:S06]  /*1c3b0*/  FMUL R2, R2, 1.4426950216293334961 ;  /* 0x3fb8aa3b02027820 */ /* 0x000fcc0000400000 */
[----:B------:R-:W2:Y:S01]  /*1c3c0*/  MUFU.EX2 R2, R2 ;  /* 0x0000000200027308 */ /* 0x000ea20000000800 */
[-C--:B---3--:R-:W-:Y:S01]  /*1c3d0*/  FMUL R165, R165, R0.reuse ;  /* 0x00000000a5a57220 */ /* 0x088fe20000400000 */
[-C--:B------:R-:W-:Y:S01]  /*1c3e0*/  FMUL R243, R243, R0.reuse ;  /* 0x00000000f3f37220 */ /* 0x080fe20000400000 */
[----:B------:R-:W-:-:S03]  /*1c3f0*/  FMUL R240, R240, R0 ;  /* 0x00000000f0f07220 */ /* 0x000fc60000400000 */
[----:B------:R0:W-:Y:S04]  /*1c400*/  STL [R1+0x14c4], R165 ;  /* 0x0014c4a501007387 */ /* 0x0001e80000100800 */
[----:B0-----:R-:W3:Y:S04]  /*1c410*/  LDL.LU R165, [R1+0x4] ;  /* 0x0000040001a57983 */ /* 0x001ee80000300800 */
[----:B------:R0:W-:Y:S04]  /*1c420*/  STL [R1+0x14c0], R243 ;  /* 0x0014c0f301007387 */ /* 0x0001e80000100800 */
[----:B0-----:R-:W3:Y:S04]  /*1c430*/  LDL.LU R243, [R1+0x10] ;  /* 0x0000100001f37983 */ /* 0x001ee80000300800 */
[----:B------:R0:W-:Y:S04]  /*1c440*/  STL [R1+0x14bc], R240 ;  /* 0x0014bcf001007387 */ /* 0x0001e80000100800 */
[----:B0-----:R-:W3:Y:S01]  /*1c450*/  LDL.LU R240, [R1+0x14] ;  /* 0x0000140001f07983 */ /* 0x001ee20000300800 */
[----:B--2---:R-:W-:-:S05]  /*1c460*/  FMUL R97, R97, R2 ;  /* 0x0000000261617220 */ /* 0x004fca0000400000 */
[----:B------:R0:W-:Y:S04]  /*1c470*/  STL [R1], R97 ;  /* 0x0000006101007387 */ /* 0x0001e80000100800 */
[----:B0-----:R-:W2:Y:S01]  /*1c480*/  LDL.LU R97, [R1+0x14c8] ;  /* 0x0014c80001617983 */ /* 0x001ea20000300800 */
[-C--:B------:R-:W-:Y:S01]  /*1c490*/  FMUL R150, R150, R0.reuse ;  /* 0x0000000096967220 */ /* 0x080fe20000400000 */
[-C--:B------:R-:W-:Y:S01]  /*1c4a0*/  FMUL R151, R151, R0.reuse ;  /* 0x0000000097977220 */ /* 0x080fe20000400000 */
[-C--:B------:R-:W-:Y:S01]  /*1c4b0*/  FMUL R146, R146, R0.reuse ;  /* 0x0000000092927220 */ /* 0x080fe20000400000 */
[-C--:B------:R-:W-:Y:S01]  /*1c4c0*/  FMUL R147, R147, R0.reuse ;  /* 0x0000000093937220 */ /* 0x080fe20000400000 */
[-C--:B------:R-:W-:Y:S01]  /*1c4d0*/  FMUL R142, R142, R0.reuse ;  /* 0x000000008e8e7220 */ /* 0x080fe20000400000 */
[-C--:B------:R-:W-:Y:S01]  /*1c4e0*/  FMUL R143, R143, R0.reuse ;  /* 0x000000008f8f7220 */ /* 0x080fe20000400000 */
[----:B------:R-:W-:Y:S01]  /*1c4f0*/  STL.64 [R1+0x13e0], R150 ;  /* 0x0013e09601007387 */ /* 0x000fe20000100a00 */
[-C--:B------:R-:W-:Y:S01]  /*1c500*/  FMUL R138, R138, R0.reuse ;  /* 0x000000008a8a7220 */ /* 0x080fe20000400000 */
[----:B------:R-:W-:-:S02]  /*1c510*/  FMUL R139, R139, R0 ;  /* 0x000000008b8b7220 */ /* 0x000fc40000400000 */
[----:B------:R-:W-:Y:S01]  /*1c520*/  STL.64 [R1+0x13d8], R148 ;  /* 0x0013d89401007387 */ /* 0x000fe20000100a00 */
[-C--:B------:R-:W-:Y:S01]  /*1c530*/  FMUL R134, R134, R0.reuse ;  /* 0x0000000086867220 */ /* 0x080fe20000400000 */
[-C--:B------:R-:W-:Y:S02]  /*1c540*/  FMUL R135, R135, R0.reuse ;  /* 0x0000000087877220 */ /* 0x080fe40000400000 */
[----:B------:R-:W-:Y:S01]  /*1c550*/  STL.64 [R1+0x13d0], R146 ;  /* 0x0013d09201007387 */ /* 0x000fe20000100a00 */
[-C--:B------:R-:W-:Y:S01]  /*1c560*/  FMUL R130, R130, R0.reuse ;  /* 0x0000000082827220 */ /* 0x080fe20000400000 */
[-C--:B------:R-:W-:Y:S02]  /*1c570*/  FMUL R131, R131, R0.reuse ;  /* 0x0000000083837220 */ /* 0x080fe40000400000 */
        /* <DEDUP_REMOVED lines=35> */
[-C--:B------:R-:W-:Y:S01]  /*1c7b0*/  FMUL R94, R94, R0.reuse ;  /* 0x000000005e5e7220 */ /* 0x080fe20000400000 */
[----:B------:R-:W-:Y:S02]  /*1c7c0*/  FMUL R95, R95, R0 ;  /* 0x000000005f5f7220 */ /* 0x000fe40000400000 */
[----:B------:R-:W-:Y:S01]  /*1c7d0*/  STL.64 [R1+0x1338], R108 ;  /* 0x0013386c01007387 */ /* 0x000fe20000100a00 */
[-C--:B------:R-:W-:Y:S01]  /*1c7e0*/  FMUL R92, R92, R2.reuse ;  /* 0x000000025c5c7220 */ /* 0x080fe20000400000 */
[----:B------:R-:W-:Y:S02]  /*1c7f0*/  FMUL R93, R93, R2 ;  /* 0x000000025d5d7220 */ /* 0x000fe40000400000 */
[----:B------:R-:W-:Y:S01]  /*1c800*/  STL.64 [R1+0x1330], R106 ;  /* 0x0013306a01007387 */ /* 0x000fe20000100a00 */
[-C--:B------:R-:W-:Y:S01]  /*1c810*/  FMUL R90, R90, R0.reuse ;  /* 0x000000005a5a7220 */ /* 0x080fe20000400000 */
[----:B------:R-:W-:-:S02]  /*1c820*/  FMUL R91, R91, R0 ;  /* 0x000000005b5b7220 */ /* 0x000fc40000400000 */
[----:B------:R-:W-:Y:S01]  /*1c830*/  STL.64 [R1+0x1328], R104 ;  /* 0x0013286801007387 */ /* 0x000fe20000100a00 */
[-C--:B------:R-:W-:Y:S01]  /*1c840*/  FMUL R88, R88, R2.reuse ;  /* 0x0000000258587220 */ /* 0x080fe20000400000 */
[----:B------:R-:W-:Y:S02]  /*1c850*/  FMUL R89, R89, R2 ;  /* 0x0000000259597220 */ /* 0x000fe40000400000 */
[----:B------:R-:W-:Y:S01]  /*1c860*/  STL.64 [R1+0x1320], R102 ;  /* 0x0013206601007387 */ /* 0x000fe20000100a00 */
[-C--:B------:R-:W-:Y:S01]  /*1c870*/  FMUL R86, R86, R0.reuse ;  /* 0x0000000056567220 */ /* 0x080fe20000400000 */
[----:B------:R-:W-:Y:S02]  /*1c880*/  FMUL R87, R87, R0 ;  /* 0x0000000057577220 */ /* 0x000fe40000400000 */
[----:B----4-:R-:W-:Y:S01]  /*1c890*/  STL.64 [R1+0x1318], R100 ;  /* 0x0013186401007387 */ /* 0x010fe20000100a00 */
[-C--:B------:R-:W-:Y:S01]  /*1c8a0*/  FMUL R84, R84, R2.reuse ;  /* 0x0000000254547220 */ /* 0x080fe20000400000 */
[----:B------:R-:W-:-:S02]  /*1c8b0*/  FMUL R85, R85, R2 ;  /* 0x0000000255557220 */ /* 0x000fc40000400000 */
[----:B------:R-:W-:Y:S01]  /*1c8c0*/  STL.64 [R1+0x1310], R98 ;  /* 0x0013106201007387 */ /* 0x000fe20000100a00 */
[-C--:B------:R-:W-:Y:S01]  /*1c8d0*/  FMUL R82, R82, R0.reuse ;  /* 0x0000000052527220 */ /* 0x080fe20000400000 */
[----:B------:R-:W-:Y:S01]  /*1c8e0*/  FMUL R83, R83, R0 ;  /* 0x0000000053537220 */ /* 0x000fe20000400000 */
        /* <DEDUP_REMOVED lines=53> */
[-C--:B------:R-:W-:Y:S01]  /*1cc40*/  FMUL R29, R29, R2.reuse ;  /* 0x000000021d1d7220 */ /* 0x080fe20000400000 */
[-C--:B---3--:R-:W-:Y:S01]  /*1cc50*/  FMUL R165, R165, R2.reuse ;  /* 0x00000002a5a57220 */ /* 0x088fe20000400000 */
[-C--:B------:R-:W-:Y:S01]  /*1cc60*/  FMUL R243, R243, R2.reuse ;  /* 0x00000002f3f37220 */ /* 0x080fe20000400000 */
[----:B------:R-:W-:Y:S01]  /*1cc70*/  FMUL R240, R240, R2 ;  /* 0x00000002f0f07220 */ /* 0x000fe20000400000 */
[----:B--2---:R-:W-:Y:S04]  /*1cc80*/  STL.64 [R1+0x1308], R96 ;  /* 0x0013086001007387 */ /* 0x004fe80000100a00 */
        /* <DEDUP_REMOVED lines=32> */
[----:B------:R-:W-:Y:S04]  /*1ce90*/  STL.64 [R1+0x1200], R30 ;  /* 0x0012001e01007387 */ /* 0x000fe80000100a00 */
[----:B------:R1:W-:Y:S01]  /*1cea0*/  STL.64 [R1+0x11f8], R28 ;  /* 0x0011f81c01007387 */ /* 0x0003e20000100a00 */
[----:B0-----:R-:W-:-:S02]  /*1ceb0*/  IMAD.MOV.U32 R32, RZ, RZ, R243 ;  /* 0x000000ffff207224 */ /* 0x001fc400078e00f3 */
[----:B------:R-:W-:Y:S01]  /*1cec0*/  IMAD.MOV.U32 R33, RZ, RZ, R240 ;  /* 0x000000ffff217224 */ /* 0x000fe200078e00f0 */
[----:B-1----:R-:W2:Y:S01]  /*1ced0*/  LDL.LU R28, [R1] ;  /* 0x00000000011c7983 */ /* 0x002ea20000300800 */
[----:B------:R-:W-:-:S03]  /*1cee0*/  IMAD.MOV.U32 R29, RZ, RZ, R165 ;  /* 0x000000ffff1d7224 */ /* 0x000fc600078e00a5 */
[----:B------:R-:W3:Y:S04]  /*1cef0*/  LDL.LU R165, [R1+0x14c4] ;  /* 0x0014c40001a57983 */ /* 0x000ee80000300800 */
[----:B------:R-:W2:Y:S04]  /*1cf00*/  LDL.LU R30, [R1+0x8] ;  /* 0x00000800011e7983 */ /* 0x000ea80000300800 */
[----:B------:R-:W2:Y:S04]  /*1cf10*/  LDL.LU R31, [R1+0xc] ;  /* 0x00000c00011f7983 */ /* 0x000ea80000300800 */
[----:B------:R-:W4:Y:S04]  /*1cf20*/  LDL.LU R243, [R1+0x14c0] ;  /* 0x0014c00001f37983 */ /* 0x000f280000300800 */
[----:B------:R-:W2:Y:S01]  /*1cf30*/  LDL.LU R240, [R1+0x14bc] ;  /* 0x0014bc0001f07983 */ /* 0x000ea20000300800 */
[----:B------:R-:W-:Y:S01]  /*1cf40*/  FMUL R164, R164, R0 ;  /* 0x00000000a4a47220 */ /* 0x000fe20000400000 */
[-C--:B------:R-:W-:Y:S01]  /*1cf50*/  FMUL R247, R247, R2.reuse ;  /* 0x00000002f7f77220 */ /* 0x080fe20000400000 */
[-C--:B------:R-:W-:Y:S01]  /*1cf60*/  FMUL R245, R245, R2.reuse ;  /* 0x00000002f5f57220 */ /* 0x080fe20000400000 */
[----:B------:R-:W-:Y:S01]  /*1cf70*/  FMUL R249, R249, R2 ;  /* 0x00000002f9f97220 */ /* 0x000fe20000400000 */
[----:B------:R-:W-:-:S02]  /*1cf80*/  IMAD.MOV.U32 R34, RZ, RZ, R164 ;  /* 0x000000ffff227224 */ /* 0x000fc400078e00a4 */
[----:B------:R-:W-:Y:S01]  /*1cf90*/  FMUL R248, R248, R2 ;  /* 0x00000002f8f87220 */ /* 0x000fe20000400000 */
[----:B------:R-:W2:Y:S01]  /*1cfa0*/  LDL.LU R164, [R1+0x14b8] ;  /* 0x0014b80001a47983 */ /* 0x000ea20000300800 */
[----:B------:R-:W-:Y:S02]  /*1cfb0*/  IMAD.MOV.U32 R36, RZ, RZ, R247 ;  /* 0x000000ffff247224 */ /* 0x000fe400078e00f7 */
[-C--:B------:R-:W-:Y:S01]  /*1cfc0*/  FMUL R4, R4, R0.reuse ;  /* 0x0000000004047220 */ /* 0x080fe20000400000 */
[----:B------:R-:W-:Y:S02]  /*1cfd0*/  IMAD.MOV.U32 R37, RZ, RZ, R245 ;  /* 0x000000ffff257224 */ /* 0x000fe400078e00f5 */
[----:B------:R-:W-:Y:S01]  /*1cfe0*/  FMUL R7, R7, R0 ;  /* 0x0000000007077220 */ /* 0x000fe20000400000 */
[-C--:B------:R-:W-:Y:S01]  /*1cff0*/  FMUL R8, R8, R2.reuse ;  /* 0x0000000208087220 */ /* 0x080fe20000400000 */
[----:B------:R-:W-:Y:S01]  /*1d000*/  FMUL R3, R3, R2 ;  /* 0x0000000203037220 */ /* 0x000fe20000400000 */
[----:B------:R-:W-:-:S02]  /*1d010*/  IMAD.MOV.U32 R40, RZ, RZ, R249 ;  /* 0x000000ffff287224 */ /* 0x000fc400078e00f9 */
[-C--:B------:R-:W-:Y:S01]  /*1d020*/  FMUL R159, R159, R0.reuse ;  /* 0x000000009f9f7220 */ /* 0x080fe20000400000 */
[----:B------:R-:W-:Y:S02]  /*1d030*/  IMAD.MOV.U32 R41, RZ, RZ, R248 ;  /* 0x000000ffff297224 */ /* 0x000fe400078e00f8 */
[----:B------:R-:W-:Y:S01]  /*1d040*/  FMUL R18, R18, R0 ;  /* 0x0000000012127220 */ /* 0x000fe20000400000 */
[----:B------:R-:W-:Y:S02]  /*1d050*/  IMAD.MOV.U32 R42, RZ, RZ, R4 ;  /* 0x000000ffff2a7224 */ /* 0x000fe400078e0004 */
[-C--:B------:R-:W-:Y:S01]  /*1d060*/  FMUL R158, R158, R2.reuse ;  /* 0x000000029e9e7220 */ /* 0x080fe20000400000 */
[----:B------:R-:W-:Y:S02]  /*1d070*/  IMAD.MOV.U32 R43, RZ, RZ, R7 ;  /* 0x000000ffff2b7224 */ /* 0x000fe400078e0007 */
[----:B------:R-:W-:Y:S01]  /*1d080*/  FMUL R19, R19, R2 ;  /* 0x0000000213137220 */ /* 0x000fe20000400000 */
[----:B------:R-:W-:-:S02]  /*1d090*/  IMAD.MOV.U32 R44, RZ, RZ, R8 ;  /* 0x000000ffff2c7224 */ /* 0x000fc400078e0008 */
[-C--:B------:R-:W-:Y:S01]  /*1d0a0*/  FMUL R157, R157, R0.reuse ;  /* 0x000000009d9d7220 */ /* 0x080fe20000400000 */
[----:B------:R-:W-:Y:S02]  /*1d0b0*/  IMAD.MOV.U32 R45, RZ, RZ, R3 ;  /* 0x000000ffff2d7224 */ /* 0x000fe400078e0003 */
[----:B------:R-:W-:Y:S01]  /*1d0c0*/  FMUL R156, R156, R0 ;  /* 0x000000009c9c7220 */ /* 0x000fe20000400000 */
[----:B------:R-:W-:Y:S02]  /*1d0d0*/  IMAD.MOV.U32 R46, RZ, RZ, R159 ;  /* 0x000000ffff2e7224 */ /* 0x000fe400078e009f */
[----:B------:R-:W-:Y:S02]  /*1d0e0*/  IMAD.MOV.U32 R47, RZ, RZ, R18 ;  /* 0x000000ffff2f7224 */ /* 0x000fe400078e0012 */
[----:B------:R-:W-:Y:S02]  /*1d0f0*/  IMAD.MOV.U32 R48, RZ, RZ, R158 ;  /* 0x000000ffff307224 */ /* 0x000fe400078e009e */
[----:B------:R-:W-:-:S02]  /*1d100*/  IMAD.MOV.U32 R49, RZ, RZ, R19 ;  /* 0x000000ffff317224 */ /* 0x000fc400078e0013 */
[----:B------:R-:W-:Y:S02]  /*1d110*/  IMAD.MOV.U32 R50, RZ, RZ, R157 ;  /* 0x000000ffff327224 */ /* 0x000fe400078e009d */
[----:B------:R-:W-:Y:S02]  /*1d120*/  IMAD.MOV.U32 R51, RZ, RZ, R156 ;  /* 0x000000ffff337224 */ /* 0x000fe400078e009c */
[----:B---3--:R-:W-:Y:S02]  /*1d130*/  IMAD.MOV.U32 R35, RZ, RZ, R165 ;  /* 0x000000ffff237224 */ /* 0x008fe400078e00a5 */
[----:B------:R-:W3:Y:S04]  /*1d140*/  LDL.LU R165, [R1+0x14b4] ;  /* 0x0014b40001a57983 */ /* 0x000ee80000300800 */
[----:B------:R-:W3:Y:S04]  /*1d150*/  LDL.LU R247, [R1+0x14b0] ;  /* 0x0014b00001f77983 */ /* 0x000ee80000300800 */
[----:B------:R-:W3:Y:S01]  /*1d160*/  LDL.LU R245, [R1+0x14ac] ;  /* 0x0014ac0001f57983 */ /* 0x000ee20000300800 */
[----:B----4-:R-:W-:-:S03]  /*1d170*/  IMAD.MOV.U32 R38, RZ, RZ, R243 ;  /* 0x000000ffff267224 */ /* 0x010fc600078e00f3 */
[----:B------:R-:W4:Y:S01]  /*1d180*/  LDL.LU R243, [R1+0x14a8] ;  /* 0x0014a80001f37983 */ /* 0x000f220000300800 */
[----:B--2---:R-:W-:-:S03]  /*1d190*/  IMAD.MOV.U32 R39, RZ, RZ, R240 ;  /* 0x000000ffff277224 */ /* 0x004fc600078e00f0 */
[----:B------:R-:W2:Y:S04]  /*1d1a0*/  LDL.LU R240, [R1+0x14a4] ;  /* 0x0014a40001f07983 */ /* 0x000ea80000300800 */
[----:B------:R-:W3:Y:S04]  /*1d1b0*/  LDL.LU R249, [R1+0x14a0] ;  /* 0x0014a00001f97983 */ /* 0x000ee80000300800 */
[----:B------:R-:W3:Y:S04]  /*1d1c0*/  LDL.LU R248, [R1+0x149c] ;  /* 0x00149c0001f87983 */ /* 0x000ee80000300800 */
[----:B------:R-:W4:Y:S04]  /*1d1d0*/  LDL.LU R4, [R1+0x1498] ;  /* 0x0014980001047983 */ /* 0x000f280000300800 */
[----:B------:R-:W4:Y:S04]  /*1d1e0*/  LDL.LU R7, [R1+0x1494] ;  /* 0x0014940001077983 */ /* 0x000f280000300800 */
[----:B------:R-:W4:Y:S04]  /*1d1f0*/  LDL.LU R8, [R1+0x1490] ;  /* 0x0014900001087983 */ /* 0x000f280000300800 */
[----:B------:R-:W4:Y:S04]  /*1d200*/  LDL.LU R3, [R1+0x148c] ;  /* 0x00148c0001037983 */ /* 0x000f280000300800 */
[----:B------:R-:W2:Y:S04]  /*1d210*/  LDL.LU R159, [R1+0x1488] ;  /* 0x00148800019f7983 */ /* 0x000ea80000300800 */
[----:B------:R1:W5:Y:S04]  /*1d220*/  LDL.LU R18, [R1+0x1484] ;  /* 0x0014840001127983 */ /* 0x0003680000300800 */
[----:B------:R-:W2:Y:S04]  /*1d230*/  LDL.LU R158, [R1+0x1480] ;  /* 0x00148000019e7983 */ /* 0x000ea80000300800 */
[----:B------:R1:W5:Y:S04]  /*1d240*/  LDL.LU R19, [R1+0x147c] ;  /* 0x00147c0001137983 */ /* 0x0003680000300800 */
[----:B------:R-:W2:Y:S04]  /*1d250*/  LDL.LU R157, [R1+0x1478] ;  /* 0x00147800019d7983 */ /* 0x000ea80000300800 */
[----:B------:R-:W2:Y:S01]  /*1d260*/  LDL.LU R156, [R1+0x1474] ;  /* 0x00147400019c7983 */ /* 0x000ea20000300800 */
[-C--:B------:R-:W-:Y:S01]  /*1d270*/  FMUL R155, R155, R0.reuse ;  /* 0x000000009b9b7220 */ /* 0x080fe20000400000 */
[----:B------:R-:W-:Y:S01]  /*1d280*/  FMUL R154, R154, R0 ;  /* 0x000000009a9a7220 */ /* 0x000fe20000400000 */
[-C--:B------:R-:W-:Y:S01]  /*1d290*/  FMUL R153, R153, R2.reuse ;  /* 0x0000000299997220 */ /* 0x080fe20000400000 */
[----:B------:R-:W-:Y:S01]  /*1d2a0*/  FMUL R152, R152, R2 ;  /* 0x0000000298987220 */ /* 0x000fe20000400000 */
        /* <DEDUP_REMOVED lines=101> */
[----:B------:R-:W-:Y:S02]  /*1d900*/  IMAD.MOV.U32 R143, RZ, RZ, R154 ;  /* 0x000000ffff8f7224 */ /* 0x000fe400078e009a */
[----:B------:R-:W-:Y:S02]  /*1d910*/  IMAD.MOV.U32 R144, RZ, RZ, R153 ;  /* 0x000000ffff907224 */ /* 0x000fe400078e0099 */
[----:B------:R-:W-:Y:S02]  /*1d920*/  IMAD.MOV.U32 R145, RZ, RZ, R152 ;  /* 0x000000ffff917224 */ /* 0x000fe400078e0098 */
[----:B------:R-:W-:Y:S02]  /*1d930*/  IMAD.MOV.U32 R52, RZ, RZ, R9 ;  /* 0x000000ffff347224 */ /* 0x000fe400078e0009 */
[----:B------:R-:W-:Y:S01]  /*1d940*/  IMAD.MOV.U32 R53, RZ, RZ, R5 ;  /* 0x000000ffff357224 */ /* 0x000fe200078e0005 */
[----:B------:R-:W-:Y:S01]  /*1d950*/  UMOV UR12, UR46 ;  /* 0x0000002e000c7c82 */ /* 0x000fe20008000000 */
[----:B------:R-:W-:Y:S01]  /*1d960*/  IMAD.MOV.U32 R54, RZ, RZ, R10 ;  /* 0x000000ffff367224 */ /* 0x000fe200078e000a */
[----:B------:R-:W-:Y:S01]  /*1d970*/  UMOV UR13, UR47 ;  /* 0x0000002f000d7c82 */ /* 0x000fe20008000000 */
[----:B------:R-:W-:Y:S01]  /*1d980*/  IMAD.MOV.U32 R55, RZ, RZ, R14 ;  /* 0x000000ffff377224 */ /* 0x000fe200078e000e */
[----:B------:R-:W-:Y:S01]  /*1d990*/  UMOV UR8, UR54 ;  /* 0x0000003600087c82 */ /* 0x000fe20008000000 */
        /* <DEDUP_REMOVED lines=95> */
[----:B------:R-:W-:Y:S01]  /*1df90*/  IMAD.MOV.U32 R155, RZ, RZ, R11 ;  /* 0x000000ffff9b7224 */ /* 0x000fe200078e000b */
[----:B------:R-:W-:Y:S01]  /*1dfa0*/  UMOV UR9, UR55 ;  /* 0x0000003700097c82 */ /* 0x000fe20008000000 */
[----:B------:R-:W-:Y:S01]  /*1dfb0*/  UMOV UR54, UR12 ;  /* 0x0000000c00367c82 */ /* 0x000fe20008000000 */
[----:B------:R-:W4:Y:S03]  /*1dfc0*/  LDL.LU R9, [R1+0x1470] ;  /* 0x0014700001097983 */ /* 0x000f260000300800 */
[----:B--2---:R-:W-:Y:S01]  /*1dfd0*/  WARPGROUP.ARRIVE ;  /* 0x00000000000079c5 */ /* 0x004fe20000000000 */
[----:B------:R-:W-:Y:S01]  /*1dfe0*/  UMOV UR55, UR13 ;  /* 0x0000000d00377c82 */ /* 0x000fe20008000000 */
[----:B------:R1:W5:Y:S04]  /*1dff0*/  LDL.LU R5, [R1+0x146c] ;  /* 0x00146c0001057983 */ /* 0x0003680000300800 */
[----:B------:R-:W-:Y:S01]  /*1e000*/  QGMMA.64x256x32.F32.E4M3.E4M3 R28, R156, gdesc[UR52], R28, gsb0 ;  /* 0x03e000349c1c7df3 */ /* 0x000fe2000800081c */
[----:B------:R-:W2:Y:S04]  /*1e010*/  LDL.LU R10, [R1+0x1468] ;  /* 0x00146800010a7983 */ /* 0x000ea80000300800 */
[----:B------:R1:W5:Y:S04]  /*1e020*/  LDL.LU R14, [R1+0x1464] ;  /* 0x00146400010e7983 */ /* 0x0003680000300800 */
[----:B------:R-:W2:Y:S04]  /*1e030*/  LDL.LU R160, [R1+0x1460] ;  /* 0x0014600001a07983 */ /* 0x000ea80000300800 */
        /* <DEDUP_REMOVED lines=11> */
[----:B------:R-:W4:Y:S04]  /*1e0f0*/  LDL.LU R162, [R1+0x1430] ;  /* 0x0014300001a27983 */ /* 0x000f280000300800 */
[----:B------:R-:W4:Y:S04]  /*1e100*/  LDL.LU R168, [R1+0x142c] ;  /* 0x00142c0001a87983 */ /* 0x000f280000300800 */
        /* <DEDUP_REMOVED lines=8> */
[----:B------:R-:W2:Y:S01]  /*1e190*/  LDL.LU R178, [R1+0x1408] ;  /* 0x0014080001b27983 */ /* 0x000ea20000300800 */
[----:B------:R-:W-:-:S03]  /*1e1a0*/  FMUL R26, R26, R0 ;  /* 0x000000001a1a7220 */ /* 0x000fc60000400000 */
[----:B------:R-:W4:Y:S01]  /*1e1b0*/  LDL.LU R179, [R1+0x1404] ;  /* 0x0014040001b37983 */ /* 0x000f220000300800 */
[----:B------:R-:W-:-:S03]  /*1e1c0*/  FMUL R27, R27, R0 ;  /* 0x000000001b1b7220 */ /* 0x000fc60000400000 */
[----:B------:R-:W2:Y:S01]  /*1e1d0*/  LDL.LU R250, [R1+0x1400] ;  /* 0x0014000001fa7983 */ /* 0x000ea20000300800 */
[-C--:B------:R-:W-:Y:S01]  /*1e1e0*/  FMUL R24, R24, R2.reuse ;  /* 0x0000000218187220 */ /* 0x080fe20000400000 */
[----:B------:R-:W-:Y:S02]  /*1e1f0*/  FMUL R25, R25, R2 ;  /* 0x0000000219197220 */ /* 0x000fe40000400000 */
[----:B------:R-:W2:Y:S04]  /*1e200*/  LDL.LU R251, [R1+0x13fc] ;  /* 0x0013fc0001fb7983 */ /* 0x000ea80000300800 */
[----:B------:R1:W5:Y:S04]  /*1e210*/  LDL.LU R6, [R1+0x13f8] ;  /* 0x0013f80001067983 */ /* 0x0003680000300800 */
[----:B------:R1:W5:Y:S04]  /*1e220*/  LDL.LU R205, [R1+0x13f4] ;  /* 0x0013f40001cd7983 */ /* 0x0003680000300800 */
[----:B------:R1:W5:Y:S04]  /*1e230*/  LDL.LU R203, [R1+0x13f0] ;  /* 0x0013f00001cb7983 */ /* 0x0003680000300800 */
[----:B------:R1:W5:Y:S04]  /*1e240*/  LDL.LU R206, [R1+0x13ec] ;  /* 0x0013ec0001ce7983 */ /* 0x0003680000300800 */
[----:B------:R1:W5:Y:S04]  /*1e250*/  LDL.LU R204, [R1+0x13e8] ;  /* 0x0013e80001cc7983 */ /* 0x0003680000300800 */
[----:B------:R-:W-:Y:S04]  /*1e260*/  STL.64 [R1+0x11f0], R26 ;  /* 0x0011f01a01007387 */ /* 0x000fe80000100a00 */
[----:B------:R-:W-:Y:S01]  /*1e270*/  STL.64 [R1+0x11e8], R24 ;  /* 0x0011e81801007387 */ /* 0x000fe20000100a00 */
[----:B------:R-:W-:-:S03]  /*1e280*/  WARPGROUP.DEPBAR.LE gsb0, 0x0 ;  /* 0x00008000000079c5 */ /* 0x000fc60000010000 */
[----:B------:R-:W-:Y:S04]  /*1e290*/  STL.64 [R1], R28 ;  /* 0x0000001c01007387 */ /* 0x000fe80000100a00 */
        /* <DEDUP_REMOVED lines=61> */
[----:B------:R3:W-:Y:S04]  /*1e670*/  STL.64 [R1+0x1f0], R152 ;  /* 0x0001f09801007387 */ /* 0x0007e80000100a00 */
[----:B------:R-:W-:Y:S04]  /*1e680*/  STL.64 [R1+0x1f8], R154 ;  /* 0x0001f89a01007387 */ /* 0x000fe80000100a00 */
[----:B0-----:R-:W2:Y:S04]  /*1e690*/  LDL.LU.64 R150, [R1+0x13e0] ;  /* 0x0013e00001967983 */ /* 0x001ea80000300a00 */
[----:B------:R-:W4:Y:S04]  /*1e6a0*/  LDL.LU.64 R148, [R1+0x13d8] ;  /* 0x0013d80001947983 */ /* 0x000f280000300a00 */
[----:B------:R-:W2:Y:S04]  /*1e6b0*/  LDL.LU.64 R146, [R1+0x13d0] ;  /* 0x0013d00001927983 */ /* 0x000ea80000300a00 */
        /* <DEDUP_REMOVED lines=61> */
[----:B---3--:R-:W3:Y:S04]  /*1ea90*/  LDL.LU R153, [R1+0x60c] ;  /* 0x00060c0001997983 */ /* 0x008ee80000300800 */
[----:B------:R-:W3:Y:S04]  /*1eaa0*/  LDL.LU R152, [R1+0x610] ;  /* 0x0006100001987983 */ /* 0x000ee80000300800 */
[----:B------:R-:W3:Y:S04]  /*1eab0*/  LDL.LU R22, [R1+0x608] ;  /* 0x0006080001167983 */ /* 0x000ee80000300800 */
[----:B------:R-:W3:Y:S01]  /*1eac0*/  LDL.LU R23, [R1+0x604] ;  /* 0x0006040001177983 */ /* 0x000ee20000300800 */
[----:B------:R-:W-:Y:S01]  /*1ead0*/  UMOV UR46, UR8 ;  /* 0x00000008002e7c82 */ /* 0x000fe20008000000 */
[----:B------:R-:W-:Y:S01]  /*1eae0*/  UMOV UR47, UR9 ;  /* 0x00000009002f7c82 */ /* 0x000fe20008000000 */
[-C--:B----4-:R-:W-:Y:S01]  /*1eaf0*/  FMUL R148, R148, R2.reuse ;  /* 0x0000000294947220 */ /* 0x090fe20000400000 */
[-C--:B------:R-:W-:Y:S01]  /*1eb00*/  FMUL R149, R149, R2.reuse ;  /* 0x0000000295957220 */ /* 0x080fe20000400000 */
[-C--:B--2---:R-:W-:Y:S01]  /*1eb10*/  FMUL R144, R144, R2.reuse ;  /* 0x0000000290907220 */ /* 0x084fe20000400000 */
        /* <DEDUP_REMOVED lines=24> */
[----:B------:R-:W-:Y:S01]  /*1eca0*/  FADD R11, R249, R248 ;  /* 0x000000f8f90b7221 */ /* 0x000fe20000000000 */
[----:B------:R-:W-:Y:S01]  /*1ecb0*/  FADD R13, R240, R179 ;  /* 0x000000b3f00d7221 */ /* 0x000fe20000000000 */
[----:B------:R-:W-:-:S02]  /*1ecc0*/  FADD R15, R168, R162 ;  /* 0x000000a2a80f7221 */ /* 0x000fc40000000000 */
[----:B------:R-:W-:Y:S01]  /*1ecd0*/  FADD R11, R243, R11 ;  /* 0x0000000bf30b7221 */ /* 0x000fe20000000000 */
[----:B------:R-:W-:Y:S01]  /*1ece0*/  FADD R13, R178, R13 ;  /* 0x0000000db20d7221 */ /* 0x000fe20000000000 */
[----:B------:R-:W-:Y:S01]  /*1ecf0*/  FADD R17, R172, R170 ;  /* 0x000000aaac117221 */ /* 0x000fe20000000000 */
[----:B------:R-:W-:Y:S01]  /*1ed00*/  FADD R15, R167, R15 ;  /* 0x0000000fa70f7221 */ /* 0x000fe20000000000 */
[----:B------:R-:W-:Y:S01]  /*1ed10*/  FADD R11, R245, R11 ;  /* 0x0000000bf50b7221 */ /* 0x000fe20000000000 */
[----:B------:R-:W-:Y:S01]  /*1ed20*/  FADD R13, R183, R13 ;  /* 0x0000000db70d7221 */ /* 0x000fe20000000000 */
[----:B------:R-:W-:Y:S02]  /*1ed30*/  FADD R17, R171, R17 ;  /* 0x00000011ab117221 */ /* 0x000fe40000000000 */
[----:B------:R-:W-:Y:S01]  /*1ed40*/  FADD R12, R247, R11 ;  /* 0x0000000bf70c7221 */ /* 0x000fe20000000000 */
        /* <DEDUP_REMOVED lines=10> */
[----:B------:R-:W-:-:S02]  /*1edf0*/  FADD R12, R175, R11 ;  /* 0x0000000baf0c7221 */ /* 0x000fc40000000000 */
[----:B------:R-:W-:Y:S01]  /*1ee00*/  FADD R15, R161, R15 ;  /* 0x0000000fa10f7221 */ /* 0x000fe20000000000 */
[----:B------:R-:W-:Y:S01]  /*1ee10*/  FADD R11, R241, R13 ;  /* 0x0000000df10b7221 */ /* 0x000fe20000000000 */
[----:B------:R-:W-:Y:S01]  /*1ee20*/  FADD R17, R174, R12 ;  /* 0x0000000cae117221 */ /* 0x000fe20000000000 */
[----:B------:R-:W-:Y:S01]  /*1ee30*/  FADD R12, R181, R16 ;  /* 0x00000010b50c7221 */ /* 0x000fe20000000000 */
[----:B------:R-:W-:Y:S02]  /*1ee40*/  FADD R15, R160, R15 ;  /* 0x0000000fa00f7221 */ /* 0x000fe40000000000 */
[----:B------:R-:W0:Y:S04]  /*1ee50*/  SHFL.BFLY PT, R16, R11, 0x2, 0x1f ;  /* 0x0c401f000b107f89 */ /* 0x000e2800000e0000 */
[----:B------:R-:W2:Y:S04]  /*1ee60*/  SHFL.BFLY PT, R13, R12, 0x2, 0x1f ;  /* 0x0c401f000c0d7f89 */ /* 0x000ea800000e0000 */
[----:B------:R-:W4:Y:S01]  /*1ee70*/  SHFL.BFLY PT, R20, R15, 0x2, 0x1f ;  /* 0x0c401f000f147f89 */ /* 0x000f2200000e0000 */
[----:B------:R-:W-:-:S05]  /*1ee80*/  FADD R17, R177, R17 ;  /* 0x00000011b1117221 */ /* 0x000fca0000000000 */
[----:B------:R-:W1:Y:S01]  /*1ee90*/  SHFL.BFLY PT, R21, R17, 0x2, 0x1f ;  /* 0x0c401f0011157f89 */ /* 0x000e6200000e0000 */
[----:B------:R-:W-:-:S06]  /*1eea0*/  WARPGROUP.ARRIVE ;  /* 0x00000000000079c5 */ /* 0x000fcc0000000000 */
[----:B------:R-:W-:Y:S01]  /*1eeb0*/  QGMMA.64x256x32.F32.E4M3.E4M3 R24, R156, gdesc[UR44], R24, gsb0 ;  /* 0x03e0002c9c187df3 */ /* 0x000fe20008000818 */
[----:B0-----:R-:W-:Y:S01]  /*1eec0*/  FADD R16, R11, R16 ;  /* 0x000000100b107221 */ /* 0x001fe20000000000 */
[----:B--2---:R-:W-:Y:S01]  /*1eed0*/  FADD R13, R12, R13 ;  /* 0x0000000d0c0d7221 */ /* 0x004fe20000000000 */
[----:B----4-:R-:W-:-:S03]  /*1eee0*/  FADD R12, R15, R20 ;  /* 0x000000140f0c7221 */ /* 0x010fc60000000000 */
[----:B------:R-:W0:Y:S04]  /*1eef0*/  SHFL.BFLY PT, R15, R16, 0x1, 0x1f ;  /* 0x0c201f00100f7f89 */ /* 0x000e2800000e0000 */
[----:B------:R-:W2:Y:S01]  /*1ef00*/  SHFL.BFLY PT, R20, R12, 0x1, 0x1f ;  /* 0x0c201f000c147f89 */ /* 0x000ea200000e0000 */
[----:B-1----:R-:W-:-:S03]  /*1ef10*/  FADD R11, R17, R21 ;  /* 0x00000015110b7221 */ /* 0x002fc60000000000 */
[----:B------:R-:W1:Y:S04]  /*1ef20*/  SHFL.BFLY PT, R17, R13, 0x1, 0x1f ;  /* 0x0c201f000d117f89 */ /* 0x000e6800000e0000 */
[----:B------:R-:W4:Y:S01]  /*1ef30*/  SHFL.BFLY PT, R21, R11, 0x1, 0x1f ;  /* 0x0c201f000b157f89 */ /* 0x000f2200000e0000 */
[----:B0-----:R-:W-:Y:S01]  /*1ef40*/  FADD R16, R16, R15 ;  /* 0x0000000f10107221 */ /* 0x001fe20000000000 */
[----:B--2---:R-:W-:-:S03]  /*1ef50*/  FADD R12, R12, R20 ;  /* 0x000000140c0c7221 */ /* 0x004fc60000000000 */
[----:B---3--:R-:W-:Y:S01]  /*1ef60*/  FFMA R153, R3, R153, R16 ;  /* 0x0000009903997223 */ /* 0x008fe20000000010 */
[----:B------:R-:W-:-:S04]  /*1ef70*/  FFMA R22, R2, R22, R12 ;  /* 0x0000001602167223 */ /* 0x000fc8000000000c */
[----:B------:R-:W-:Y:S04]  /*1ef80*/  STL [R1+0x60c], R153 ;  /* 0x00060c9901007387 */ /* 0x000fe80000100800 */
[----:B------:R0:W-:Y:S01]  /*1ef90*/  STL [R1+0x608], R22 ;  /* 0x0006081601007387 */ /* 0x0001e20000100800 */
[----:B-1----:R-:W-:Y:S01]  /*1efa0*/  FADD R13, R13, R17 ;  /* 0x000000110d0d7221 */ /* 0x002fe20000000000 */
[----:B----4-:R-:W-:Y:S01]  /*1efb0*/  FADD R11, R11, R21 ;  /* 0x000000150b0b7221 */ /* 0x010fe20000000000 */
[----:B0-----:R-:W0:Y:S02]  /*1efc0*/  LDC R22, c[0x0][0x280] ;  /* 0x0000a000ff167b82 */ /* 0x001e240000000800 */
[----:B------:R-:W-:Y:S01]  /*1efd0*/  FFMA R152, R4, R152, R13 ;  /* 0x0000009804987223 */ /* 0x000fe2000000000d */
[----:B------:R-:W-:Y:S01]  /*1efe0*/  FFMA R23, R0, R23, R11 ;  /* 0x0000001700177223 */ /* 0x000fe2000000000b */
[----:B------:R-:W-:-:S03]  /*1eff0*/  UIADD3 UR60, UR60, 0x20, URZ ;  /* 0x000000203c3c7890 */ /* 0x000fc6000fffe03f */
[----:B------:R1:W-:Y:S04]  /*1f000*/  STL [R1+0x610], R152 ;  /* 0x0006109801007387 */ /* 0x0003e80000100800 */
[----:B------:R1:W-:Y:S04]  /*1f010*/  STL [R1+0x604], R23 ;  /* 0x0006041701007387 */ /* 0x0003e80000100800 */
[----:B------:R1:W-:Y:S04]  /*1f020*/  STL [R1+0x600], R10 ;  /* 0x0006000a01007387 */ /* 0x0003e80000100800 */
[----:B------:R1:W-:Y:S01]  /*1f030*/  STL [R1+0x614], R9 ;  /* 0x0006140901007387 */ /* 0x0003e20000100800 */
[----:B0-----:R-:W-:Y:S01]  /*1f040*/  ISETP.LE.AND P1, PT, R22, UR60, PT ;  /* 0x0000003c16007c0c */ /* 0x001fe2000bf23270 */
[----:B------:R-:W-:Y:S01]  /*1f050*/  ULEA UR5, UR61, UR5, 0x5 ;  /* 0x000000053d057291 */ /* 0x000fe2000f8e283f */
[----:B------:R-:W-:Y:S01]  /*1f060*/  R2UR UR55, R251 ;  /* 0x00000000fb3772ca */ /* 0x000fe200000e0000 */
[----:B------:R-:W-:Y:S01]  /*1f070*/  ULEA UR4, UR51, UR4, 0x5 ;  /* 0x0000000433047291 */ /* 0x000fe2000f8e283f */
[----:B------:R-:W-:Y:S01]  /*1f080*/  R2UR UR54, R250 ;  /* 0x00000000fa3672ca */ /* 0x000fe200000e0000 */
[----:B------:R-:W-:-:S02]  /*1f090*/  IMAD.MOV.U32 R184, RZ, RZ, R10 ;  /* 0x000000ffffb87224 */ /* 0x000fc400078e000a */
[----:B------:R-:W-:Y:S02]  /*1f0a0*/  IMAD.MOV.U32 R185, RZ, RZ, R9 ;  /* 0x000000ffffb97224 */ /* 0x000fe400078e0009 */
[--C-:B------:R-:W-:Y:S02]  /*1f0b0*/  IMAD.MOV.U32 R0, RZ, RZ, R8.reuse ;  /* 0x000000ffff007224 */ /* 0x100fe400078e0008 */
[--C-:B------:R-:W-:Y:S02]  /*1f0c0*/  IMAD.MOV.U32 R252, RZ, RZ, R7.reuse ;  /* 0x000000fffffc7224 */ /* 0x100fe400078e0007 */
[----:B------:R-:W-:Y:S02]  /*1f0d0*/  IMAD.MOV.U32 R186, RZ, RZ, R8 ;  /* 0x000000ffffba7224 */ /* 0x000fe400078e0008 */
[----:B------:R-:W-:Y:S01]  /*1f0e0*/  IMAD.MOV.U32 R187, RZ, RZ, R7 ;  /* 0x000000ffffbb7224 */ /* 0x000fe200078e0007 */
[----:B------:R-:W-:Y:S02]  /*1f0f0*/  WARPGROUP.DEPBAR.LE gsb0, 0x0 ;  /* 0x00008000000079c5 */ /* 0x000fe40000010000 */
[----:B-1----:R-:W-:Y:S05]  /*1f100*/  @!P1 BRA `(.L_x_1) ;  /* 0xffffff3800949947 */ /* 0x002fea000383ffff */
.L_x_0:
[----:B------:R-:W2:Y:S01]  /*1f110*/  LDL.LU R168, [R1+0x8] ;  /* 0x0000080001a87983 */ /* 0x000ea20000300800 */
[----:B------:R-:W0:Y:S01]  /*1f120*/  S2UR UR7, SR_CTAID.Y ;  /* 0x00000000000779c3 */ /* 0x000e220000002600 */
[----:B------:R-:W-:Y:S02]  /*1f130*/  ULDC.64 UR4, c[0x0][0x270] ;  /* 0x00009c0000047ab9 */ /* 0x000fe40000000a00 */
[----:B------:R-:W3:Y:S04]  /*1f140*/  LDL.LU R173, [R1+0x408] ;  /* 0x0004080001ad7983 */ /* 0x000ee80000300800 */
[----:B------:R-:W4:Y:S04]  /*1f150*/  LDL.LU R172, [R1+0x400] ;  /* 0x0004000001ac7983 */ /* 0x000f280000300800 */
[----:B------:R-:W-:Y:S04]  /*1f160*/  STL [R1+0x11ec], R252 ;  /* 0x0011ecfc01007387 */ /* 0x000fe80000100800 */
[----:B------:R1:W-:Y:S04]  /*1f170*/  STL [R1+0x11e8], R0 ;  /* 0x0011e80001007387 */ /* 0x0003e80000100800 */
[----:B-----5:R-:W3:Y:S04]  /*1f180*/  LDL.LU R5, [R1+0x604] ;  /* 0x0006040001057983 */ /* 0x020ee80000300800 */
[----:B------:R-:W4:Y:S04]  /*1f190*/  LDL.LU R166, [R1+0x608] ;  /* 0x0006080001a67983 */ /* 0x000f280000300800 */
[----:B------:R-:W4:Y:S04]  /*1f1a0*/  LDL.LU R3, [R1+0x60c] ;  /* 0x00060c0001037983 */ /* 0x000f280000300800 */
[----:B------:R-:W4:Y:S04]  /*1f1b0*/  LDL.LU R4, [R1+0x610] ;  /* 0x0006100001047983 */ /* 0x000f280000300800 */
[----:B------:R-:W4:Y:S04]  /*1f1c0*/  LDL.LU R165, [R1] ;  /* 0x0000000001a57983 */ /* 0x000f280000300800 */
        /* <DEDUP_REMOVED lines=27> */
[----:B--2---:R-:W-:Y:S01]  /*1f380*/  FMUL R2, R168, 0.25 ;  /* 0x3e800000a8027820 */ /* 0x004fe20000400000 */
[----:B---3--:R-:W-:Y:S01]  /*1f390*/  FSETP.GT.AND P3, PT, |R5|, 8.50705917302346158658e+37, PT ;  /* 0x7e8000000500780b */ /* 0x008fe20003f64200 */
[----:B----4-:R-:W-:-:S02]  /*1f3a0*/  IMAD.MOV.U32 R167, RZ, RZ, R166 ;  /* 0x000000ffffa77224 */ /* 0x010fc400078e00a6 */
        /* <DEDUP_REMOVED lines=11> */
[----:B------:R-:W2:Y:S01]  /*1f460*/  LDL.LU R7, [R1+0x13c] ;  /* 0x00013c0001077983 */ /* 0x000ea20000300800 */
[----:B-1----:R-:W-:Y:S01]  /*1f470*/  FSEL R0, R2, R168, P3 ;  /* 0x000000a802007208 */ /* 0x002fe20001800000 */
[----:B------:R-:W-:-:S02]  /*1f480*/  IMAD.MOV.U32 R2, RZ, RZ, R167 ;  /* 0x000000ffff027224 */ /* 0x000fc400078e00a7 */
[----:B------:R-:W-:Y:S02]  /*1f490*/  IMAD.MOV.U32 R174, RZ, RZ, R166 ;  /* 0x000000ffffae7224 */ /* 0x000fe400078e00a6 */
[----:B------:R-:W-:Y:S01]  /*1f4a0*/  IMAD.MOV.U32 R166, RZ, RZ, R160 ;  /* 0x000000ffffa67224 */ /* 0x000fe200078e00a0 */
[----:B------:R1:W-:Y:S01]  /*1f4b0*/  STL [R1+0x858], R0 ;  /* 0x0008580001007387 */ /* 0x0003e20000100800 */
[----:B------:R-:W-:Y:S02]  /*1f4c0*/  IMAD.MOV.U32 R160, RZ, RZ, R8 ;  /* 0x000000ffffa07224 */ /* 0x000fe400078e0008 */
[----:B------:R-:W-:Y:S01]  /*1f4d0*/  FMUL R8, R174, 0.25 ;  /* 0x3e800000ae087820 */ /* 0x000fe20000400000 */
[----:B------:R-:W-:Y:S01]  /*1f4e0*/  FSETP.GT.AND P2, PT, |R2|, 8.50705917302346158658e+37, PT ;  /* 0x7e8000000200780b */ /* 0x000fe20003f44200 */
[----:B------:R-:W-:Y:S02]  /*1f4f0*/  IMAD.MOV.U32 R169, RZ, RZ, R163 ;  /* 0x000000ffffa97224 */ /* 0x000fe400078e00a3 */
[----:B------:R-:W-:Y:S01]  /*1f500*/  IMAD.MOV.U32 R163, RZ, RZ, R159 ;  /* 0x000000ffffa37224 */ /* 0x000fe200078e009f */
[----:B------:R-:W-:Y:S01]  /*1f510*/  FSETP.GT.AND P0, PT, |R3|, 8.50705917302346158658e+37, PT ;  /* 0x7e8000000300780b */ /* 0x000fe20003f04200 */
[----:B------:R-:W-:Y:S01]  /*1f520*/  IMAD.MOV.U32 R171, RZ, RZ, R165 ;  /* 0x000000ffffab7224 */ /* 0x000fe200078e00a5 */
[----:B-1----:R-:W-:Y:S01]  /*1f530*/  FSEL R0, R8, R174, P2 ;  /* 0x000000ae08007208 */ /* 0x002fe20001000000 */
[----:B------:R-:W-:Y:S01]  /*1f540*/  IMAD.MOV.U32 R170, RZ, RZ, R164 ;  /* 0x000000ffffaa7224 */ /* 0x000fe200078e00a4 */
[----:B------:R-:W3:Y:S01]  /*1f550*/  LDL.LU R165, [R1+0x160] ;  /* 0x0001600001a57983 */ /* 0x000ee20000300800 */
[----:B------:R-:W-:Y:S01]  /*1f560*/  FMUL R6, R172, 0.25 ;  /* 0x3e800000ac067820 */ /* 0x000fe20000400000 */
[----:B------:R-:W-:Y:S01]  /*1f570*/  FSETP.GT.AND P1, PT, |R4|, 8.50705917302346158658e+37, PT ;  /* 0x7e8000000400780b */ /* 0x000fe20003f24200 */
[----:B------:R-:W-:Y:S01]  /*1f580*/  IMAD.MOV.U32 R168, RZ, RZ, R162 ;  /* 0x000000ffffa87224 */ /* 0x000fe200078e00a2 */
[----:B------:R-:W4:Y:S01]  /*1f590*/  LDL.LU R164, [R1+0x174] ;  /* 0x0001740001a47983 */ /* 0x000f220000300800 */
[----:B------:R-:W-:-:S02]  /*1f5a0*/  IMAD.MOV.U32 R162, RZ, RZ, R10 ;  /* 0x000000ffffa27224 */ /* 0x000fc400078e000a */
[----:B------:R-:W-:Y:S01]  /*1f5b0*/  IMAD.MOV.U32 R167, RZ, RZ, R161 ;  /* 0x000000ffffa77224 */ /* 0x000fe200078e00a1 */
[----:B------:R1:W-:Y:S01]  /*1f5c0*/  STL [R1+0x85c], R0 ;  /* 0x00085c0001007387 */ /* 0x0003e20000100800 */
[----:B------:R-:W-:Y:S01]  /*1f5d0*/  FMUL R10, R151, 0.25 ;  /* 0x3e800000970a7820 */ /* 0x000fe20000400000 */
[----:B------:R-:W-:Y:S02]  /*1f5e0*/  IMAD.MOV.U32 R161, RZ, RZ, R9 ;  /* 0x000000ffffa17224 */ /* 0x000fe400078e0009 */
[----:B------:R-:W-:Y:S01]  /*1f5f0*/  FMUL R9, R150, 0.25 ;  /* 0x3e80000096097820 */ /* 0x000fe20000400000 */
[----:B------:R-:W-:Y:S01]  /*1f600*/  FMUL R8, R147, 0.25 ;  /* 0x3e80000093087820 */ /* 0x000fe20000400000 */
[----:B--2---:R-:W-:Y:S02]  /*1f610*/  IMAD.MOV.U32 R159, RZ, RZ, R7 ;  /* 0x000000ffff9f7224 */ /* 0x004fe400078e0007 */
[----:B------:R-:W-:-:S05]  /*1f620*/  FMUL R7, R173, 0.25 ;  /* 0x3e800000ad077820 */ /* 0x000fca0000400000 */
[----:B-1----:R-:W-:-:S05]  /*1f630*/  FSEL R0, R7, R173, P0 ;  /* 0x000000ad07007208 */ /* 0x002fca0000000000 */
[----:B------:R1:W-:Y:S02]  /*1f640*/  STL [R1+0x860], R0 ;  /* 0x0008600001007387 */ /* 0x0003e40000100800 */
[----:B-1----:R-:W-:-:S05]  /*1f650*/  FSEL R0, R6, R172, P1 ;  /* 0x000000ac06007208 */ /* 0x002fca0000800000 */
[----:B------:R1:W-:Y:S02]  /*1f660*/  STL [R1+0x864], R0 ;  /* 0x0008640001007387 */ /* 0x0003e40000100800 */
[----:B-1----:R-:W-:Y:S01]  /*1f670*/  FSEL R0, R10, R151, P3 ;  /* 0x000000970a007208 */ /* 0x002fe20001800000 */
[----:B------:R-:W-:-:S04]  /*1f680*/  FMUL R10, R149, 0.25 ;  /* 0x3e800000950a7820 */ /* 0x000fc80000400000 */
[----:B------:R1:W-:Y:S02]  /*1f690*/  STL [R1+0x84c], R0 ;  /* 0x00084c0001007387 */ /* 0x0003e40000100800 */
[----:B-1----:R-:W-:Y:S01]  /*1f6a0*/  FSEL R0, R9, R150, P3 ;  /* 0x0000009609007208 */ /* 0x002fe20001800000 */
[----:B------:R-:W-:-:S04]  /*1f6b0*/  FMUL R9, R148, 0.25 ;  /* 0x3e80000094097820 */ /* 0x000fc80000400000 */
[----:B------:R1:W-:Y:S02]  /*1f6c0*/  STL [R1+0x848], R0 ;  /* 0x0008480001007387 */ /* 0x0003e40000100800 */
[----:B-1----:R-:W-:-:S05]  /*1f6d0*/  FSEL R0, R10, R149, P2 ;  /* 0x000000950a007208 */ /* 0x002fca0001000000 */
[----:B------:R1:W-:Y:S01]  /*1f6e0*/  STL [R1+0x854], R0 ;  /* 0x0008540001007387 */ /* 0x0003e20000100800 */
[----:B------:R-:W-:Y:S01]  /*1f6f0*/  FMUL R7, R146, 0.25 ;  /* 0x3e80000092077820 */ /* 0x000fe20000400000 */
        /* <DEDUP_REMOVED lines=334> */
[----:B------:R1:W-:Y:S02]  /*20be0*/  STL [R1+0x68c], R0 ;  /* 0x00068c0001007387 */ /* 0x0003e40000100800 */
[----:B-1----:R-:W-:-:S05]  /*20bf0*/  FSEL R0, R7, R36, P2 ;  /* 0x0000002407007208 */ /* 0x002fca0001000000 */
[----:B------:R1:W-:Y:S02]  /*20c00*/  STL [R1+0x688], R0 ;  /* 0x0006880001007387 */ /* 0x0003e40000100800 */
[----:B-1----:R-:W-:-:S05]  /*20c10*/  FSEL R0, R6, R35, P3 ;  /* 0x0000002306007208 */ /* 0x002fca0001800000 */
[----:B------:R1:W-:Y:S04]  /*20c20*/  STL [R1+0x684], R0 ;  /* 0x0006840001007387 */ /* 0x0003e80000100800 */
[----:B------:R-:W2:Y:S04]  /*20c30*/  LDL.LU R183, [R1+0x1fc] ;  /* 0x0001fc0001b77983 */ /* 0x000ea80000300800 */
[----:B------:R-:W3:Y:S04]  /*20c40*/  LDL.LU R182, [R1+0x1f8] ;  /* 0x0001f80001b67983 */ /* 0x000ee80000300800 */
[----:B------:R-:W4:Y:S04]  /*20c50*/  LDL.LU R181, [R1+0x1f4] ;  /* 0x0001f40001b57983 */ /* 0x000f280000300800 */
[----:B------:R-:W4:Y:S01]  /*20c60*/  LDL.LU R174, [R1+0x1f0] ;  /* 0x0001f00001ae7983 */ /* 0x000f220000300800 */
[----:B------:R-:W-:Y:S01]  /*20c70*/  FMUL R10, R34, 0.25 ;  /* 0x3e800000220a7820 */ /* 0x000fe20000400000 */
[----:B------:R-:W-:-:S04]  /*20c80*/  FMUL R9, R33, 0.25 ;  /* 0x3e80000021097820 */ /* 0x000fc80000400000 */
[----:B-1----:R-:W-:Y:S01]  /*20c90*/  FSEL R0, R10, R34, P3 ;  /* 0x000000220a007208 */ /* 0x002fe20001800000 */
[----:B------:R-:W-:-:S04]  /*20ca0*/  FMUL R8, R32, 0.25 ;  /* 0x3e80000020087820 */ /* 0x000fc80000400000 */
        /* <DEDUP_REMOVED lines=12> */
[----:B------:R1:W-:Y:S04]  /*20d70*/  STL [R1+0x670], R0 ;  /* 0x0006700001007387 */ /* 0x0003e80000100800 */
[----:B------:R-:W4:Y:S04]  /*20d80*/  LDL.LU R180, [R1+0x1e8] ;  /* 0x0001e80001b47983 */ /* 0x000f280000300800 */
[----:B------:R-:W4:Y:S01]  /*20d90*/  LDL.LU R179, [R1+0x1e4] ;  /* 0x0001e40001b37983 */ /* 0x000f220000300800 */
[----:B-1----:R-:W-:-:S03]  /*20da0*/  FSEL R0, R10, R29, P2 ;  /* 0x0000001d0a007208 */ /* 0x002fc60001000000 */
[----:B------:R-:W4:Y:S01]  /*20db0*/  LDL.LU R178, [R1+0x1e0] ;  /* 0x0001e00001b27983 */ /* 0x000f220000300800 */
[----:B------:R-:W-:-:S03]  /*20dc0*/  FMUL R8, R27, 0.25 ;  /* 0x3e8000001b087820 */ /* 0x000fc60000400000 */
[----:B------:R-:W4:Y:S04]  /*20dd0*/  LDL.LU R177, [R1+0x1dc] ;  /* 0x0001dc0001b17983 */ /* 0x000f280000300800 */
        /* <DEDUP_REMOVED lines=11> */
[----:B------:R1:W-:Y:S04]  /*20e90*/  STL [R1+0x65c], R0 ;  /* 0x00065c0001007387 */ /* 0x0003e80000100800 */
[----:B------:R-:W4:Y:S04]  /*20ea0*/  LDL.LU R173, [R1+0x1d4] ;  /* 0x0001d40001ad7983 */ /* 0x000f280000300800 */
[----:B------:R-:W4:Y:S01]  /*20eb0*/  LDL.LU R172, [R1+0x1d0] ;  /* 0x0001d00001ac7983 */ /* 0x000f220000300800 */
[----:B-1----:R-:W-:-:S03]  /*20ec0*/  FSEL R0, R10, R24, P2 ;  /* 0x000000180a007208 */ /* 0x002fc60001000000 */
[----:B------:R-:W4:Y:S04]  /*20ed0*/  LDL.LU R176, [R1+0x1cc] ;  /* 0x0001cc0001b07983 */ /* 0x000f280000300800 */
[----:B------:R-:W4:Y:S04]  /*20ee0*/  LDL.LU R175, [R1+0x1c8] ;  /* 0x0001c80001af7983 */ /* 0x000f280000300800 */
[----:B------:R1:W-:Y:S01]  /*20ef0*/  STL [R1+0x658], R0 ;  /* 0x0006580001007387 */ /* 0x0003e20000100800 */
[----:B--2---:R-:W-:Y:S01]  /*20f00*/  FMUL R9, R183, 0.25 ;  /* 0x3e800000b7097820 */ /* 0x004fe20000400000 */
[----:B---3--:R-:W-:-:S04]  /*20f10*/  FMUL R8, R182, 0.25 ;  /* 0x3e800000b6087820 */ /* 0x008fc80000400000 */
[----:B-1----:R-:W-:Y:S01]  /*20f20*/  FSEL R0, R9, R183, P3 ;  /* 0x000000b709007208 */ /* 0x002fe20001800000 */
[----:B----4-:R-:W-:-:S04]  /*20f30*/  FMUL R7, R181, 0.25 ;  /* 0x3e800000b5077820 */ /* 0x010fc80000400000 */
[----:B------:R1:W-:Y:S01]  /*20f40*/  STL [R1+0x654], R0 ;  /* 0x0006540001007387 */ /* 0x0003e20000100800 */
[----:B------:R-:W-:Y:S01]  /*20f50*/  FMUL R6, R174, 0.25 ;  /* 0x3e800000ae067820 */ /* 0x000fe20000400000 */
[----:B-1----:R-:W-:-:S05]  /*20f60*/  FSEL R0, R8, R182, P3 ;  /* 0x000000b608007208 */ /* 0x002fca0001800000 */
[----:B------:R1:W-:Y:S02]  /*20f70*/  STL [R1+0x650], R0 ;  /* 0x0006500001007387 */ /* 0x0003e40000100800 */
[----:B-1----:R-:W-:Y:S01]  /*20f80*/  FSEL R0, R7, R181, P2 ;  /* 0x000000b507007208 */ /* 0x002fe20001000000 */
[----:B------:R-:W-:Y:S02]  /*20f90*/  IMAD.MOV.U32 R181, RZ, RZ, R171 ;  /* 0x000000ffffb57224 */ /* 0x000fe400078e00ab */
[----:B------:R-:W-:Y:S02]  /*20fa0*/  IMAD.MOV.U32 R171, RZ, RZ, R170 ;  /* 0x000000ffffab7224 */ /* 0x000fe400078e00aa */
[----:B------:R1:W-:Y:S01]  /*20fb0*/  STL [R1+0x64c], R0 ;  /* 0x00064c0001007387 */ /* 0x0003e20000100800 */
[----:B------:R-:W-:Y:S02]  /*20fc0*/  IMAD.MOV.U32 R170, RZ, RZ, R169 ;  /* 0x000000ffffaa7224 */ /* 0x000fe400078e00a9 */
[----:B------:R-:W-:-:S02]  /*20fd0*/  IMAD.MOV.U32 R169, RZ, RZ, R168 ;  /* 0x000000ffffa97224 */ /* 0x000fc400078e00a8 */
[----:B------:R-:W-:Y:S02]  /*20fe0*/  IMAD.MOV.U32 R168, RZ, RZ, R167 ;  /* 0x000000ffffa87224 */ /* 0x000fe400078e00a7 */
[----:B------:R-:W-:Y:S01]  /*20ff0*/  IMAD.MOV.U32 R167, RZ, RZ, R166 ;  /* 0x000000ffffa77224 */ /* 0x000fe200078e00a6 */
[----:B-1----:R-:W-:Y:S01]  /*21000*/  FSEL R0, R6, R174, P2 ;  /* 0x000000ae06007208 */ /* 0x002fe20001000000 */
[----:B------:R-:W-:Y:S02]  /*21010*/  IMAD.MOV.U32 R166, RZ, RZ, R165 ;  /* 0x000000ffffa67224 */ /* 0x000fe400078e00a5 */
[----:B------:R-:W-:Y:S02]  /*21020*/  IMAD.MOV.U32 R165, RZ, RZ, R164 ;  /* 0x000000ffffa57224 */ /* 0x000fe400078e00a4 */
[----:B------:R1:W-:Y:S04]  /*21030*/  STL [R1+0x648], R0 ;  /* 0x0006480001007387 */ /* 0x0003e80000100800 */
[----:B------:R-:W2:Y:S01]  /*21040*/  LDL.LU R164, [R1+0x170] ;  /* 0x0001700001a47983 */ /* 0x000ea20000300800 */
[----:B------:R-:W-:-:S03]  /*21050*/  FMUL R10, R181, 0.25 ;  /* 0x3e800000b50a7820 */ /* 0x000fc60000400000 */
[----:B------:R-:W3:Y:S02]  /*21060*/  LDL.LU R174, [R1+0x1c0] ;  /* 0x0001c00001ae7983 */ /* 0x000ee40000300800 */
[----:B-1----:R-:W-:Y:S02]  /*21070*/  FSEL R0, R10, R181, P3 ;  /* 0x000000b50a007208 */ /* 0x002fe40001800000 */
[----:B------:R-:W4:Y:S04]  /*21080*/  LDL.LU R190, [R1+0x1bc] ;  /* 0x0001bc0001be7983 */ /* 0x000f280000300800 */
[----:B------:R-:W4:Y:S04]  /*21090*/  LDL.LU R189, [R1+0x1b8] ;  /* 0x0001b80001bd7983 */ /* 0x000f280000300800 */
[----:B------:R-:W4:Y:S04]  /*210a0*/  LDL.LU R188, [R1+0x1b4] ;  /* 0x0001b40001bc7983 */ /* 0x000f280000300800 */
[----:B------:R1:W-:Y:S01]  /*210b0*/  STL [R1+0x644], R0 ;  /* 0x0006440001007387 */ /* 0x0003e20000100800 */
[----:B------:R-:W-:Y:S01]  /*210c0*/  FMUL R9, R180, 0.25 ;  /* 0x3e800000b4097820 */ /* 0x000fe20000400000 */
[----:B------:R-:W-:-:S04]  /*210d0*/  FMUL R8, R179, 0.25 ;  /* 0x3e800000b3087820 */ /* 0x000fc80000400000 */
[----:B-1----:R-:W-:Y:S01]  /*210e0*/  FSEL R0, R9, R180, P3 ;  /* 0x000000b409007208 */ /* 0x002fe20001800000 */
[----:B------:R-:W-:-:S04]  /*210f0*/  FMUL R7, R178, 0.25 ;  /* 0x3e800000b2077820 */ /* 0x000fc80000400000 */
[----:B------:R1:W-:Y:S01]  /*21100*/  STL [R1+0x640], R0 ;  /* 0x0006400001007387 */ /* 0x0003e20000100800 */
[----:B------:R-:W-:Y:S01]  /*21110*/  FMUL R6, R177, 0.25 ;  /* 0x3e800000b1067820 */ /* 0x000fe20000400000 */
[----:B-1----:R-:W-:-:S05]  /*21120*/  FSEL R0, R8, R179, P2 ;  /* 0x000000b308007208 */ /* 0x002fca0001000000 */
[----:B------:R1:W-:Y:S02]  /*21130*/  STL [R1+0x63c], R0 ;  /* 0x00063c0001007387 */ /* 0x0003e40000100800 */
[----:B-1----:R-:W-:-:S05]  /*21140*/  FSEL R0, R7, R178, P2 ;  /* 0x000000b207007208 */ /* 0x002fca0001000000 */
[----:B------:R1:W-:Y:S02]  /*21150*/  STL [R1+0x638], R0 ;  /* 0x0006380001007387 */ /* 0x0003e40000100800 */
[----:B-1----:R-:W-:Y:S01]  /*21160*/  FSEL R0, R6, R177, P3 ;  /* 0x000000b106007208 */ /* 0x002fe20001800000 */
[----:B------:R-:W-:Y:S02]  /*21170*/  IMAD.MOV.U32 R177, RZ, RZ, R171 ;  /* 0x000000ffffb17224 */ /* 0x000fe400078e00ab */
[----:B------:R-:W-:Y:S02]  /*21180*/  IMAD.MOV.U32 R171, RZ, RZ, R170 ;  /* 0x000000ffffab7224 */ /* 0x000fe400078e00aa */
[----:B------:R-:W-:Y:S02]  /*21190*/  IMAD.MOV.U32 R170, RZ, RZ, R169 ;  /* 0x000000ffffaa7224 */ /* 0x000fe400078e00a9 */
[----:B------:R-:W-:Y:S02]  /*211a0*/  IMAD.MOV.U32 R169, RZ, RZ, R168 ;  /* 0x000000ffffa97224 */ /* 0x000fe400078e00a8 */
[----:B------:R-:W-:-:S02]  /*211b0*/  IMAD.MOV.U32 R168, RZ, RZ, R167 ;  /* 0x000000ffffa87224 */ /* 0x000fc400078e00a7 */
[----:B------:R-:W-:Y:S01]  /*211c0*/  IMAD.MOV.U32 R167, RZ, RZ, R166 ;  /* 0x000000ffffa77224 */ /* 0x000fe200078e00a6 */
[----:B------:R1:W-:Y:S01]  /*211d0*/  STL [R1+0x634], R0 ;  /* 0x0006340001007387 */ /* 0x0003e20000100800 */
[----:B------:R-:W-:Y:S02]  /*211e0*/  IMAD.MOV.U32 R166, RZ, RZ, R165 ;  /* 0x000000ffffa67224 */ /* 0x000fe400078e00a5 */
[----:B--2---:R-:W-:Y:S02]  /*211f0*/  IMAD.MOV.U32 R165, RZ, RZ, R164 ;  /* 0x000000ffffa57224 */ /* 0x004fe400078e00a4 */
[----:B------:R-:W2:Y:S01]  /*21200*/  LDL.LU R164, [R1+0x15c] ;  /* 0x00015c0001a47983 */ /* 0x000ea20000300800 */
[----:B------:R-:W-:Y:S01]  /*21210*/  FMUL R10, R177, 0.25 ;  /* 0x3e800000b10a7820 */ /* 0x000fe20000400000 */
[----:B------:R-:W-:Y:S02]  /*21220*/  FMUL R9, R173, 0.25 ;  /* 0x3e800000ad097820 */ /* 0x000fe40000400000 */
[----:B------:R-:W4:Y:S02]  /*21230*/  LDL.LU R183, [R1+0x1ac] ;  /* 0x0001ac0001b77983 */ /* 0x000f240000300800 */
[----:B-1----:R-:W-:-:S02]  /*21240*/  FSEL R0, R10, R177, P3 ;  /* 0x000000b10a007208 */ /* 0x002fc40001800000 */
[----:B------:R-:W4:Y:S04]  /*21250*/  LDL.LU R182, [R1+0x1a8] ;  /* 0x0001a80001b67983 */ /* 0x000f280000300800 */
        /* <DEDUP_REMOVED lines=13> */
[----:B------:R-:W4:Y:S04]  /*21330*/  LDL.LU R173, [R1+0x190] ;  /* 0x0001900001ad7983 */ /* 0x000f280000300800 */
[----:B------:R-:W4:Y:S04]  /*21340*/  LDL.LU R172, [R1+0x18c] ;  /* 0x00018c0001ac7983 */ /* 0x000f280000300800 */
[----:B------:R1:W-:Y:S02]  /*21350*/  STL [R1+0x624], R0 ;  /* 0x0006240001007387 */ /* 0x0003e40000100800 */
[----:B-1----:R-:W-:Y:S01]  /*21360*/  FSEL R0, R6, R175, P3 ;  /* 0x000000af06007208 */ /* 0x002fe20001800000 */
[----:B------:R-:W-:-:S02]  /*21370*/  IMAD.MOV.U32 R175, RZ, RZ, R171 ;  /* 0x000000ffffaf7224 */ /* 0x000fc400078e00ab */
[----:B------:R-:W-:Y:S02]  /*21380*/  IMAD.MOV.U32 R171, RZ, RZ, R170 ;  /* 0x000000ffffab7224 */ /* 0x000fe400078e00aa */
[----:B------:R-:W-:Y:S02]  /*21390*/  IMAD.MOV.U32 R170, RZ, RZ, R169 ;  /* 0x000000ffffaa7224 */ /* 0x000fe400078e00a9 */
[----:B------:R-:W-:Y:S02]  /*213a0*/  IMAD.MOV.U32 R169, RZ, RZ, R168 ;  /* 0x000000ffffa97224 */ /* 0x000fe400078e00a8 */
[----:B------:R-:W-:Y:S02]  /*213b0*/  IMAD.MOV.U32 R168, RZ, RZ, R167 ;  /* 0x000000ffffa87224 */ /* 0x000fe400078e00a7 */
[----:B------:R-:W-:Y:S01]  /*213c0*/  IMAD.MOV.U32 R167, RZ, RZ, R166 ;  /* 0x000000ffffa77224 */ /* 0x000fe200078e00a6 */
[----:B------:R1:W-:Y:S01]  /*213d0*/  STL [R1+0x620], R0 ;  /* 0x0006200001007387 */ /* 0x0003e20000100800 */
[----:B------:R-:W-:-:S02]  /*213e0*/  IMAD.MOV.U32 R166, RZ, RZ, R165 ;  /* 0x000000ffffa67224 */ /* 0x000fc400078e00a5 */
[----:B--2---:R-:W-:Y:S02]  /*213f0*/  IMAD.MOV.U32 R165, RZ, RZ, R164 ;  /* 0x000000ffffa57224 */ /* 0x004fe400078e00a4 */
[----:B------:R-:W2:Y:S01]  /*21400*/  LDL.LU R164, [R1+0x158] ;  /* 0x0001580001a47983 */ /* 0x000ea20000300800 */
[----:B------:R-:W-:Y:S01]  /*21410*/  FMUL R10, R175, 0.25 ;  /* 0x3e800000af0a7820 */ /* 0x000fe20000400000 */
[----:B---3--:R-:W-:-:S04]  /*21420*/  FMUL R9, R174, 0.25 ;  /* 0x3e800000ae097820 */ /* 0x008fc80000400000 */
[----:B-1----:R-:W-:Y:S01]  /*21430*/  FSEL R0, R10, R175, P2 ;  /* 0x000000af0a007208 */ /* 0x002fe20001000000 */
[----:B----4-:R-:W-:-:S04]  /*21440*/  FMUL R8, R190, 0.25 ;  /* 0x3e800000be087820 */ /* 0x010fc80000400000 */
[----:B------:R1:W-:Y:S01]  /*21450*/  STL [R1+0x61c], R0 ;  /* 0x00061c0001007387 */ /* 0x0003e20000100800 */
[----:B------:R-:W-:Y:S01]  /*21460*/  FMUL R7, R189, 0.25 ;  /* 0x3e800000bd077820 */ /* 0x000fe20000400000 */
[----:B-1----:R-:W-:-:S05]  /*21470*/  FSEL R0, R9, R174, P2 ;  /* 0x000000ae09007208 */ /* 0x002fca0001000000 */
[----:B------:R1:W-:Y:S04]  /*21480*/  STL [R1+0x618], R0 ;  /* 0x0006180001007387 */ /* 0x0003e80000100800 */
[----:B------:R-:W3:Y:S04]  /*21490*/  LDL.LU R177, [R1+0x184] ;  /* 0x0001840001b17983 */ /* 0x000ee80000300800 */
[----:B------:R-:W4:Y:S01]  /*214a0*/  LDL.LU R176, [R1+0x180] ;  /* 0x0001800001b07983 */ /* 0x000f220000300800 */
[----:B-1----:R-:W-:-:S03]  /*214b0*/  FSEL R0, R8, R190, P3 ;  /* 0x000000be08007208 */ /* 0x002fc60001800000 */
[----:B------:R-:W4:Y:S01]  /*214c0*/  LDL.LU R175, [R1+0x17c] ;  /* 0x00017c0001af7983 */ /* 0x000f220000300800 */
[----:B------:R-:W-:-:S03]  /*214d0*/  FMUL R6, R188, 0.25 ;  /* 0x3e800000bc067820 */ /* 0x000fc60000400000 */
[----:B------:R-:W4:Y:S04]  /*214e0*/  LDL.LU R174, [R1+0x178] ;  /* 0x0001780001ae7983 */ /* 0x000f280000300800 */
        /* <DEDUP_REMOVED lines=26> */
[----:B-1----:R-:W-:Y:S01]  /*21690*/  FSEL R0, R6, R180, P2 ;  /* 0x000000b406007208 */ /* 0x002fe20001000000 */
[----:B------:R-:W-:-:S04]  /*216a0*/  IMAD.MOV.U32 R180, RZ, RZ, R171 ;  /* 0x000000ffffb47224 */ /* 0x000fc800078e00ab */
[----:B------:R-:W-:Y:S01]  /*216b0*/  FMUL R10, R180, 0.25 ;  /* 0x3e800000b40a7820 */ /* 0x000fe20000400000 */
[----:B------:R-:W-:Y:S01]  /*216c0*/  IMAD.MOV.U32 R171, RZ, RZ, R170 ;  /* 0x000000ffffab7224 */ /* 0x000fe200078e00aa */
[----:B------:R1:W-:Y:S01]  /*216d0*/  STL [R1+0x1f8], R0 ;  /* 0x0001f80001007387 */ /* 0x0003e20000100800 */
[----:B------:R-:W-:Y:S02]  /*216e0*/  IMAD.MOV.U32 R170, RZ, RZ, R169 ;  /* 0x000000ffffaa7224 */ /* 0x000fe400078e00a9 */
[----:B------:R-:W-:Y:S01]  /*216f0*/  FMUL R9, R179, 0.25 ;  /* 0x3e800000b3097820 */ /* 0x000fe20000400000 */
[----:B------:R-:W-:Y:S02]  /*21700*/  IMAD.MOV.U32 R169, RZ, RZ, R167 ;  /* 0x000000ffffa97224 */ /* 0x000fe400078e00a7 */
[----:B------:R-:W-:Y:S02]  /*21710*/  IMAD.MOV.U32 R167, RZ, RZ, R166 ;  /* 0x000000ffffa77224 */ /* 0x000fe400078e00a6 */
[----:B------:R-:W-:Y:S01]  /*21720*/  IMAD.MOV.U32 R166, RZ, RZ, R165 ;  /* 0x000000ffffa67224 */ /* 0x000fe200078e00a5 */
[----:B-1----:R-:W-:Y:S01]  /*21730*/  FSEL R0, R10, R180, P3 ;  /* 0x000000b40a007208 */ /* 0x002fe20001800000 */
[----:B------:R-:W-:Y:S01]  /*21740*/  FMUL R8, R178, 0.25 ;  /* 0x3e800000b2087820 */ /* 0x000fe20000400000 */
[----:B------:R-:W-:Y:S01]  /*21750*/  FMUL R7, R173, 0.25 ;  /* 0x3e800000ad077820 */ /* 0x000fe20000400000 */
[----:B------:R-:W-:Y:S01]  /*21760*/  FMUL R6, R172, 0.25 ;  /* 0x3e800000ac067820 */ /* 0x000fe20000400000 */
[----:B--2---:R-:W-:-:S02]  /*21770*/  IMAD.MOV.U32 R165, RZ, RZ, R164 ;  /* 0x000000ffffa57224 */ /* 0x004fc400078e00a4 */
[----:B------:R-:W2:Y:S04]  /*21780*/  LDL.LU R164, [R1+0x150] ;  /* 0x0001500001a47983 */ /* 0x000ea80000300800 */
[----:B------:R1:W-:Y:S02]  /*21790*/  STL [R1+0x1f4], R0 ;  /* 0x0001f40001007387 */ /* 0x0003e40000100800 */
[----:B-1----:R-:W-:-:S05]  /*217a0*/  FSEL R0, R9, R179, P3 ;  /* 0x000000b309007208 */ /* 0x002fca0001800000 */
[----:B------:R1:W-:Y:S02]  /*217b0*/  STL [R1+0x1f0], R0 ;  /* 0x0001f00001007387 */ /* 0x0003e40000100800 */
[----:B-1----:R-:W-:-:S05]  /*217c0*/  FSEL R0, R8, R178, P2 ;  /* 0x000000b208007208 */ /* 0x002fca0001000000 */
[----:B------:R1:W-:Y:S02]  /*217d0*/  STL [R1+0x1ec], R0 ;  /* 0x0001ec0001007387 */ /* 0x0003e40000100800 */
[----:B-1----:R-:W-:-:S05]  /*217e0*/  FSEL R0, R7, R173, P2 ;  /* 0x000000ad07007208 */ /* 0x002fca0001000000 */
[----:B------:R1:W-:Y:S01]  /*217f0*/  STL [R1+0x1e8], R0 ;  /* 0x0001e80001007387 */ /* 0x0003e20000100800 */
[----:B------:R-:W-:Y:S02]  /*21800*/  IMAD.MOV.U32 R178, RZ, RZ, R171 ;  /* 0x000000ffffb27224 */ /* 0x000fe400078e00ab */
[----:B------:R-:W-:Y:S01]  /*21810*/  IMAD.MOV.U32 R173, RZ, RZ, R170 ;  /* 0x000000ffffad7224 */ /* 0x000fe200078e00aa */
[----:B-1----:R-:W-:Y:S01]  /*21820*/  FSEL R0, R6, R172, P3 ;  /* 0x000000ac06007208 */ /* 0x002fe20001800000 */
[----:B------:R-:W-:-:S04]  /*21830*/  IMAD.MOV.U32 R172, RZ, RZ, R169 ;  /* 0x000000ffffac7224 */ /* 0x000fc800078e00a9 */
[----:B------:R1:W-:Y:S04]  /*21840*/  STL [R1+0x1e4], R0 ;  /* 0x0001e40001007387 */ /* 0x0003e80000100800 */
[----:B------:R-:W2:Y:S04]  /*21850*/  LDL.LU R171, [R1+0x16c] ;  /* 0x00016c0001ab7983 */ /* 0x000ea80000300800 */
[----:B------:R-:W2:Y:S04]  /*21860*/  LDL.LU R170, [R1+0x168] ;  /* 0x0001680001aa7983 */ /* 0x000ea80000300800 */
[----:B------:R-:W2:Y:S01]  /*21870*/  LDL.LU R169, [R1+0x164] ;  /* 0x0001640001a97983 */ /* 0x000ea20000300800 */
[----:B------:R-:W-:Y:S01]  /*21880*/  FMUL R10, R178, 0.25 ;  /* 0x3e800000b20a7820 */ /* 0x000fe20000400000 */
[----:B---3--:R-:W-:Y:S01]  /*21890*/  FMUL R9, R177, 0.25 ;  /* 0x3e800000b1097820 */ /* 0x008fe20000400000 */
[----:B----4-:R-:W-:Y:S01]  /*218a0*/  FMUL R8, R176, 0.25 ;  /* 0x3e800000b0087820 */ /* 0x010fe20000400000 */
[----:B------:R-:W-:-:S02]  /*218b0*/  FMUL R7, R175, 0.25 ;  /* 0x3e800000af077820 */ /* 0x000fc40000400000 */
[----:B-1----:R-:W-:Y:S02]  /*218c0*/  FSEL R0, R10, R178, P3 ;  /* 0x000000b20a007208 */ /* 0x002fe40001800000 */
[----:B------:R-:W-:Y:S02]  /*218d0*/  FSEL R9, R9, R177, P2 ;  /* 0x000000b109097208 */ /* 0x000fe40001000000 */
[----:B------:R-:W-:Y:S01]  /*218e0*/  FSEL R8, R8, R176, P2 ;  /* 0x000000b008087208 */ /* 0x000fe20001000000 */
[----:B------:R1:W-:Y:S01]  /*218f0*/  STL [R1+0x1e0], R0 ;  /* 0x0001e00001007387 */ /* 0x0003e20000100800 */
[----:B------:R-:W-:-:S03]  /*21900*/  FMUL R6, R174, 0.25 ;  /* 0x3e800000ae067820 */ /* 0x000fc60000400000 */
[----:B------:R3:W-:Y:S01]  /*21910*/  STL [R1+0x1dc], R9 ;  /* 0x0001dc0901007387 */ /* 0x0007e20000100800 */
[----:B-1----:R-:W-:-:S03]  /*21920*/  FSEL R0, R7, R175, P3 ;  /* 0x000000af07007208 */ /* 0x002fc60001800000 */
[----:B------:R-:W-:Y:S01]  /*21930*/  STL [R1+0x1d8], R8 ;  /* 0x0001d80801007387 */ /* 0x000fe20000100800 */
[----:B------:R-:W-:-:S03]  /*21940*/  FMUL R10, R173, 0.25 ;  /* 0x3e800000ad0a7820 */ /* 0x000fc60000400000 */
[----:B------:R1:W-:Y:S01]  /*21950*/  STL [R1+0x1d4], R0 ;  /* 0x0001d40001007387 */ /* 0x0003e20000100800 */
[----:B---3--:R-:W-:Y:S01]  /*21960*/  FMUL R9, R172, 0.25 ;  /* 0x3e800000ac097820 */ /* 0x008fe20000400000 */
[----:B------:R-:W-:Y:S02]  /*21970*/  FSEL R10, R10, R173, P2 ;  /* 0x000000ad0a0a7208 */ /* 0x000fe40001000000 */
[----:B-1----:R-:W-:-:S05]  /*21980*/  FSEL R0, R6, R174, P3 ;  /* 0x000000ae06007208 */ /* 0x002fca0001800000 */
[----:B------:R1:W-:Y:S04]  /*21990*/  STL [R1+0x1d0], R0 ;  /* 0x0001d00001007387 */ /* 0x0003e80000100800 */
[----:B------:R3:W-:Y:S01]  /*219a0*/  STL [R1+0x1cc], R10 ;  /* 0x0001cc0a01007387 */ /* 0x0007e20000100800 */
[----:B-1----:R-:W-:-:S05]  /*219b0*/  FSEL R0, R9, R172, P2 ;  /* 0x000000ac09007208 */ /* 0x002fca0001000000 */
[----:B------:R1:W-:Y:S01]  /*219c0*/  STL [R1+0x1c8], R0 ;  /* 0x0001c80001007387 */ /* 0x0003e20000100800 */
[----:B---3--:R-:W-:Y:S01]  /*219d0*/  FMUL R10, R168, 0.25 ;  /* 0x3e800000a80a7820 */ /* 0x008fe20000400000 */
[----:B------:R-:W-:Y:S01]  /*219e0*/  FMUL R9, R167, 0.25 ;  /* 0x3e800000a7097820 */ /* 0x000fe20000400000 */
[----:B--2---:R-:W-:Y:S01]  /*219f0*/  FMUL R8, R171, 0.25 ;  /* 0x3e800000ab087820 */ /* 0x004fe20000400000 */
[----:B------:R-:W-:-:S04]  /*21a00*/  FMUL R7, R170, 0.25 ;  /* 0x3e800000aa077820 */ /* 0x000fc80000400000 */
[----:B------:R-:W-:Y:S01]  /*21a10*/  FSEL R8, R8, R171, P3 ;  /* 0x000000ab08087208 */ /* 0x000fe20001800000 */
[----:B------:R-:W-:Y:S01]  /*21a20*/  FMUL R6, R169, 0.25 ;  /* 0x3e800000a9067820 */ /* 0x000fe20000400000 */
[----:B------:R-:W-:-:S03]  /*21a30*/  FSEL R7, R7, R170, P3 ;  /* 0x000000aa07077208 */ /* 0x000fc60001800000 */
[----:B------:R2:W-:Y:S01]  /*21a40*/  STL [R1+0x1c4], R8 ;  /* 0x0001c40801007387 */ /* 0x0005e20000100800 */
[----:B-1----:R-:W-:-:S03]  /*21a50*/  FSEL R0, R6, R169, P2 ;  /* 0x000000a906007208 */ /* 0x002fc60001000000 */
[----:B------:R-:W-:Y:S04]  /*21a60*/  STL [R1+0x1c0], R7 ;  /* 0x0001c00701007387 */ /* 0x000fe80000100800 */
[----:B------:R1:W-:Y:S01]  /*21a70*/  STL [R1+0x1bc], R0 ;  /* 0x0001bc0001007387 */ /* 0x0003e20000100800 */
[----:B--2---:R-:W-:Y:S01]  /*21a80*/  FMUL R8, R166, 0.25 ;  /* 0x3e800000a6087820 */ /* 0x004fe20000400000 */
[----:B------:R-:W-:Y:S01]  /*21a90*/  FMUL R6, R164, 0.25 ;  /* 0x3e800000a4067820 */ /* 0x000fe20000400000 */
[----:B-1----:R-:W-:Y:S01]  /*21aa0*/  FSEL R0, R10, R168, P2 ;  /* 0x000000a80a007208 */ /* 0x002fe20001000000 */
[----:B------:R-:W-:-:S04]  /*21ab0*/  FMUL R7, R165, 0.25 ;  /* 0x3e800000a5077820 */ /* 0x000fc80000400000 */
[----:B------:R1:W-:Y:S01]  /*21ac0*/  STL [R1+0x1b8], R0 ;  /* 0x0001b80001007387 */ /* 0x0003e20000100800 */
[----:B------:R-:W-:Y:S01]  /*21ad0*/  FSEL R8, R8, R166, P3 ;  /* 0x000000a608087208 */ /* 0x000fe20001800000 */
[----:B------:R-:W-:Y:S01]  /*21ae0*/  FMUL R10, R163, 0.25 ;  /* 0x3e800000a30a7820 */ /* 0x000fe20000400000 */
[----:B------:R-:W-:Y:S02]  /*21af0*/  FSEL R7, R7, R165, P2 ;  /* 0x000000a507077208 */ /* 0x000fe40001000000 */
[----:B-1----:R-:W-:Y:S01]  /*21b00*/  FSEL R0, R9, R167, P3 ;  /* 0x000000a709007208 */ /* 0x002fe20001800000 */
[----:B------:R-:W-:-:S04]  /*21b10*/  FMUL R9, R162, 0.25 ;  /* 0x3e800000a2097820 */ /* 0x000fc80000400000 */
[----:B------:R1:W-:Y:S01]  /*21b20*/  STL [R1+0x1b4], R0 ;  /* 0x0001b40001007387 */ /* 0x0003e20000100800 */
[----:B------:R-:W-:-:S03]  /*21b30*/  FSEL R10, R10, R163, P3 ;  /* 0x000000a30a0a7208 */ /* 0x000fc60001800000 */
[----:B------:R2:W-:Y:S01]  /*21b40*/  STL [R1+0x1b0], R8 ;  /* 0x0001b00801007387 */ /* 0x0005e20000100800 */
[----:B-1----:R-:W-:-:S03]  /*21b50*/  FSEL R0, R6, R164, P2 ;  /* 0x000000a406007208 */ /* 0x002fc60001000000 */
[----:B------:R1:W-:Y:S01]  /*21b60*/  STL [R1+0x1ac], R7 ;  /* 0x0001ac0701007387 */ /* 0x0003e20000100800 */
[----:B--2---:R-:W-:-:S03]  /*21b70*/  FMUL R8, R161, 0.25 ;  /* 0x3e800000a1087820 */ /* 0x004fc60000400000 */
[----:B------:R2:W-:Y:S01]  /*21b80*/  STL [R1+0x1a8], R0 ;  /* 0x0001a80001007387 */ /* 0x0005e20000100800 */
[----:B------:R-:W-:Y:S01]  /*21b90*/  FMUL R6, R159, 0.25 ;  /* 0x3e8000009f067820 */ /* 0x000fe20000400000 */
[----:B-1----:R-:W-:Y:S01]  /*21ba0*/  FMUL R7, R160, 0.25 ;  /* 0x3e800000a0077820 */ /* 0x002fe20000400000 */
[----:B------:R-:W-:Y:S02]  /*21bb0*/  FSEL R8, R8, R161, P2 ;  /* 0x000000a108087208 */ /* 0x000fe40001000000 */
[----:B--2---:R-:W-:Y:S01]  /*21bc0*/  FSEL R0, R9, R162, P3 ;  /* 0x000000a209007208 */ /* 0x004fe20001800000 */
[----:B------:R1:W-:Y:S01]  /*21bd0*/  STL [R1+0x1a4], R10 ;  /* 0x0001a40a01007387 */ /* 0x0003e20000100800 */
[----:B------:R-:W-:Y:S01]  /*21be0*/  FSEL R7, R7, R160, P2 ;  /* 0x000000a007077208 */ /* 0x000fe20001000000 */
[----:B------:R-:W-:Y:S02]  /*21bf0*/  FMUL R9, R157, 0.25 ;  /* 0x3e8000009d097820 */ /* 0x000fe40000400000 */
[----:B------:R2:W-:Y:S04]  /*21c00*/  STL [R1+0x1a0], R0 ;  /* 0x0001a00001007387 */ /* 0x0005e80000100800 */
[----:B------:R3:W-:Y:S01]  /*21c10*/  STL [R1+0x19c], R8 ;  /* 0x00019c0801007387 */ /* 0x0007e20000100800 */
[----:B-1----:R-:W-:Y:S01]  /*21c20*/  FMUL R10, R158, 0.25 ;  /* 0x3e8000009e0a7820 */ /* 0x002fe20000400000 */
[----:B--2---:R-:W-:-:S02]  /*21c30*/  FSEL R0, R6, R159, P3 ;  /* 0x0000009f06007208 */ /* 0x004fc40001800000 */
[----:B------:R1:W-:Y:S02]  /*21c40*/  STL [R1+0x198], R7 ;  /* 0x0001980701007387 */ /* 0x0003e40000100800 */
[----:B------:R-:W-:Y:S01]  /*21c50*/  FSEL R10, R10, R158, P3 ;  /* 0x0000009e0a0a7208 */ /* 0x000fe20001800000 */
[----:B---3--:R-:W-:Y:S01]  /*21c60*/  FMUL R8, R155, 0.25 ;  /* 0x3e8000009b087820 */ /* 0x008fe20000400000 */
[----:B------:R2:W-:Y:S01]  /*21c70*/  STL [R1+0x194], R0 ;  /* 0x0001940001007387 */ /* 0x0005e20000100800 */
[----:B------:R-:W-:Y:S01]  /*21c80*/  FMUL R6, R153, 0.25 ;  /* 0x3e80000099067820 */ /* 0x000fe20000400000 */
[----:B-1----:R-:W-:Y:S02]  /*21c90*/  FMUL R7, R154, 0.25 ;  /* 0x3e8000009a077820 */ /* 0x002fe40000400000 */
[----:B------:R-:W-:Y:S02]  /*21ca0*/  FSEL R8, R8, R155, P2 ;  /* 0x0000009b08087208 */ /* 0x000fe40001000000 */
[----:B--2---:R-:W-:Y:S01]  /*21cb0*/  FSEL R0, R9, R157, P2 ;  /* 0x0000009d09007208 */ /* 0x004fe20001000000 */
[----:B------:R1:W-:Y:S01]  /*21cc0*/  STL [R1+0x190], R10 ;  /* 0x0001900a01007387 */ /* 0x0003e20000100800 */
[----:B------:R-:W-:-:S03]  /*21cd0*/  FSEL R7, R7, R154, P3 ;  /* 0x0000009a07077208 */ /* 0x000fc60001800000 */
[----:B------:R2:W-:Y:S01]  /*21ce0*/  STL [R1+0x18c], R0 ;  /* 0x00018c0001007387 */ /* 0x0005e20000100800 */
[----:B------:R-:W-:-:S03]  /*21cf0*/  FMUL R9, R22, 0.25 ;  /* 0x3e80000016097820 */ /* 0x000fc60000400000 */
[----:B------:R3:W-:Y:S01]  /*21d00*/  STL [R1+0x188], R8 ;  /* 0x0001880801007387 */ /* 0x0007e20000100800 */
[----:B-1----:R-:W-:-:S03]  /*21d10*/  FMUL R10, R156, 0.25 ;  /* 0x3e8000009c0a7820 */ /* 0x002fc60000400000 */
[----:B------:R-:W4:Y:S01]  /*21d20*/  LDL.LU R155, [R1+0xfc] ;  /* 0x0000fc00019b7983 */ /* 0x000f220000300800 */
[----:B--2---:R-:W-:-:S03]  /*21d30*/  FSEL R0, R6, R153, P3 ;  /* 0x0000009906007208 */ /* 0x004fc60001800000 */
[----:B------:R1:W-:Y:S01]  /*21d40*/  STL [R1+0x184], R7 ;  /* 0x0001840701007387 */ /* 0x0003e20000100800 */
[----:B---3--:R-:W-:-:S03]  /*21d50*/  FMUL R8, R21, 0.25 ;  /* 0x3e80000015087820 */ /* 0x008fc60000400000 */
[----:B------:R-:W2:Y:S01]  /*21d60*/  LDL.LU R154, [R1+0xf8] ;  /* 0x0000f800019a7983 */ /* 0x000ea20000300800 */
[----:B------:R-:W-:-:S03]  /*21d70*/  FSEL R10, R10, R156, P2 ;  /* 0x0000009c0a0a7208 */ /* 0x000fc60001000000 */
[----:B------:R3:W-:Y:S01]  /*21d80*/  STL [R1+0x180], R0 ;  /* 0x0001800001007387 */ /* 0x0007e20000100800 */
[----:B-1----:R-:W-:-:S03]  /*21d90*/  FMUL R7, R20, 0.25 ;  /* 0x3e80000014077820 */ /* 0x002fc60000400000 */
[----:B------:R-:W2:Y:S01]  /*21da0*/  LDL.LU R153, [R1+0xf4] ;  /* 0x0000f40001997983 */ /* 0x000ea20000300800 */
[----:B------:R-:W-:Y:S01]  /*21db0*/  FMUL R6, R17, 0.25 ;  /* 0x3e80000011067820 */ /* 0x000fe20000400000 */
[----:B------:R-:W-:Y:S02]  /*21dc0*/  FSEL R8, R8, R21, P3 ;  /* 0x0000001508087208 */ /* 0x000fe40001800000 */
[----:B---3--:R-:W-:Y:S01]  /*21dd0*/  FSEL R0, R9, R22, P2 ;  /* 0x0000001609007208 */ /* 0x008fe20001000000 */
[----:B------:R-:W-:Y:S01]  /*21de0*/  STL [R1+0x17c], R10 ;  /* 0x00017c0a01007387 */ /* 0x000fe20000100800 */
[----:B------:R-:W-:-:S03]  /*21df0*/  FSEL R7, R7, R20, P3 ;  /* 0x0000001407077208 */ /* 0x000fc60001800000 */
[----:B------:R1:W-:Y:S04]  /*21e00*/  STL [R1+0x178], R0 ;  /* 0x0001780001007387 */ /* 0x0003e80000100800 */
[----:B------:R3:W-:Y:S04]  /*21e10*/  STL [R1+0x174], R8 ;  /* 0x0001740801007387 */ /* 0x0007e80000100800 */
[----:B------:R-:W2:Y:S01]  /*21e20*/  LDL.LU R156, [R1+0xe8] ;  /* 0x0000e800019c7983 */ /* 0x000ea20000300800 */
[----:B-1----:R-:W-:-:S03]  /*21e30*/  FSEL R0, R6, R17, P2 ;  /* 0x0000001106007208 */ /* 0x002fc60001000000 */
[----:B------:R1:W-:Y:S04]  /*21e40*/  STL [R1+0x170], R7 ;  /* 0x0001700701007387 */ /* 0x0003e80000100800 */
[----:B------:R-:W2:Y:S04]  /*21e50*/  LDL.LU R22, [R1+0xe4] ;  /* 0x0000e40001167983 */ /* 0x000ea80000300800 */
[----:B------:R0:W-:Y:S01]  /*21e60*/  STL [R1+0x16c], R0 ;  /* 0x00016c0001007387 */ /* 0x0001e20000100800 */
[----:B------:R-:W-:-:S03]  /*21e70*/  FMUL R10, R16, 0.25 ;  /* 0x3e800000100a7820 */ /* 0x000fc60000400000 */
[----:B------:R-:W2:Y:S01]  /*21e80*/  LDL.LU R21, [R1+0xe0] ;  /* 0x0000e00001157983 */ /* 0x000ea20000300800 */
[----:B------:R-:W-:-:S03]  /*21e90*/  FMUL R9, R15, 0.25 ;  /* 0x3e8000000f097820 */ /* 0x000fc60000400000 */
[----:B------:R-:W2:Y:S01]  /*21ea0*/  LDL.LU R20, [R1+0xdc] ;  /* 0x0000dc0001147983 */ /* 0x000ea20000300800 */
[----:B---3--:R-:W-:-:S03]  /*21eb0*/  FMUL R8, R13, 0.25 ;  /* 0x3e8000000d087820 */ /* 0x008fc60000400000 */
[----:B------:R-:W3:Y:S01]  /*21ec0*/  LDL.LU R17, [R1+0xd8] ;  /* 0x0000d80001117983 */ /* 0x000ee20000300800 */
[----:B-1----:R-:W-:Y:S01]  /*21ed0*/  FMUL R7, R12, 0.25 ;  /* 0x3e8000000c077820 */ /* 0x002fe20000400000 */
[----:B------:R-:W-:Y:S01]  /*21ee0*/  FSEL R10, R10, R16, P2 ;  /* 0x000000100a0a7208 */ /* 0x000fe20001000000 */
[----:B------:R-:W-:Y:S01]  /*21ef0*/  FMUL R6, R11, 0.25 ;  /* 0x3e8000000b067820 */ /* 0x000fe20000400000 */
[----:B0-----:R-:W-:Y:S02]  /*21f00*/  FSEL R0, R9, R15, P3 ;  /* 0x0000000f09007208 */ /* 0x001fe40001800000 */
[----:B------:R-:W-:Y:S01]  /*21f10*/  FSEL R8, R8, R13, P3 ;  /* 0x0000000d08087208 */ /* 0x000fe20001800000 */
[----:B------:R-:W-:Y:S01]  /*21f20*/  STL [R1+0x168], R10 ;  /* 0x0001680a01007387 */ /* 0x000fe20000100800 */
[----:B------:R-:W-:-:S03]  /*21f30*/  FSEL R7, R7, R12, P2 ;  /* 0x0000000c07077208 */ /* 0x000fc60001000000 */
[----:B------:R0:W-:Y:S04]  /*21f40*/  STL [R1+0x164], R0 ;  /* 0x0001640001007387 */ /* 0x0001e80000100800 */
[----:B------:R-:W-:Y:S04]  /*21f50*/  STL [R1+0x160], R8 ;  /* 0x0001600801007387 */ /* 0x000fe80000100800 */
[----:B------:R-:W3:Y:S01]  /*21f60*/  LDL.LU R16, [R1+0xd4] ;  /* 0x0000d40001107983 */ /* 0x000ee20000300800 */
[----:B0-----:R-:W-:-:S03]  /*21f70*/  FSEL R0, R6, R11, P2 ;  /* 0x0000000b06007208 */ /* 0x001fc60001000000 */
[----:B------:R0:W-:Y:S04]  /*21f80*/  STL [R1+0x15c], R7 ;  /* 0x00015c0701007387 */ /* 0x0001e80000100800 */
[----:B------:R-:W3:Y:S04]  /*21f90*/  LDL.LU R15, [R1+0xd0] ;  /* 0x0000d000010f7983 */ /* 0x000ee80000300800 */
[----:B------:R1:W-:Y:S04]  /*21fa0*/  STL [R1+0x158], R0 ;  /* 0x0001580001007387 */ /* 0x0003e80000100800 */
[----:B------:R-:W3:Y:S04]  /*21fb0*/  LDL.LU R13, [R1+0xcc] ;  /* 0x0000cc00010d7983 */ /* 0x000ee80000300800 */
[----:B------:R-:W3:Y:S04]  /*21fc0*/  LDL.LU R12, [R1+0xc8] ;  /* 0x0000c800010c7983 */ /* 0x000ee80000300800 */
[----:B------:R-:W3:Y:S01]  /*21fd0*/  LDL.LU R11, [R1+0xc4] ;  /* 0x0000c400010b7983 */ /* 0x000ee20000300800 */
[----:B0-----:R-:W-:Y:S01]  /*21fe0*/  FMUL R7, R152, 0.25 ;  /* 0x3e80000098077820 */ /* 0x001fe20000400000 */
[----:B------:R-:W-:-:S04]  /*21ff0*/  FMUL R6, R23, 0.25 ;  /* 0x3e80000017067820 */ /* 0x000fc80000400000 */
[----:B------:R-:W-:Y:S01]  /*22000*/  FSEL R7, R7, R152, P2 ;  /* 0x0000009807077208 */ /* 0x000fe20001000000 */
[----:B----4-:R-:W-:Y:S01]  /*22010*/  FMUL R10, R155, 0.25 ;  /* 0x3e8000009b0a7820 */ /* 0x010fe20000400000 */
[----:B--2---:R-:W-:-:S04]  /*22020*/  FMUL R9, R154, 0.25 ;  /* 0x3e8000009a097820 */ /* 0x004fc80000400000 */
[----:B------:R-:W-:Y:S02]  /*22030*/  FSEL R10, R10, R155, P3 ;  /* 0x0000009b0a0a7208 */ /* 0x000fe40001800000 */
[----:B-1----:R-:W-:Y:S01]  /*22040*/  FSEL R0, R9, R154, P3 ;  /* 0x0000009a09007208 */ /* 0x002fe20001800000 */
[----:B------:R-:W-:Y:S02]  /*22050*/  FMUL R8, R153, 0.25 ;  /* 0x3e80000099087820 */ /* 0x000fe40000400000 */
[----:B------:R-:W-:Y:S03]  /*22060*/  STL [R1+0x154], R10 ;  /* 0x0001540a01007387 */ /* 0x000fe60000100800 */
[----:B------:R-:W-:Y:S01]  /*22070*/  FSEL R8, R8, R153, P2 ;  /* 0x0000009908087208 */ /* 0x000fe20001000000 */
[----:B------:R0:W-:Y:S04]  /*22080*/  STL [R1+0x150], R0 ;  /* 0x0001500001007387 */ /* 0x0001e80000100800 */
[----:B------:R1:W-:Y:S04]  /*22090*/  STL [R1+0x14c], R8 ;  /* 0x00014c0801007387 */ /* 0x0003e80000100800 */
[----:B------:R-:W2:Y:S01]  /*220a0*/  LDL.LU R155, [R1+0xc0] ;  /* 0x0000c000019b7983 */ /* 0x000ea20000300800 */
[----:B0-----:R-:W-:-:S03]  /*220b0*/  FSEL R0, R6, R23, P3 ;  /* 0x0000001706007208 */ /* 0x001fc60001800000 */
[----:B------:R-:W-:Y:S01]  /*220c0*/  STL [R1+0x148], R7 ;  /* 0x0001480701007387 */ /* 0x000fe20000100800 */
[----:B------:R-:W-:-:S03]  /*220d0*/  FMUL R10, R156, 0.25 ;  /* 0x3e8000009c0a7820 */ /* 0x000fc60000400000 */
[----:B------:R-:W4:Y:S04]  /*220e0*/  LDL.LU R154, [R1+0xbc] ;  /* 0x0000bc00019a7983 */ /* 0x000f280000300800 */
[----:B------:R0:W-:Y:S01]  /*220f0*/  STL [R1+0x144], R0 ;  /* 0x0001440001007387 */ /* 0x0001e20000100800 */
[----:B------:R-:W-:Y:S01]  /*22100*/  FMUL R9, R22, 0.25 ;  /* 0x3e80000016097820 */ /* 0x000fe20000400000 */
[----:B------:R-:W-:Y:S02]  /*22110*/  FSEL R10, R10, R156, P3 ;  /* 0x0000009c0a0a7208 */ /* 0x000fe40001800000 */
[----:B------:R-:W4:Y:S04]  /*22120*/  LDL.LU R153, [R1+0xb8] ;  /* 0x0000b80001997983 */ /* 0x000f280000300800 */
[----:B------:R-:W4:Y:S01]  /*22130*/  LDL.LU R152, [R1+0xb4] ;  /* 0x0000b40001987983 */ /* 0x000f220000300800 */
[----:B-1----:R-:W-:Y:S01]  /*22140*/  FMUL R8, R21, 0.25 ;  /* 0x3e80000015087820 */ /* 0x002fe20000400000 */
[----:B0-----:R-:W-:-:S02]  /*22150*/  FSEL R0, R9, R22, P2 ;  /* 0x0000001609007208 */ /* 0x001fc40001000000 */
[----:B------:R-:W4:Y:S01]  /*22160*/  LDL.LU R23, [R1+0xb0] ;  /* 0x0000b00001177983 */ /* 0x000f220000300800 */
[----:B------:R-:W-:Y:S01]  /*22170*/  FMUL R7, R20, 0.25 ;  /* 0x3e80000014077820 */ /* 0x000fe20000400000 */
[----:B------:R-:W-:Y:S01]  /*22180*/  FSEL R8, R8, R21, P2 ;  /* 0x0000001508087208 */ /* 0x000fe20001000000 */
[----:B---3--:R-:W-:Y:S01]  /*22190*/  FMUL R6, R17, 0.25 ;  /* 0x3e80000011067820 */ /* 0x008fe20000400000 */
[----:B------:R-:W-:Y:S02]  /*221a0*/  STL [R1+0x140], R10 ;  /* 0x0001400a01007387 */ /* 0x000fe40000100800 */
[----:B------:R-:W-:Y:S02]  /*221b0*/  FSEL R7, R7, R20, P3 ;  /* 0x0000001407077208 */ /* 0x000fe40001800000 */
[----:B------:R0:W-:Y:S04]  /*221c0*/  STL [R1+0x13c], R0 ;  /* 0x00013c0001007387 */ /* 0x0001e80000100800 */
[----:B------:R1:W-:Y:S04]  /*221d0*/  STL [R1+0x138], R8 ;  /* 0x0001380801007387 */ /* 0x0003e80000100800 */
[----:B------:R-:W3:Y:S01]  /*221e0*/  LDL.LU R156, [R1+0xac] ;  /* 0x0000ac00019c7983 */ /* 0x000ee20000300800 */
[----:B0-----:R-:W-:-:S03]  /*221f0*/  FSEL R0, R6, R17, P3 ;  /* 0x0000001106007208 */ /* 0x001fc60001800000 */
[----:B------:R0:W-:Y:S04]  /*22200*/  STL [R1+0x134], R7 ;  /* 0x0001340701007387 */ /* 0x0001e80000100800 */
[----:B------:R-:W3:Y:S04]  /*22210*/  LDL.LU R22, [R1+0xa8] ;  /* 0x0000a80001167983 */ /* 0x000ee80000300800 */
[----:B------:R0:W-:Y:S01]  /*22220*/  STL [R1+0x130], R0 ;  /* 0x0001300001007387 */ /* 0x0001e20000100800 */
[----:B------:R-:W-:-:S03]  /*22230*/  FMUL R10, R16, 0.25 ;  /* 0x3e800000100a7820 */ /* 0x000fc60000400000 */
[----:B------:R-:W3:Y:S01]  /*22240*/  LDL.LU R21, [R1+0xa4] ;  /* 0x0000a40001157983 */ /* 0x000ee20000300800 */
[----:B------:R-:W-:-:S03]  /*22250*/  FMUL R9, R15, 0.25 ;  /* 0x3e8000000f097820 */ /* 0x000fc60000400000 */
[----:B------:R-:W3:Y:S01]  /*22260*/  LDL.LU R20, [R1+0xa0] ;  /* 0x0000a00001147983 */ /* 0x000ee20000300800 */
[----:B-1----:R-:W-:-:S03]  /*22270*/  FMUL R8, R13, 0.25 ;  /* 0x3e8000000d087820 */ /* 0x002fc60000400000 */
[----:B------:R-:W3:Y:S01]  /*22280*/  LDL.LU R17, [R1+0x9c] ;  /* 0x00009c0001117983 */ /* 0x000ee20000300800 */
[----:B------:R-:W-:Y:S01]  /*22290*/  FSEL R10, R10, R16, P2 ;  /* 0x000000100a0a7208 */ /* 0x000fe20001000000 */
[----:B0-----:R-:W-:Y:S01]  /*222a0*/  FMUL R7, R12, 0.25 ;  /* 0x3e8000000c077820 */ /* 0x001fe20000400000 */
[----:B------:R-:W-:Y:S02]  /*222b0*/  FSEL R0, R9, R15, P2 ;  /* 0x0000000f09007208 */ /* 0x000fe40001000000 */
[----:B------:R-:W-:Y:S01]  /*222c0*/  FSEL R8, R8, R13, P3 ;  /* 0x0000000d08087208 */ /* 0x000fe20001800000 */
[----:B------:R-:W-:Y:S01]  /*222d0*/  FMUL R6, R11, 0.25 ;  /* 0x3e8000000b067820 */ /* 0x000fe20000400000 */
[----:B------:R-:W-:Y:S01]  /*222e0*/  STL [R1+0x12c], R10 ;  /* 0x00012c0a01007387 */ /* 0x000fe20000100800 */
[----:B------:R-:W-:-:S03]  /*222f0*/  FSEL R7, R7, R12, P3 ;  /* 0x0000000c07077208 */ /* 0x000fc60001800000 */
[----:B------:R0:W-:Y:S04]  /*22300*/  STL [R1+0x128], R0 ;  /* 0x0001280001007387 */ /* 0x0001e80000100800 */
[----:B------:R-:W-:Y:S04]  /*22310*/  STL [R1+0x124], R8 ;  /* 0x0001240801007387 */ /* 0x000fe80000100800 */
[----:B------:R-:W3:Y:S01]  /*22320*/  LDL.LU R16, [R1+0x98] ;  /* 0x0000980001107983 */ /* 0x000ee20000300800 */
[----:B0-----:R-:W-:-:S03]  /*22330*/  FSEL R0, R6, R11, P2 ;  /* 0x0000000b06007208 */ /* 0x001fc60001000000 */
[----:B------:R-:W-:Y:S04]  /*22340*/  STL [R1+0x120], R7 ;  /* 0x0001200701007387 */ /* 0x000fe80000100800 */
[----:B------:R-:W3:Y:S04]  /*22350*/  LDL.LU R15, [R1+0x94] ;  /* 0x00009400010f7983 */ /* 0x000ee80000300800 */
[----:B------:R0:W-:Y:S04]  /*22360*/  STL [R1+0x11c], R0 ;  /* 0x00011c0001007387 */ /* 0x0001e80000100800 */
[----:B------:R-:W3:Y:S04]  /*22370*/  LDL.LU R13, [R1+0x90] ;  /* 0x00009000010d7983 */ /* 0x000ee80000300800 */
[----:B------:R-:W3:Y:S04]  /*22380*/  LDL.LU R12, [R1+0x8c] ;  /* 0x00008c00010c7983 */ /* 0x000ee80000300800 */
[----:B------:R-:W3:Y:S01]  /*22390*/  LDL.LU R11, [R1+0x88] ;  /* 0x00008800010b7983 */ /* 0x000ee20000300800 */
[----:B--2---:R-:W-:Y:S01]  /*223a0*/  FMUL R10, R155, 0.25 ;  /* 0x3e8000009b0a7820 */ /* 0x004fe20000400000 */
[----:B----4-:R-:W-:-:S04]  /*223b0*/  FMUL R9, R154, 0.25 ;  /* 0x3e8000009a097820 */ /* 0x010fc80000400000 */
[----:B------:R-:W-:Y:S02]  /*223c0*/  FSEL R10, R10, R155, P2 ;  /* 0x0000009b0a0a7208 */ /* 0x000fe40001000000 */
[----:B0-----:R-:W-:Y:S01]  /*223d0*/  FSEL R0, R9, R154, P3 ;  /* 0x0000009a09007208 */ /* 0x001fe20001800000 */
[----:B------:R-:W-:Y:S01]  /*223e0*/  FMUL R8, R153, 0.25 ;  /* 0x3e80000099087820 */ /* 0x000fe20000400000 */
[----:B------:R-:W-:-:S04]  /*223f0*/  FMUL R7, R152, 0.25 ;  /* 0x3e80000098077820 */ /* 0x000fc80000400000 */
[----:B------:R-:W-:Y:S01]  /*22400*/  FSEL R8, R8, R153, P3 ;  /* 0x0000009908087208 */ /* 0x000fe20001800000 */
[----:B------:R-:W-:Y:S01]  /*22410*/  FMUL R6, R23, 0.25 ;  /* 0x3e80000017067820 */ /* 0x000fe20000400000 */
[----:B------:R-:W-:Y:S01]  /*22420*/  STL [R1+0x118], R10 ;  /* 0x0001180a01007387 */ /* 0x000fe20000100800 */
[----:B------:R-:W-:-:S03]  /*22430*/  FSEL R7, R7, R152, P2 ;  /* 0x0000009807077208 */ /* 0x000fc60001000000 */
[----:B------:R0:W-:Y:S04]  /*22440*/  STL [R1+0x114], R0 ;  /* 0x0001140001007387 */ /* 0x0001e80000100800 */
[----:B------:R1:W-:Y:S04]  /*22450*/  STL [R1+0x110], R8 ;  /* 0x0001100801007387 */ /* 0x0003e80000100800 */
[----:B------:R-:W2:Y:S01]  /*22460*/  LDL.LU R155, [R1+0x84] ;  /* 0x00008400019b7983 */ /* 0x000ea20000300800 */
[----:B0-----:R-:W-:-:S03]  /*22470*/  FSEL R0, R6, R23, P2 ;  /* 0x0000001706007208 */ /* 0x001fc60001000000 */
[----:B------:R-:W-:Y:S01]  /*22480*/  STL [R1+0x10c], R7 ;  /* 0x00010c0701007387 */ /* 0x000fe20000100800 */
[----:B---3--:R-:W-:-:S03]  /*22490*/  FMUL R10, R156, 0.25 ;  /* 0x3e8000009c0a7820 */ /* 0x008fc60000400000 */
[----:B------:R-:W3:Y:S04]  /*224a0*/  LDL.LU R154, [R1+0x80] ;  /* 0x00008000019a7983 */ /* 0x000ee80000300800 */
        /* <DEDUP_REMOVED lines=10> */
[----:B------:R-:W-:Y:S01]  /*22550*/  FMUL R6, R17, 0.25 ;  /* 0x3e80000011067820 */ /* 0x000fe20000400000 */
[----:B------:R-:W-:Y:S02]  /*22560*/  STL [R1+0x104], R10 ;  /* 0x0001040a01007387 */ /* 0x000fe40000100800 */
[----:B------:R-:W-:Y:S02]  /*22570*/  FSEL R7, R7, R20, P2 ;  /* 0x0000001407077208 */ /* 0x000fe40001000000 */
[----:B------:R0:W-:Y:S04]  /*22580*/  STL [R1+0x100], R0 ;  /* 0x0001000001007387 */ /* 0x0001e80000100800 */
[----:B------:R1:W-:Y:S04]  /*22590*/  STL [R1+0xfc], R8 ;  /* 0x0000fc0801007387 */ /* 0x0003e80000100800 */
[----:B------:R-:W4:Y:S01]  /*225a0*/  LDL.LU R22, [R1+0x70] ;  /* 0x0000700001167983 */ /* 0x000f220000300800 */
[----:B0-----:R-:W-:-:S03]  /*225b0*/  FSEL R0, R6, R17, P3 ;  /* 0x0000001106007208 */ /* 0x001fc60001800000 */
[----:B------:R-:W-:Y:S04]  /*225c0*/  STL [R1+0xf8], R7 ;  /* 0x0000f80701007387 */ /* 0x000fe80000100800 */
[----:B------:R-:W4:Y:S04]  /*225d0*/  LDL.LU R21, [R1+0x6c] ;  /* 0x00006c0001157983 */ /* 0x000f280000300800 */
[----:B------:R0:W-:Y:S01]  /*225e0*/  STL [R1+0xf4], R0 ;  /* 0x0000f40001007387 */ /* 0x0001e20000100800 */
[----:B------:R-:W-:-:S03]  /*225f0*/  FMUL R10, R16, 0.25 ;  /* 0x3e800000100a7820 */ /* 0x000fc60000400000 */
[----:B------:R-:W4:Y:S01]  /*22600*/  LDL.LU R20, [R1+0x68] ;  /* 0x0000680001147983 */ /* 0x000f220000300800 */
[----:B------:R-:W-:-:S03]  /*22610*/  FMUL R9, R15, 0.25 ;  /* 0x3e8000000f097820 */ /* 0x000fc60000400000 */
[----:B------:R-:W4:Y:S01]  /*22620*/  LDL.LU R17, [R1+0x64] ;  /* 0x0000640001117983 */ /* 0x000f220000300800 */
[----:B-1----:R-:W-:Y:S01]  /*22630*/  FMUL R8, R13, 0.25 ;  /* 0x3e8000000d087820 */ /* 0x002fe20000400000 */
[----:B------:R-:W-:Y:S02]  /*22640*/  FSEL R10, R10, R16, P3 ;  /* 0x000000100a0a7208 */ /* 0x000fe40001800000 */
[----:B------:R-:W4:Y:S01]  /*22650*/  LDL.LU R157, [R1+0x60] ;  /* 0x00006000019d7983 */ /* 0x000f220000300800 */
[----:B0-----:R-:W-:Y:S01]  /*22660*/  FSEL R0, R9, R15, P2 ;  /* 0x0000000f09007208 */ /* 0x001fe20001000000 */
[----:B------:R-:W-:Y:S01]  /*22670*/  FMUL R7, R12, 0.25 ;  /* 0x3e8000000c077820 */ /* 0x000fe20000400000 */
[----:B------:R-:W-:Y:S01]  /*22680*/  FSEL R8, R8, R13, P2 ;  /* 0x0000000d08087208 */ /* 0x000fe20001000000 */
[----:B------:R-:W-:Y:S01]  /*22690*/  FMUL R6, R11, 0.25 ;  /* 0x3e8000000b067820 */ /* 0x000fe20000400000 */
[----:B------:R-:W-:Y:S02]  /*226a0*/  STL [R1+0xf0], R10 ;  /* 0x0000f00a01007387 */ /* 0x000fe40000100800 */
[----:B------:R-:W-:-:S02]  /*226b0*/  FSEL R7, R7, R12, P3 ;  /* 0x0000000c07077208 */ /* 0x000fc40001800000 */
[----:B------:R0:W-:Y:S04]  /*226c0*/  STL [R1+0xec], R0 ;  /* 0x0000ec0001007387 */ /* 0x0001e80000100800 */
[----:B------:R4:W-:Y:S04]  /*226d0*/  STL [R1+0xe8], R8 ;  /* 0x0000e80801007387 */ /* 0x0009e80000100800 */
[----:B------:R-:W4:Y:S01]  /*226e0*/  LDL.LU R16, [R1+0x5c] ;  /* 0x00005c0001107983 */ /* 0x000f220000300800 */
[----:B0-----:R-:W-:-:S03]  /*226f0*/  FSEL R0, R6, R11, P3 ;  /* 0x0000000b06007208 */ /* 0x001fc60001800000 */
[----:B------:R-:W-:Y:S04]  /*22700*/  STL [R1+0xe4], R7 ;  /* 0x0000e40701007387 */ /* 0x000fe80000100800 */
[----:B------:R-:W4:Y:S04]  /*22710*/  LDL.LU R15, [R1+0x58] ;  /* 0x00005800010f7983 */ /* 0x000f280000300800 */
[----:B------:R0:W-:Y:S04]  /*22720*/  STL [R1+0xe0], R0 ;  /* 0x0000e00001007387 */ /* 0x0001e80000100800 */
[----:B------:R-:W4:Y:S04]  /*22730*/  LDL.LU R13, [R1+0x54] ;  /* 0x00005400010d7983 */ /* 0x000f280000300800 */
[----:B------:R-:W4:Y:S04]  /*22740*/  LDL.LU R12, [R1+0x50] ;  /* 0x00005000010c7983 */ /* 0x000f280000300800 */
[----:B------:R-:W4:Y:S01]  /*22750*/  LDL.LU R11, [R1+0x4c] ;  /* 0x00004c00010b7983 */ /* 0x000f220000300800 */
[----:B--2---:R-:W-:Y:S01]  /*22760*/  FMUL R10, R155, 0.25 ;  /* 0x3e8000009b0a7820 */ /* 0x004fe20000400000 */
[----:B---3--:R-:W-:-:S04]  /*22770*/  FMUL R9, R154, 0.25 ;  /* 0x3e8000009a097820 */ /* 0x008fc80000400000 */
[----:B------:R-:W-:Y:S01]  /*22780*/  FSEL R10, R10, R155, P2 ;  /* 0x0000009b0a0a7208 */ /* 0x000fe20001000000 */
[----:B----4-:R-:W-:Y:S01]  /*22790*/  FMUL R8, R153, 0.25 ;  /* 0x3e80000099087820 */ /* 0x010fe20000400000 */
[----:B0-----:R-:W-:Y:S01]  /*227a0*/  FSEL R0, R9, R154, P2 ;  /* 0x0000009a09007208 */ /* 0x001fe20001000000 */
[----:B------:R-:W-:-:S03]  /*227b0*/  FMUL R7, R152, 0.25 ;  /* 0x3e80000098077820 */ /* 0x000fc60000400000 */
[----:B------:R-:W-:Y:S01]  /*227c0*/  FSEL R8, R8, R153, P3 ;  /* 0x0000009908087208 */ /* 0x000fe20001800000 */
[----:B------:R-:W-:Y:S01]  /*227d0*/  FMUL R6, R23, 0.25 ;  /* 0x3e80000017067820 */ /* 0x000fe20000400000 */
[----:B------:R-:W-:Y:S01]  /*227e0*/  FSEL R7, R7, R152, P3 ;  /* 0x0000009807077208 */ /* 0x000fe20001800000 */
[----:B------:R-:W-:Y:S04]  /*227f0*/  STL [R1+0xdc], R10 ;  /* 0x0000dc0a01007387 */ /* 0x000fe80000100800 */
[----:B------:R0:W-:Y:S04]  /*22800*/  STL [R1+0xd8], R0 ;  /* 0x0000d80001007387 */ /* 0x0001e80000100800 */
[----:B------:R1:W-:Y:S04]  /*22810*/  STL [R1+0xd4], R8 ;  /* 0x0000d40801007387 */ /* 0x0003e80000100800 */
[----:B------:R-:W2:Y:S01]  /*22820*/  LDL.LU R156, [R1+0x48] ;  /* 0x00004800019c7983 */ /* 0x000ea20000300800 */
[----:B0-----:R-:W-:Y:S01]  /*22830*/  FSEL R0, R6, R23, P2 ;  /* 0x0000001706007208 */ /* 0x001fe20001000000 */
[----:B------:R-:W-:-:S02]  /*22840*/  FMUL R10, R22, 0.25 ;  /* 0x3e800000160a7820 */ /* 0x000fc40000400000 */
[----:B------:R-:W-:Y:S04]  /*22850*/  STL [R1+0xd0], R7 ;  /* 0x0000d00701007387 */ /* 0x000fe80000100800 */
[----:B------:R-:W3:Y:S01]  /*22860*/  LDL.LU R155, [R1+0x44] ;  /* 0x00004400019b7983 */ /* 0x000ee20000300800 */
[----:B------:R-:W-:-:S03]  /*22870*/  FMUL R9, R21, 0.25 ;  /* 0x3e80000015097820 */ /* 0x000fc60000400000 */
[----:B------:R0:W-:Y:S04]  /*22880*/  STL [R1+0xcc], R0 ;  /* 0x0000cc0001007387 */ /* 0x0001e80000100800 */
[----:B------:R-:W4:Y:S01]  /*22890*/  LDL.LU R154, [R1+0x40] ;  /* 0x00004000019a7983 */ /* 0x000f220000300800 */
[----:B-1----:R-:W-:-:S03]  /*228a0*/  FMUL R8, R20, 0.25 ;  /* 0x3e80000014087820 */ /* 0x002fc60000400000 */
[----:B------:R-:W4:Y:S01]  /*228b0*/  LDL.LU R153, [R1+0x3c] ;  /* 0x00003c0001997983 */ /* 0x000f220000300800 */
[----:B0-----:R-:W-:Y:S01]  /*228c0*/  FSEL R0, R10, R22, P2 ;  /* 0x000000160a007208 */ /* 0x001fe20001000000 */
[----:B------:R-:W-:Y:S01]  /*228d0*/  FMUL R7, R17, 0.25 ;  /* 0x3e80000011077820 */ /* 0x000fe20000400000 */
[----:B------:R-:W-:Y:S01]  /*228e0*/  FSEL R9, R9, R21, P3 ;  /* 0x0000001509097208 */ /* 0x000fe20001800000 */
[----:B------:R-:W4:Y:S01]  /*228f0*/  LDL.LU R152, [R1+0x38] ;  /* 0x0000380001987983 */ /* 0x000f220000300800 */
[----:B------:R-:W-:-:S03]  /*22900*/  FSEL R8, R8, R20, P3 ;  /* 0x0000001408087208 */ /* 0x000fc60001800000 */
[----:B------:R0:W-:Y:S04]  /*22910*/  STL [R1+0xc8], R0 ;  /* 0x0000c80001007387 */ /* 0x0001e80000100800 */
[----:B------:R1:W-:Y:S04]  /*22920*/  STL [R1+0xc4], R9 ;  /* 0x0000c40901007387 */ /* 0x0003e80000100800 */
[----:B------:R-:W4:Y:S01]  /*22930*/  LDL.LU R23, [R1+0x34] ;  /* 0x0000340001177983 */ /* 0x000f220000300800 */
[----:B0-----:R-:W-:-:S03]  /*22940*/  FSEL R0, R7, R17, P2 ;  /* 0x0000001107007208 */ /* 0x001fc60001000000 */
[----:B------:R-:W-:Y:S01]  /*22950*/  STL [R1+0xc0], R8 ;  /* 0x0000c00801007387 */ /* 0x000fe20000100800 */
[----:B------:R-:W-:-:S03]  /*22960*/  FMUL R6, R157, 0.25 ;  /* 0x3e8000009d067820 */ /* 0x000fc60000400000 */
[----:B------:R-:W4:Y:S04]  /*22970*/  LDL.LU R22, [R1+0x30] ;  /* 0x0000300001167983 */ /* 0x000f280000300800 */
[----:B------:R0:W-:Y:S04]  /*22980*/  STL [R1+0xbc], R0 ;  /* 0x0000bc0001007387 */ /* 0x0001e80000100800 */
[----:B------:R-:W4:Y:S01]  /*22990*/  LDL.LU R21, [R1+0x2c] ;  /* 0x00002c0001157983 */ /* 0x000f220000300800 */
[----:B------:R-:W-:-:S03]  /*229a0*/  FMUL R10, R16, 0.25 ;  /* 0x3e800000100a7820 */ /* 0x000fc60000400000 */
[----:B------:R-:W4:Y:S01]  /*229b0*/  LDL.LU R20, [R1+0x28] ;  /* 0x0000280001147983 */ /* 0x000f220000300800 */
[----:B-1----:R-:W-:Y:S01]  /*229c0*/  FMUL R9, R15, 0.25 ;  /* 0x3e8000000f097820 */ /* 0x002fe20000400000 */
[----:B0-----:R-:W-:Y:S02]  /*229d0*/  FSEL R0, R6, R157, P2 ;  /* 0x0000009d06007208 */ /* 0x001fe40001000000 */
[----:B------:R-:W4:Y:S01]  /*229e0*/  LDL.LU R17, [R1+0x24] ;  /* 0x0000240001117983 */ /* 0x000f220000300800 */
[----:B------:R-:W-:Y:S01]  /*229f0*/  FMUL R8, R13, 0.25 ;  /* 0x3e8000000d087820 */ /* 0x000fe20000400000 */
[----:B------:R-:W-:Y:S02]  /*22a00*/  FSEL R10, R10, R16, P3 ;  /* 0x000000100a0a7208 */ /* 0x000fe40001800000 */
[----:B------:R0:W-:Y:S01]  /*22a10*/  STL [R1+0xb8], R0 ;  /* 0x0000b80001007387 */ /* 0x0001e20000100800 */
[----:B------:R-:W-:Y:S01]  /*22a20*/  FMUL R7, R12, 0.25 ;  /* 0x3e8000000c077820 */ /* 0x000fe20000400000 */
[----:B------:R-:W-:Y:S01]  /*22a30*/  FSEL R8, R8, R13, P2 ;  /* 0x0000000d08087208 */ /* 0x000fe20001000000 */
[----:B------:R-:W-:Y:S01]  /*22a40*/  FMUL R6, R11, 0.25 ;  /* 0x3e8000000b067820 */ /* 0x000fe20000400000 */
[----:B------:R-:W-:Y:S01]  /*22a50*/  STL [R1+0xb4], R10 ;  /* 0x0000b40a01007387 */ /* 0x000fe20000100800 */
[----:B0-----:R-:W-:-:S02]  /*22a60*/  FSEL R0, R9, R15, P3 ;  /* 0x0000000f09007208 */ /* 0x001fc40001800000 */
[----:B------:R-:W-:-:S03]  /*22a70*/  FSEL R7, R7, R12, P2 ;  /* 0x0000000c07077208 */ /* 0x000fc60001000000 */
[----:B------:R0:W-:Y:S04]  /*22a80*/  STL [R1+0xb0], R0 ;  /* 0x0000b00001007387 */ /* 0x0001e80000100800 */
[----:B------:R-:W-:Y:S04]  /*22a90*/  STL [R1+0xac], R8 ;  /* 0x0000ac0801007387 */ /* 0x000fe80000100800 */
        /* <DEDUP_REMOVED lines=8> */
[----:B--2---:R-:W-:-:S05]  /*22b20*/  FMUL R10, R156, 0.25 ;  /* 0x3e8000009c0a7820 */ /* 0x004fca0000400000 */
[----:B------:R-:W-:Y:S01]  /*22b30*/  FSEL R10, R10, R156, P3 ;  /* 0x0000009c0a0a7208 */ /* 0x000fe20001800000 */
[----:B---3--:R-:W-:-:S04]  /*22b40*/  FMUL R9, R155, 0.25 ;  /* 0x3e8000009b097820 */ /* 0x008fc80000400000 */
[----:B------:R-:W-:Y:S01]  /*22b50*/  STL [R1+0xa0], R10 ;  /* 0x0000a00a01007387 */ /* 0x000fe20000100800 */
[----:B0-----:R-:W-:Y:S01]  /*22b60*/  FSEL R0, R9, R155, P2 ;  /* 0x0000009b09007208 */ /* 0x001fe20001000000 */
[----:B----4-:R-:W-:Y:S01]  /*22b70*/  FMUL R8, R154, 0.25 ;  /* 0x3e8000009a087820 */ /* 0x010fe20000400000 */
[----:B------:R-:W-:-:S04]  /*22b80*/  FMUL R7, R153, 0.25 ;  /* 0x3e80000099077820 */ /* 0x000fc80000400000 */
[----:B------:R-:W-:Y:S01]  /*22b90*/  FSEL R8, R8, R154, P2 ;  /* 0x0000009a08087208 */ /* 0x000fe20001000000 */
[----:B------:R-:W-:Y:S01]  /*22ba0*/  FMUL R6, R152, 0.25 ;  /* 0x3e80000098067820 */ /* 0x000fe20000400000 */
[----:B------:R-:W-:Y:S01]  /*22bb0*/  FSEL R7, R7, R153, P3 ;  /* 0x0000009907077208 */ /* 0x000fe20001800000 */
[----:B------:R0:W-:Y:S04]  /*22bc0*/  STL [R1+0x9c], R0 ;  /* 0x00009c0001007387 */ /* 0x0001e80000100800 */
[----:B------:R1:W-:Y:S01]  /*22bd0*/  STL [R1+0x98], R8 ;  /* 0x0000980801007387 */ /* 0x0003e20000100800 */
[----:B0-----:R-:W-:Y:S01]  /*22be0*/  FSEL R0, R6, R152, P3 ;  /* 0x0000009806007208 */ /* 0x001fe20001800000 */
[----:B------:R-:W-:Y:S02]  /*22bf0*/  FMUL R10, R23, 0.25 ;  /* 0x3e800000170a7820 */ /* 0x000fe40000400000 */
[----:B------:R-:W-:Y:S01]  /*22c00*/  STL [R1+0x94], R7 ;  /* 0x0000940701007387 */ /* 0x000fe20000100800 */
[----:B------:R-:W-:-:S03]  /*22c10*/  FMUL R9, R22, 0.25 ;  /* 0x3e80000016097820 */ /* 0x000fc60000400000 */
[----:B------:R0:W-:Y:S02]  /*22c20*/  STL [R1+0x90], R0 ;  /* 0x0000900001007387 */ /* 0x0001e40000100800 */
[----:B------:R-:W-:Y:S01]  /*22c30*/  FSEL R9, R9, R22, P2 ;  /* 0x0000001609097208 */ /* 0x000fe20001000000 */
[----:B-1----:R-:W-:Y:S01]  /*22c40*/  FMUL R8, R21, 0.25 ;  /* 0x3e80000015087820 */ /* 0x002fe20000400000 */
[----:B0-----:R-:W-:Y:S01]  /*22c50*/  FSEL R0, R10, R23, P2 ;  /* 0x000000170a007208 */ /* 0x001fe20001000000 */
[----:B------:R-:W-:-:S03]  /*22c60*/  FMUL R7, R20, 0.25 ;  /* 0x3e80000014077820 */ /* 0x000fc60000400000 */
[----:B------:R-:W-:Y:S01]  /*22c70*/  FSEL R8, R8, R21, P3 ;  /* 0x0000001508087208 */ /* 0x000fe20001800000 */
[----:B------:R0:W-:Y:S04]  /*22c80*/  STL [R1+0x8c], R0 ;  /* 0x00008c0001007387 */ /* 0x0001e80000100800 */
[----:B------:R-:W-:Y:S04]  /*22c90*/  STL [R1+0x88], R9 ;  /* 0x0000880901007387 */ /* 0x000fe80000100800 */
[----:B------:R-:W2:Y:S01]  /*22ca0*/  LDL.LU R159, [R1+0xc] ;  /* 0x00000c00019f7983 */ /* 0x000ea20000300800 */
[----:B0-----:R-:W-:-:S03]  /*22cb0*/  FSEL R0, R7, R20, P3 ;  /* 0x0000001407007208 */ /* 0x001fc60001800000 */
[----:B------:R-:W-:Y:S01]  /*22cc0*/  STL [R1+0x84], R8 ;  /* 0x0000840801007387 */ /* 0x000fe20000100800 */
[----:B------:R-:W-:-:S03]  /*22cd0*/  FMUL R6, R17, 0.25 ;  /* 0x3e80000011067820 */ /* 0x000fc60000400000 */
[----:B------:R-:W3:Y:S04]  /*22ce0*/  LDL.LU R158, [R1+0x4] ;  /* 0x00000400019e7983 */ /* 0x000ee80000300800 */
[----:B------:R0:W-:Y:S04]  /*22cf0*/  STL [R1+0x80], R0 ;  /* 0x0000800001007387 */ /* 0x0001e80000100800 */
[----:B------:R-:W4:Y:S04]  /*22d00*/  LDL.LU R157, [R1+0x3fc] ;  /* 0x0003fc00019d7983 */ /* 0x000f280000300800 */
[----:B------:R-:W4:Y:S01]  /*22d10*/  LDL.LU R156, [R1+0x3f8] ;  /* 0x0003f800019c7983 */ /* 0x000f220000300800 */
[----:B------:R-:W-:Y:S01]  /*22d20*/  FMUL R10, R16, 0.25 ;  /* 0x3e800000100a7820 */ /* 0x000fe20000400000 */
[----:B0-----:R-:W-:-:S02]  /*22d30*/  FSEL R0, R6, R17, P2 ;  /* 0x0000001106007208 */ /* 0x001fc40001000000 */
[----:B------:R-:W4:Y:S01]  /*22d40*/  LDL.LU R155, [R1+0x3f4] ;  /* 0x0003f400019b7983 */ /* 0x000f220000300800 */
[----:B------:R-:W-:-:S03]  /*22d50*/  FMUL R9, R15, 0.25 ;  /* 0x3e8000000f097820 */ /* 0x000fc60000400000 */
[----:B------:R-:W4:Y:S04]  /*22d60*/  LDL.LU R154, [R1+0x3f0] ;  /* 0x0003f000019a7983 */ /* 0x000f280000300800 */
[----:B------:R-:W4:Y:S01]  /*22d70*/  LDL.LU R153, [R1+0x3ec] ;  /* 0x0003ec0001997983 */ /* 0x000f220000300800 */
[----:B------:R-:W-:-:S03]  /*22d80*/  FMUL R8, R13, 0.25 ;  /* 0x3e8000000d087820 */ /* 0x000fc60000400000 */
[----:B------:R0:W-:Y:S01]  /*22d90*/  STL [R1+0x78], R0 ;  /* 0x0000780001007387 */ /* 0x0001e20000100800 */
[----:B------:R-:W-:Y:S01]  /*22da0*/  FSEL R9, R9, R15, P3 ;  /* 0x0000000f09097208 */ /* 0x000fe20001800000 */
[----:B------:R-:W-:Y:S02]  /*22db0*/  FMUL R7, R12, 0.25 ;  /* 0x3e8000000c077820 */ /* 0x000fe40000400000 */
[----:B------:R-:W4:Y:S01]  /*22dc0*/  LDL.LU R152, [R1+0x3e8] ;  /* 0x0003e80001987983 */ /* 0x000f220000300800 */
[----:B------:R-:W-:-:S03]  /*22dd0*/  FSEL R8, R8, R13, P3 ;  /* 0x0000000d08087208 */ /* 0x000fc60001800000 */
[----:B------:R-:W4:Y:S01]  /*22de0*/  LDL.LU R23, [R1+0x3e4] ;  /* 0x0003e40001177983 */ /* 0x000f220000300800 */
[----:B0-----:R-:W-:-:S03]  /*22df0*/  FSEL R0, R10, R16, P2 ;  /* 0x000000100a007208 */ /* 0x001fc60001000000 */
[----:B------:R-:W4:Y:S04]  /*22e00*/  LDL.LU R22, [R1+0x3e0] ;  /* 0x0003e00001167983 */ /* 0x000f280000300800 */
[----:B------:R0:W-:Y:S04]  /*22e10*/  STL [R1+0x70], R0 ;  /* 0x0000700001007387 */ /* 0x0001e80000100800 */
[----:B------:R-:W-:Y:S04]  /*22e20*/  STL [R1+0x6c], R9 ;  /* 0x00006c0901007387 */ /* 0x000fe80000100800 */
[----:B------:R-:W4:Y:S01]  /*22e30*/  LDL.LU R21, [R1+0x3dc] ;  /* 0x0003dc0001157983 */ /* 0x000f220000300800 */
[----:B0-----:R-:W-:-:S03]  /*22e40*/  FSEL R0, R7, R12, P2 ;  /* 0x0000000c07007208 */ /* 0x001fc60001000000 */
[----:B------:R-:W-:Y:S04]  /*22e50*/  STL [R1+0x68], R8 ;  /* 0x0000680801007387 */ /* 0x000fe80000100800 */
[----:B------:R-:W4:Y:S04]  /*22e60*/  LDL.LU R20, [R1+0x3d8] ;  /* 0x0003d80001147983 */ /* 0x000f280000300800 */
[----:B------:R0:W-:Y:S01]  /*22e70*/  STL [R1+0x64], R0 ;  /* 0x0000640001007387 */ /* 0x0001e20000100800 */
[----:B------:R-:W-:-:S03]  /*22e80*/  FMUL R6, R11, 0.25 ;  /* 0x3e8000000b067820 */ /* 0x000fc60000400000 */
[----:B------:R-:W4:Y:S04]  /*22e90*/  LDL.LU R17, [R1+0x3d4] ;  /* 0x0003d40001117983 */ /* 0x000f280000300800 */
[----:B------:R-:W4:Y:S01]  /*22ea0*/  LDL.LU R16, [R1+0x3d0] ;  /* 0x0003d00001107983 */ /* 0x000f220000300800 */
[----:B0-----:R-:W-:-:S03]  /*22eb0*/  FSEL R0, R6, R11, P2 ;  /* 0x0000000b06007208 */ /* 0x001fc60001000000 */
[----:B------:R-:W4:Y:S04]  /*22ec0*/  LDL.LU R15, [R1+0x3cc] ;  /* 0x0003cc00010f7983 */ /* 0x000f280000300800 */
[----:B------:R-:W4:Y:S04]  /*22ed0*/  LDL.LU R13, [R1+0x3c8] ;  /* 0x0003c800010d7983 */ /* 0x000f280000300800 */
[----:B------:R-:W4:Y:S04]  /*22ee0*/  LDL.LU R12, [R1+0x3c4] ;  /* 0x0003c400010c7983 */ /* 0x000f280000300800 */
[----:B------:R0:W-:Y:S04]  /*22ef0*/  STL [R1+0x60], R0 ;  /* 0x0000600001007387 */ /* 0x0001e80000100800 */
[----:B------:R-:W4:Y:S04]  /*22f00*/  LDL.LU R11, [R1+0x3c0] ;  /* 0x0003c000010b7983 */ /* 0x000f280000300800 */
[----:B------:R-:W4:Y:S04]  /*22f10*/  LDL.LU R252, [R1+0x3bc] ;  /* 0x0003bc0001fc7983 */ /* 0x000f280000300800 */
[----:B------:R-:W4:Y:S01]  /*22f20*/  LDL.LU R14, [R1+0x3b8] ;  /* 0x0003b800010e7983 */ /* 0x000f220000300800 */
[----:B--2---:R-:W-:Y:S01]  /*22f30*/  FMUL R10, R159, 0.25 ;  /* 0x3e8000009f0a7820 */ /* 0x004fe20000400000 */
[----:B---3--:R-:W-:-:S04]  /*22f40*/  FMUL R9, R158, 0.25 ;  /* 0x3e8000009e097820 */ /* 0x008fc80000400000 */
[----:B------:R-:W-:Y:S02]  /*22f50*/  FSEL R10, R10, R159, P3 ;  /* 0x0000009f0a0a7208 */ /* 0x000fe40001800000 */
[----:B0-----:R-:W-:Y:S01]  /*22f60*/  FSEL R0, R9, R158, P2 ;  /* 0x0000009e09007208 */ /* 0x001fe20001000000 */
[----:B----4-:R-:W-:Y:S01]  /*22f70*/  FMUL R8, R157, 0.25 ;  /* 0x3e8000009d087820 */ /* 0x010fe20000400000 */
[----:B------:R-:W-:-:S04]  /*22f80*/  FMUL R7, R156, 0.25 ;  /* 0x3e8000009c077820 */ /* 0x000fc80000400000 */
[----:B------:R-:W-:Y:S01]  /*22f90*/  FSEL R8, R8, R157, P0 ;  /* 0x0000009d08087208 */ /* 0x000fe20000000000 */
[----:B------:R-:W-:Y:S01]  /*22fa0*/  FMUL R6, R155, 0.25 ;  /* 0x3e8000009b067820 */ /* 0x000fe20000400000 */
[----:B------:R0:W-:Y:S01]  /*22fb0*/  STL [R1+0x50], R10 ;  /* 0x0000500a01007387 */ /* 0x0001e20000100800 */
[----:B------:R-:W-:-:S03]  /*22fc0*/  FSEL R7, R7, R156, P0 ;  /* 0x0000009c07077208 */ /* 0x000fc60000000000 */
[----:B------:R1:W-:Y:S01]  /*22fd0*/  STL [R1+0x54], R0 ;  /* 0x0000540001007387 */ /* 0x0003e20000100800 */
[----:B------:R-:W-:-:S03]  /*22fe0*/  FMUL R9, R153, 0.25 ;  /* 0x3e80000099097820 */ /* 0x000fc60000400000 */
[----:B------:R2:W-:Y:S01]  /*22ff0*/  STL [R1+0x4c], R8 ;  /* 0x00004c0801007387 */ /* 0x0005e20000100800 */
[----:B0-----:R-:W-:Y:S01]  /*23000*/  FMUL R10, R154, 0.25 ;  /* 0x3e8000009a0a7820 */ /* 0x001fe20000400000 */
[----:B-1----:R-:W-:Y:S02]  /*23010*/  FSEL R0, R6, R155, P1 ;  /* 0x0000009b06007208 */ /* 0x002fe40000800000 */
[----:B------:R0:W-:Y:S02]  /*23020*/  STL [R1+0x48], R7 ;  /* 0x0000480701007387 */ /* 0x0001e40000100800 */
[----:B------:R-:W-:Y:S01]  /*23030*/  FSEL R10, R10, R154, P1 ;  /* 0x0000009a0a0a7208 */ /* 0x000fe20000800000 */
[----:B--2---:R-:W-:Y:S01]  /*23040*/  FMUL R8, R152, 0.25 ;  /* 0x3e80000098087820 */ /* 0x004fe20000400000 */
[----:B------:R1:W-:Y:S01]  /*23050*/  STL [R1+0x7c], R0 ;  /* 0x00007c0001007387 */ /* 0x0003e20000100800 */
[----:B0-----:R-:W-:Y:S01]  /*23060*/  FMUL R7, R23, 0.25 ;  /* 0x3e80000017077820 */ /* 0x001fe20000400000 */
[----:B------:R-:W-:-:S02]  /*23070*/  FMUL R6, R22, 0.25 ;  /* 0x3e80000016067820 */ /* 0x000fc40000400000 */
[----:B------:R-:W-:Y:S02]  /*23080*/  FSEL R8, R8, R152, P0 ;  /* 0x0000009808087208 */ /* 0x000fe40000000000 */
[----:B-1----:R-:W-:Y:S01]  /*23090*/  FSEL R0, R9, R153, P0 ;  /* 0x0000009909007208 */ /* 0x002fe20000000000 */
[----:B------:R0:W-:Y:S01]  /*230a0*/  STL [R1+0x74], R10 ;  /* 0x0000740a01007387 */ /* 0x0001e20000100800 */
[----:B------:R-:W-:-:S03]  /*230b0*/  FSEL R7, R7, R23, P1 ;  /* 0x0000001707077208 */ /* 0x000fc60000800000 */
[----:B------:R1:W-:Y:S04]  /*230c0*/  STL [R1+0x44], R0 ;  /* 0x0000440001007387 */ /* 0x0003e80000100800 */
[----:B------:R2:W-:Y:S01]  /*230d0*/  STL [R1+0x3c], R8 ;  /* 0x00003c0801007387 */ /* 0x0005e20000100800 */
[----:B0-----:R-:W-:-:S03]  /*230e0*/  FMUL R10, R21, 0.25 ;  /* 0x3e800000150a7820 */ /* 0x001fc60000400000 */
[----:B------:R0:W-:Y:S01]  /*230f0*/  STL [R1+0x5c], R7 ;  /* 0x00005c0701007387 */ /* 0x0001e20000100800 */
[----:B------:R-:W-:Y:S01]  /*23100*/  FMUL R9, R20, 0.25 ;  /* 0x3e80000014097820 */ /* 0x000fe20000400000 */
[----:B-1----:R-:W-:Y:S02]  /*23110*/  FSEL R0, R6, R22, P1 ;  /* 0x0000001606007208 */ /* 0x002fe40000800000 */
[----:B------:R-:W-:Y:S01]  /*23120*/  FSEL R10, R10, R21, P0 ;  /* 0x000000150a0a7208 */ /* 0x000fe20000000000 */
[----:B--2---:R-:W-:Y:S02]  /*23130*/  FMUL R8, R17, 0.25 ;  /* 0x3e80000011087820 */ /* 0x004fe40000400000 */
[----:B------:R1:W-:Y:S01]  /*23140*/  STL [R1+0x58], R0 ;  /* 0x0000580001007387 */ /* 0x0003e20000100800 */
[----:B0-----:R-:W-:-:S03]  /*23150*/  FMUL R7, R16, 0.25 ;  /* 0x3e80000010077820 */ /* 0x001fc60000400000 */
[----:B------:R-:W-:Y:S01]  /*23160*/  STL [R1+0x34], R10 ;  /* 0x0000340a01007387 */ /* 0x000fe20000100800 */
[----:B-1----:R-:W-:Y:S02]  /*23170*/  FSEL R0, R9, R20, P0 ;  /* 0x0000001409007208 */ /* 0x002fe40000000000 */
[----:B------:R-:W-:Y:S02]  /*23180*/  FSEL R9, R8, R17, P1 ;  /* 0x0000001108097208 */ /* 0x000fe40000800000 */
[----:B------:R-:W-:Y:S01]  /*23190*/  FSEL R8, R7, R16, P1 ;  /* 0x0000001007087208 */ /* 0x000fe20000800000 */
[----:B------:R-:W-:Y:S01]  /*231a0*/  FMUL R6, R15, 0.25 ;  /* 0x3e8000000f067820 */ /* 0x000fe20000400000 */
[----:B------:R0:W-:Y:S01]  /*231b0*/  STL [R1+0x30], R0 ;  /* 0x0000300001007387 */ /* 0x0001e20000100800 */
[----:B------:R-:W-:-:S03]  /*231c0*/  FMUL R7, R13, 0.25 ;  /* 0x3e8000000d077820 */ /* 0x000fc60000400000 */
[----:B------:R1:W-:Y:S04]  /*231d0*/  STL [R1+0x40], R9 ;  /* 0x0000400901007387 */ /* 0x0003e80000100800 */
[----:B------:R2:W-:Y:S01]  /*231e0*/  STL [R1+0x38], R8 ;  /* 0x0000380801007387 */ /* 0x0005e20000100800 */
[----:B0-----:R-:W-:Y:S01]  /*231f0*/  FSEL R0, R6, R15, P0 ;  /* 0x0000000f06007208 */ /* 0x001fe20000000000 */
[----:B------:R-:W-:Y:S01]  /*23200*/  FMUL R6, R11, 0.25 ;  /* 0x3e8000000b067820 */ /* 0x000fe20000400000 */
[----:B-1----:R-:W-:Y:S01]  /*23210*/  FSEL R9, R7, R13, P0 ;  /* 0x0000000d07097208 */ /* 0x002fe20000000000 */
[----:B--2---:R-:W-:Y:S02]  /*23220*/  FMUL R8, R12, 0.25 ;  /* 0x3e8000000c087820 */ /* 0x004fe40000400000 */
[----:B------:R0:W-:Y:S03]  /*23230*/  STL [R1+0x24], R0 ;  /* 0x0000240001007387 */ /* 0x0001e60000100800 */
[----:B------:R-:W-:Y:S01]  /*23240*/  FSEL R7, R8, R12, P1 ;  /* 0x0000000c08077208 */ /* 0x000fe20000800000 */
[----:B------:R-:W-:Y:S04]  /*23250*/  STL [R1], R9 ;  /* 0x0000000901007387 */ /* 0x000fe80000100800 */
[----:B------:R-:W2:Y:S01]  /*23260*/  LDL.LU R185, [R1+0x3b4] ;  /* 0x0003b40001b97983 */ /* 0x000ea20000300800 */
[----:B0-----:R-:W-:-:S03]  /*23270*/  FSEL R0, R6, R11, P1 ;  /* 0x0000000b06007208 */ /* 0x001fc60000800000 */
[----:B------:R0:W-:Y:S04]  /*23280*/  STL [R1+0x2c], R7 ;  /* 0x00002c0701007387 */ /* 0x0001e80000100800 */
[----:B------:R-:W0:Y:S04]  /*23290*/  LDL.LU R15, [R1+0x3b0] ;  /* 0x0003b000010f7983 */ /* 0x000e280000300800 */
[----:B------:R1:W-:Y:S04]  /*232a0*/  STL [R1+0x28], R0 ;  /* 0x0000280001007387 */ /* 0x0003e80000100800 */
[----:B------:R-:W3:Y:S04]  /*232b0*/  LDL.LU R13, [R1+0x3ac] ;  /* 0x0003ac00010d7983 */ /* 0x000ee80000300800 */
[----:B------:R-:W4:Y:S04]  /*232c0*/  LDL.LU R12, [R1+0x3a8] ;  /* 0x0003a800010c7983 */ /* 0x000f280000300800 */
[----:B------:R-:W2:Y:S04]  /*232d0*/  LDL.LU R11, [R1+0x3a4] ;  /* 0x0003a400010b7983 */ /* 0x000ea80000300800 */
        /* <DEDUP_REMOVED lines=105> */
[----:B---3--:R-:W-:Y:S01]  /*23970*/  FMUL R8, R13, 0.25 ;  /* 0x3e8000000d087820 */ /* 0x008fe20000400000 */
[----:B------:R-:W-:Y:S01]  /*23980*/  FMUL R251, R252, 0.25 ;  /* 0x3e800000fcfb7820 */ /* 0x000fe20000400000 */
[----:B0-----:R-:W-:Y:S01]  /*23990*/  FMUL R7, R15, 0.25 ;  /* 0x3e8000000f077820 */ /* 0x001fe20000400000 */
[----:B--2---:R-:W-:Y:S01]  /*239a0*/  FMUL R10, R11, 0.25 ;  /* 0x3e8000000b0a7820 */ /* 0x004fe20000400000 */
[----:B------:R-:W-:Y:S01]  /*239b0*/  FMUL R250, R14, 0.25 ;  /* 0x3e8000000efa7820 */ /* 0x000fe20000400000 */
[----:B----4-:R-:W-:Y:S01]  /*239c0*/  FMUL R9, R12, 0.25 ;  /* 0x3e8000000c097820 */ /* 0x010fe20000400000 */
[----:B------:R-:W-:Y:S01]  /*239d0*/  FMUL R6, R185, 0.25 ;  /* 0x3e800000b9067820 */ /* 0x000fe20000400000 */
[----:B------:R-:W-:Y:S01]  /*239e0*/  FSEL R8, R8, R13, P0 ;  /* 0x0000000d08087208 */ /* 0x000fe20000000000 */
[----:B------:R-:W-:Y:S01]  /*239f0*/  FMUL R13, R20, 0.25 ;  /* 0x3e800000140d7820 */ /* 0x000fe20000400000 */
[----:B------:R-:W-:-:S02]  /*23a00*/  FSEL R251, R251, R252, P0 ;  /* 0x000000fcfbfb7208 */ /* 0x000fc40000000000 */
[----:B------:R-:W-:Y:S01]  /*23a10*/  FSEL R7, R7, R15, P1 ;  /* 0x0000000f07077208 */ /* 0x000fe20000800000 */
[----:B------:R-:W-:Y:S01]  /*23a20*/  FMUL R15, R16, 0.25 ;  /* 0x3e800000100f7820 */ /* 0x000fe20000400000 */
[----:B------:R-:W-:Y:S01]  /*23a30*/  FSEL R10, R10, R11, P1 ;  /* 0x0000000b0a0a7208 */ /* 0x000fe20000800000 */
[----:B------:R-:W-:Y:S01]  /*23a40*/  FMUL R11, R19, 0.25 ;  /* 0x3e800000130b7820 */ /* 0x000fe20000400000 */
[----:B------:R-:W-:Y:S01]  /*23a50*/  FSEL R250, R250, R14, P0 ;  /* 0x0000000efafa7208 */ /* 0x000fe20000000000 */
[----:B------:R-:W-:Y:S01]  /*23a60*/  FMUL R14, R17, 0.25 ;  /* 0x3e800000110e7820 */ /* 0x000fe20000400000 */
[----:B------:R-:W-:Y:S01]  /*23a70*/  FSEL R9, R9, R12, P0 ;  /* 0x0000000c09097208 */ /* 0x000fe20000000000 */
[----:B------:R-:W-:Y:S01]  /*23a80*/  FMUL R12, R18, 0.25 ;  /* 0x3e800000120c7820 */ /* 0x000fe20000400000 */
[----:B------:R-:W-:Y:S01]  /*23a90*/  FSEL R6, R6, R185, P1 ;  /* 0x000000b906067208 */ /* 0x000fe20000800000 */
[----:B------:R-:W-:Y:S01]  /*23aa0*/  STL [R1+0x1354], R251 ;  /* 0x001354fb01007387 */ /* 0x000fe20000100800 */
        /* <DEDUP_REMOVED lines=10> */
[----:B------:R-:W-:Y:S01]  /*23b50*/  FMUL R17, R187, 0.25 ;  /* 0x3e800000bb117820 */ /* 0x000fe20000400000 */
[----:B------:R-:W-:Y:S01]  /*23b60*/  STL [R1+0x1344], R7 ;  /* 0x0013440701007387 */ /* 0x000fe20000100800 */
[----:B------:R-:W-:Y:S01]  /*23b70*/  FMUL R18, R23, 0.25 ;  /* 0x3e80000017127820 */ /* 0x000fe20000400000 */
[----:B------:R-:W-:-:S02]  /*23b80*/  FSEL R20, R20, R21, P0 ;  /* 0x0000001514147208 */ /* 0x000fc40000000000 */
[----:B------:R-:W-:Y:S01]  /*23b90*/  STL [R1+0x135c], R8 ;  /* 0x00135c0801007387 */ /* 0x000fe20000100800 */
[----:B------:R-:W-:Y:S01]  /*23ba0*/  FSEL R16, R16, R184, P0 ;  /* 0x000000b810107208 */ /* 0x000fe20000000000 */
[----:B------:R-:W-:Y:S02]  /*23bb0*/  FMUL R21, R186, 0.25 ;  /* 0x3e800000ba157820 */ /* 0x000fe40000400000 */
[----:B------:R-:W-:Y:S01]  /*23bc0*/  STL [R1+0x1360], R9 ;  /* 0x0013600901007387 */ /* 0x000fe20000100800 */
[----:B------:R-:W-:Y:S01]  /*23bd0*/  FSEL R19, R19, R22, P1 ;  /* 0x0000001613137208 */ /* 0x000fe20000800000 */
[----:B------:R-:W-:Y:S02]  /*23be0*/  FMUL R22, R204, 0.25 ;  /* 0x3e800000cc167820 */ /* 0x000fe40000400000 */
[----:B------:R-:W-:Y:S01]  /*23bf0*/  STL [R1+0x1348], R10 ;  /* 0x0013480a01007387 */ /* 0x000fe20000100800 */
[----:B------:R-:W-:Y:S02]  /*23c00*/  FSEL R17, R17, R187, P0 ;  /* 0x000000bb11117208 */ /* 0x000fe40000000000 */
[----:B------:R-:W-:Y:S01]  /*23c10*/  FSEL R18, R18, R23, P1 ;  /* 0x0000001712127208 */ /* 0x000fe20000800000 */
[----:B------:R-:W-:Y:S01]  /*23c20*/  STL [R1+0x134c], R11 ;  /* 0x00134c0b01007387 */ /* 0x000fe20000100800 */
[----:B------:R-:W-:Y:S01]  /*23c30*/  FMUL R23, R206, 0.25 ;  /* 0x3e800000ce177820 */ /* 0x000fe20000400000 */
[----:B------:R-:W-:-:S02]  /*23c40*/  FMUL R24, R203, 0.25 ;  /* 0x3e800000cb187820 */ /* 0x000fc40000400000 */
[----:B------:R0:W-:Y:S01]  /*23c50*/  STL [R1+0x1364], R12 ;  /* 0x0013640c01007387 */ /* 0x0001e20000100800 */
[----:B------:R-:W-:-:S03]  /*23c60*/  FMUL R25, R205, 0.25 ;  /* 0x3e800000cd197820 */ /* 0x000fc60000400000 */
[----:B------:R-:W-:Y:S01]  /*23c70*/  STL [R1+0x1368], R13 ;  /* 0x0013680d01007387 */ /* 0x000fe20000100800 */
[----:B------:R-:W-:Y:S01]  /*23c80*/  FSEL R21, R21, R186, P0 ;  /* 0x000000ba15157208 */ /* 0x000fe20000000000 */
[----:B------:R-:W-:Y:S02]  /*23c90*/  FMUL R26, R249, 0.25 ;  /* 0x3e800000f91a7820 */ /* 0x000fe40000400000 */
[----:B------:R-:W-:Y:S01]  /*23ca0*/  STL [R1+0x1350], R14 ;  /* 0x0013500e01007387 */ /* 0x000fe20000100800 */
[----:B------:R-:W-:Y:S01]  /*23cb0*/  FSEL R22, R22, R204, P1 ;  /* 0x000000cc16167208 */ /* 0x000fe20000800000 */
[----:B------:R-:W-:Y:S02]  /*23cc0*/  FMUL R27, R248, 0.25 ;  /* 0x3e800000f81b7820 */ /* 0x000fe40000400000 */
[----:B------:R-:W-:Y:S01]  /*23cd0*/  STL [R1+0x136c], R15 ;  /* 0x00136c0f01007387 */ /* 0x000fe20000100800 */
[----:B------:R-:W-:Y:S01]  /*23ce0*/  FSEL R23, R23, R206, P1 ;  /* 0x000000ce17177208 */ /* 0x000fe20000800000 */
[----:B------:R-:W-:-:S02]  /*23cf0*/  FMUL R28, R247, 0.25 ;  /* 0x3e800000f71c7820 */ /* 0x000fc40000400000 */
        /* <DEDUP_REMOVED lines=259> */
[----:B------:R-:W-:-:S03]  /*24d30*/  FSEL R110, R110, R157, P1 ;  /* 0x0000009d6e6e7208 */ /* 0x000fc60000800000 */
        /* <DEDUP_REMOVED lines=8> */
[----:B------:R-:W-:Y:S04]  /*24dc0*/  STL [R1+0x14dc], R107 ;  /* 0x0014dc6b01007387 */ /* 0x000fe80000100800 */
[----:B------:R-:W-:Y:S04]  /*24dd0*/  STL [R1+0x14e0], R108 ;  /* 0x0014e06c01007387 */ /* 0x000fe80000100800 */
[----:B------:R-:W-:Y:S04]  /*24de0*/  STL [R1+0x14e4], R109 ;  /* 0x0014e46d01007387 */ /* 0x000fe80000100800 */
[----:B------:R-:W-:Y:S04]  /*24df0*/  STL [R1+0x14e8], R110 ;  /* 0x0014e86e01007387 */ /* 0x000fe80000100800 */
[----:B------:R-:W-:Y:S04]  /*24e00*/  STL [R1+0x14ec], R111 ;  /* 0x0014ec6f01007387 */ /* 0x000fe80000100800 */
[----:B------:R-:W-:Y:S04]  /*24e10*/  STL [R1+0x14f0], R112 ;  /* 0x0014f07001007387 */ /* 0x000fe80000100800 */
[----:B------:R-:W-:Y:S04]  /*24e20*/  STL [R1+0x14f4], R113 ;  /* 0x0014f47101007387 */ /* 0x000fe80000100800 */
[----:B------:R-:W-:Y:S04]  /*24e30*/  STL [R1+0x14f8], R114 ;  /* 0x0014f87201007387 */ /* 0x000fe80000100800 */
[----:B------:R-:W2:Y:S04]  /*24e40*/  LDL.LU R126, [R1+0x5fc] ;  /* 0x0005fc00017e7983 */ /* 0x000ea80000300800 */
[----:B------:R-:W3:Y:S04]  /*24e50*/  LDL.LU R127, [R1+0x5f8] ;  /* 0x0005f800017f7983 */ /* 0x000ee80000300800 */
[----:B------:R-:W4:Y:S04]  /*24e60*/  LDL.LU R128, [R1+0x5f4] ;  /* 0x0005f40001807983 */ /* 0x000f280000300800 */
[----:B------:R-:W2:Y:S04]  /*24e70*/  LDL.LU R129, [R1+0x5f0] ;  /* 0x0005f00001817983 */ /* 0x000ea80000300800 */
[----:B------:R-:W3:Y:S04]  /*24e80*/  LDL.LU R130, [R1+0x5ec] ;  /* 0x0005ec0001827983 */ /* 0x000ee80000300800 */
        /* <DEDUP_REMOVED lines=20> */
[----:B------:R-:W-:-:S03]  /*24fd0*/  FMUL R115, R152, 0.25 ;  /* 0x3e80000098737820 */ /* 0x000fc60000400000 */
[----:B------:R-:W2:Y:S04]  /*24fe0*/  LDL.LU R151, [R1+0x598] ;  /* 0x0005980001977983 */ /* 0x000ea80000300800 */
[----:B-1----:R-:W2:Y:S04]  /*24ff0*/  LDL.LU R0, [R1+0x594] ;  /* 0x0005940001007983 */ /* 0x002ea80000300800 */
[----:B------:R-:W2:Y:S04]  /*25000*/  LDL.LU R185, [R1+0x590] ;  /* 0x0005900001b97983 */ /* 0x000ea80000300800 */
[----:B------:R-:W2:Y:S04]  /*25010*/  LDL.LU R184, [R1+0x58c] ;  /* 0x00058c0001b87983 */ /* 0x000ea80000300800 */
[----:B------:R-:W2:Y:S01]  /*25020*/  LDL.LU R187, [R1+0x588] ;  /* 0x0005880001bb7983 */ /* 0x000ea20000300800 */
[----:B------:R-:W-:-:S03]  /*25030*/  FSEL R115, R115, R152, P1 ;  /* 0x0000009873737208 */ /* 0x000fc60000800000 */
        /* <DEDUP_REMOVED lines=96> */
[----:B----4-:R-:W-:Y:S01]  /*25640*/  FMUL R121, R131, 0.25 ;  /* 0x3e80000083797820 */ /* 0x010fe20000400000 */
[----:B---3--:R-:W-:Y:S01]  /*25650*/  FMUL R120, R130, 0.25 ;  /* 0x3e80000082787820 */ /* 0x008fe20000400000 */
[----:B------:R-:W-:-:S03]  /*25660*/  FMUL R118, R128, 0.25 ;  /* 0x3e80000080767820 */ /* 0x000fc60000400000 */
[----:B------:R-:W-:Y:S01]  /*25670*/  FSEL R121, R121, R131, P0 ;  /* 0x0000008379797208 */ /* 0x000fe20000000000 */
[----:B--2---:R-:W-:Y:S01]  /*25680*/  FMUL R131, R141, 0.25 ;  /* 0x3e8000008d837820 */ /* 0x004fe20000400000 */
        /* <DEDUP_REMOVED lines=87> */
[----:B------:R-:W-:Y:S02]  /*25c00*/  FSEL R181, R181, R203, P0 ;  /* 0x000000cbb5b57208 */ /* 0x000fe40000000000 */
        /* <DEDUP_REMOVED lines=23> */
[----:B------:R-:W-:-:S05]  /*25d80*/  FMUL R203, R209, 0.25 ;  /* 0x3e800000d1cb7820 */ /* 0x000fca0000400000 */
[----:B------:R-:W-:Y:S01]  /*25d90*/  FSEL R203, R203, R209, P1 ;  /* 0x000000d1cbcb7208 */ /* 0x000fe20000800000 */
[----:B------:R-:W-:Y:S01]  /*25da0*/  FMUL R206, R215, 0.25 ;  /* 0x3e800000d7ce7820 */ /* 0x000fe20000400000 */
[----:B------:R-:W-:-:S04]  /*25db0*/  FMUL R205, R207, 0.25 ;  /* 0x3e800000cfcd7820 */ /* 0x000fc80000400000 */
[----:B------:R-:W-:Y:S01]  /*25dc0*/  FSEL R206, R206, R215, P1 ;  /* 0x000000d7cece7208 */ /* 0x000fe20000800000 */
[----:B------:R-:W-:Y:S01]  /*25dd0*/  FMUL R209, R212, 0.25 ;  /* 0x3e800000d4d17820 */ /* 0x000fe20000400000 */
[----:B------:R-:W-:-:S04]  /*25de0*/  FSEL R199, R199, R202, P1 ;  /* 0x000000cac7c77208 */ /* 0x000fc80000800000 */
[----:B------:R-:W-:Y:S01]  /*25df0*/  FSEL R209, R209, R212, P0 ;  /* 0x000000d4d1d17208 */ /* 0x000fe20000000000 */
[----:B------:R-:W-:Y:S01]  /*25e00*/  FMUL R202, R210, 0.25 ;  /* 0x3e800000d2ca7820 */ /* 0x000fe20000400000 */
[----:B------:R-:W-:Y:S01]  /*25e10*/  FSEL R205, R205, R207, P0 ;  /* 0x000000cfcdcd7208 */ /* 0x000fe20000000000 */
[----:B------:R-:W-:Y:S01]  /*25e20*/  FMUL R207, R214, 0.25 ;  /* 0x3e800000d6cf7820 */ /* 0x000fe20000400000 */
[----:B------:R-:W-:Y:S01]  /*25e30*/  FMUL R212, R219, 0.25 ;  /* 0x3e800000dbd47820 */ /* 0x000fe20000400000 */
[----:B------:R-:W-:Y:S01]  /*25e40*/  FMUL R204, R208, 0.25 ;  /* 0x3e800000d0cc7820 */ /* 0x000fe20000400000 */
[----:B------:R-:W-:Y:S01]  /*25e50*/  FSEL R125, R125, R135, P0 ;  /* 0x000000877d7d7208 */ /* 0x000fe20000000000 */
[----:B------:R-:W-:Y:S01]  /*25e60*/  FMUL R135, R145, 0.25 ;  /* 0x3e80000091877820 */ /* 0x000fe20000400000 */
[----:B------:R-:W-:Y:S02]  /*25e70*/  FSEL R133, R133, R143, P0 ;  /* 0x0000008f85857208 */ /* 0x000fe40000000000 */
[----:B------:R-:W-:Y:S01]  /*25e80*/  FSEL R212, R212, R219, P0 ;  /* 0x000000dbd4d47208 */ /* 0x000fe20000000000 */
[----:B------:R-:W-:Y:S01]  /*25e90*/  FMUL R215, R216, 0.25 ;  /* 0x3e800000d8d77820 */ /* 0x000fe20000400000 */
[----:B------:R-:W-:-:S04]  /*25ea0*/  FMUL R143, R185, 0.25 ;  /* 0x3e800000b98f7820 */ /* 0x000fc80000400000 */
        /* <DEDUP_REMOVED lines=83> */
[----:B------:R-:W-:Y:S01]  /*263e0*/  FMUL R244, R4, 8388608 ;  /* 0x4b00000004f47820 */ /* 0x000fe20000400000 */
        /* <DEDUP_REMOVED lines=8> */
[----:B------:R-:W-:-:S02]  /*26470*/  FSETP.GEU.AND P4, PT, R4, 1.175494350822287508e-38, PT ;  /* 0x008000000400780b */ /* 0x000fc40003f8e000 */
[----:B------:R-:W-:Y:S02]  /*26480*/  FSETP.GEU.AND P5, PT, R2, 1.175494350822287508e-38, PT ;  /* 0x008000000200780b */ /* 0x000fe40003fae000 */
[----:B------:R-:W-:Y:S01]  /*26490*/  FSEL R230, R230, R231, P1 ;  /* 0x000000e7e6e67208 */ /* 0x000fe20000800000 */
[----:B------:R-:W-:Y:S01]  /*264a0*/  FMUL R231, R245, 0.25 ;  /* 0x3e800000f5e77820 */ /* 0x000fe20000400000 */
[----:B------:R-:W-:Y:S02]  /*264b0*/  FSETP.GEU.AND P6, PT, R3, 1.175494350822287508e-38, PT ;  /* 0x008000000300780b */ /* 0x000fe40003fce000 */
[----:B------:R-:W-:Y:S01]  /*264c0*/  FSEL R234, R234, R237, P1 ;  /* 0x000000edeaea7208 */ /* 0x000fe20000800000 */
[----:B------:R-:W-:Y:S01]  /*264d0*/  FMUL R237, R243, 0.25 ;  /* 0x3e800000f3ed7820 */ /* 0x000fe20000400000 */
[----:B------:R-:W-:Y:S01]  /*264e0*/  FSEL R200, R200, R201, P0 ;  /* 0x000000c9c8c87208 */ /* 0x000fe20000000000 */
[----:B------:R-:W-:Y:S01]  /*264f0*/  FMUL R201, R246, 0.25 ;  /* 0x3e800000f6c97820 */ /* 0x000fe20000400000 */
[----:B------:R-:W-:Y:S01]  /*26500*/  FSEL R228, R228, R233, P0 ;  /* 0x000000e9e4e47208 */ /* 0x000fe20000000000 */
[----:B------:R-:W-:Y:S01]  /*26510*/  FMUL R233, R238, 0.25 ;  /* 0x3e800000eee97820 */ /* 0x000fe20000400000 */
[----:B------:R-:W-:-:S02]  /*26520*/  FSEL R244, R244, R4, !P4 ;  /* 0x00000004f4f47208 */ /* 0x000fc40006000000 */
[----:B------:R-:W-:Y:S01]  /*26530*/  FSEL R186, R186, R195, P1 ;  /* 0x000000c3baba7208 */ /* 0x000fe20000800000 */
[----:B------:R-:W-:Y:S01]  /*26540*/  FMUL R195, R196, 0.25 ;  /* 0x3e800000c4c37820 */ /* 0x000fe20000400000 */
[----:B------:R-:W-:Y:S02]  /*26550*/  FSEL R240, R240, R2, !P5 ;  /* 0x00000002f0f07208 */ /* 0x000fe40006800000 */
[----:B------:R-:W-:Y:S01]  /*26560*/  FSEL R248, R248, R239, P0 ;  /* 0x000000eff8f87208 */ /* 0x000fe20000000000 */
[----:B------:R-:W-:Y:S01]  /*26570*/  FMUL R239, R5, 8388608 ;  /* 0x4b00000005ef7820 */ /* 0x000fe20000400000 */
[----:B------:R-:W-:Y:S02]  /*26580*/  FSEL R247, R247, R3, !P6 ;  /* 0x00000003f7f77208 */ /* 0x000fe40007000000 */
[----:B0-----:R-:W-:Y:S02]  /*26590*/  FSEL R12, RZ, -23, P4 ;  /* 0xc1b80000ff0c7808 */ /* 0x001fe40002000000 */
[----:B------:R-:W-:Y:S01]  /*265a0*/  FSEL R231, R231, R245, P1 ;  /* 0x000000f5e7e77208 */ /* 0x000fe20000800000 */
[----:B------:R-:W-:Y:S01]  /*265b0*/  VIADD R245, R244, 0xc0cafb0d ;  /* 0xc0cafb0df4f57836 */ /* 0x000fe20000000000 */
[----:B------:R-:W-:-:S02]  /*265c0*/  FSETP.GEU.AND P4, PT, R5, 1.175494350822287508e-38, PT ;  /* 0x008000000500780b */ /* 0x000fc40003f8e000 */
[----:B------:R-:W-:Y:S01]  /*265d0*/  FSEL R237, R237, R243, P0 ;  /* 0x000000f3eded7208 */ /* 0x000fe20000000000 */
[----:B------:R-:W-:Y:S01]  /*265e0*/  VIADD R243, R240, 0xc0cafb0d ;  /* 0xc0cafb0df0f37836 */ /* 0x000fe20000000000 */
[----:B------:R-:W-:Y:S01]  /*265f0*/  FSEL R201, R201, R246, P0 ;  /* 0x000000f6c9c97208 */ /* 0x000fe20000000000 */
[----:B------:R-:W-:Y:S01]  /*26600*/  VIADD R246, R247, 0xc0cafb0d ;  /* 0xc0cafb0df7f67836 */ /* 0x000fe20000000000 */
[----:B------:R-:W-:Y:S01]  /*26610*/  FSEL R233, R233, R238, P0 ;  /* 0x000000eee9e97208 */ /* 0x000fe20000000000 */
[----:B------:R-:W-:Y:S01]  /*26620*/  FMUL R238, R242, 0.25 ;  /* 0x3e800000f2ee7820 */ /* 0x000fe20000400000 */
[----:B------:R-:W-:Y:S01]  /*26630*/  FSEL R195, R195, R196, P1 ;  /* 0x000000c4c3c37208 */ /* 0x000fe20000800000 */
[----:B------:R-:W-:Y:S01]  /*26640*/  FMUL R196, R249, 0.25 ;  /* 0x3e800000f9c47820 */ /* 0x000fe20000400000 */
[----:B------:R-:W-:Y:S01]  /*26650*/  FSEL R239, R239, R5, !P4 ;  /* 0x00000005efef7208 */ /* 0x000fe20006000000 */
[----:B------:R-:W-:Y:S01]  /*26660*/  STL [R1+0x14fc], R115 ;  /* 0x0014fc7301007387 */ /* 0x000fe20000100800 */
[----:B------:R-:W-:Y:S01]  /*26670*/  FMUL R122, R132, 0.25 ;  /* 0x3e800000847a7820 */ /* 0x000fe20000400000 */
[----:B------:R-:W-:-:S02]  /*26680*/  LOP3.LUT R245, R245, 0xff800000, RZ, 0xc0, !PT ;  /* 0xff800000f5f57812 */ /* 0x000fc400078ec0ff */
[----:B------:R-:W-:Y:S01]  /*26690*/  STL [R1+0x1500], R116 ;  /* 0x0015007401007387 */ /* 0x000fe20000100800 */
[----:B------:R-:W-:Y:S02]  /*266a0*/  LOP3.LUT R243, R243, 0xff800000, RZ, 0xc0, !PT ;  /* 0xff800000f3f37812 */ /* 0x000fe400078ec0ff */
[----:B------:R-:W-:Y:S01]  /*266b0*/  FSEL R238, R238, R242, P1 ;  /* 0x000000f2eeee7208 */ /* 0x000fe20000800000 */
[----:B------:R-:W-:Y:S01]  /*266c0*/  STL [R1+0x1504], R117 ;  /* 0x0015047501007387 */ /* 0x000fe20000100800 */
[----:B------:R-:W-:Y:S01]  /*266d0*/  LOP3.LUT R246, R246, 0xff800000, RZ, 0xc0, !PT ;  /* 0xff800000f6f67812 */ /* 0x000fe200078ec0ff */
[----:B------:R-:W-:Y:S01]  /*266e0*/  VIADD R242, R239, 0xc0cafb0d ;  /* 0xc0cafb0deff27836 */ /* 0x000fe20000000000 */
[----:B------:R-:W-:Y:S01]  /*266f0*/  FSEL R196, R196, R249, P0 ;  /* 0x000000f9c4c47208 */ /* 0x000fe20000000000 */
[----:B------:R-:W-:Y:S01]  /*26700*/  STL [R1+0x1508], R118 ;  /* 0x0015087601007387 */ /* 0x000fe20000100800 */
[----:B------:R-:W-:Y:S01]  /*26710*/  FMUL R249, R252, 0.25 ;  /* 0x3e800000fcf97820 */ /* 0x000fe20000400000 */
[----:B------:R-:W-:-:S02]  /*26720*/  I2FP.F32.S32 R11, R245 ;  /* 0x000000f5000b7245 */ /* 0x000fc40000201400 */
[----:B------:R-:W-:Y:S01]  /*26730*/  STL [R1+0x150c], R119 ;  /* 0x00150c7701007387 */ /* 0x000fe20000100800 */
[----:B------:R-:W-:Y:S01]  /*26740*/  FSEL R122, R122, R132, P1 ;  /* 0x000000847a7a7208 */ /* 0x000fe20000800000 */
[----:B------:R-:W-:Y:S01]  /*26750*/  FMUL R132, R142, 0.25 ;  /* 0x3e8000008e847820 */ /* 0x000fe20000400000 */
[----:B------:R-:W-:Y:S01]  /*26760*/  FSEL R8, RZ, -23, P5 ;  /* 0xc1b80000ff087808 */ /* 0x000fe20002800000 */
[----:B------:R-:W-:Y:S01]  /*26770*/  STL [R1+0x1510], R120 ;  /* 0x0015107801007387 */ /* 0x000fe20000100800 */
[----:B------:R-:W-:Y:S02]  /*26780*/  I2FP.F32.S32 R7, R243 ;  /* 0x000000f300077245 */ /* 0x000fe40000201400 */
[----:B------:R-:W-:Y:S01]  /*26790*/  FSEL R10, RZ, -23, P6 ;  /* 0xc1b80000ff0a7808 */ /* 0x000fe20003000000 */
[----:B------:R0:W-:Y:S01]  /*267a0*/  STL [R1+0x1514], R121 ;  /* 0x0015147901007387 */ /* 0x0001e20000100800 */
[----:B------:R-:W-:-:S03]  /*267b0*/  I2FP.F32.S32 R9, R246 ;  /* 0x000000f600097245 */ /* 0x000fc60000201400 */
[----:B------:R-:W-:Y:S01]  /*267c0*/  STL [R1+0x1200], R244 ;  /* 0x001200f401007387 */ /* 0x000fe20000100800 */
[----:B------:R-:W-:Y:S01]  /*267d0*/  LOP3.LUT R242, R242, 0xff800000, RZ, 0xc0, !PT ;  /* 0xff800000f2f27812 */ /* 0x000fe200078ec0ff */
[----:B------:R-:W-:Y:S02]  /*267e0*/  FFMA.FTZ R11, R11, 1.1920928955078125e-07, R12 ;  /* 0x340000000b0b7823 */ /* 0x000fe4000001000c */
[----:B------:R-:W-:Y:S01]  /*267f0*/  STL [R1+0x11fc], R247 ;  /* 0x0011fcf701007387 */ /* 0x000fe20000100800 */
[----:B------:R-:W-:Y:S01]  /*26800*/  FSEL R249, R249, R252, P1 ;  /* 0x000000fcf9f97208 */ /* 0x000fe20000800000 */
[----:B------:R-:W-:Y:S02]  /*26810*/  FFMA.FTZ R252, R7, 1.1920928955078125e-07, R8 ;  /* 0x3400000007fc7823 */ /* 0x000fe40000010008 */
[----:B------:R-:W-:Y:S01]  /*26820*/  STL [R1+0x11f8], R240 ;  /* 0x0011f8f001007387 */ /* 0x000fe20000100800 */
[----:B------:R-:W-:Y:S01]  /*26830*/  FSEL R132, R132, R142, P0 ;  /* 0x0000008e84847208 */ /* 0x000fe20000000000 */
[----:B------:R-:W-:-:S02]  /*26840*/  FFMA.FTZ R9, R9, 1.1920928955078125e-07, R10 ;  /* 0x3400000009097823 */ /* 0x000fc4000001000a */
[----:B------:R-:W-:Y:S01]  /*26850*/  STL [R1+0x1204], R239 ;  /* 0x001204ef01007387 */ /* 0x000fe20000100800 */
[----:B------:R-:W-:-:S03]  /*26860*/  FMUL R142, R0, 0.25 ;  /* 0x3e800000008e7820 */ /* 0x000fc60000400000 */
[----:B------:R-:W-:Y:S04]  /*26870*/  STL [R1+0x1208], R245 ;  /* 0x001208f501007387 */ /* 0x000fe80000100800 */
[----:B------:R-:W-:Y:S04]  /*26880*/  STL [R1+0x120c], R246 ;  /* 0x00120cf601007387 */ /* 0x000fe80000100800 */
[----:B------:R-:W-:Y:S04]  /*26890*/  STL [R1+0x1210], R243 ;  /* 0x001210f301007387 */ /* 0x000fe80000100800 */
[----:B------:R-:W-:Y:S01]  /*268a0*/  STL [R1+0x1214], R242 ;  /* 0x001214f201007387 */ /* 0x000fe20000100800 */
[----:B------:R-:W-:-:S03]  /*268b0*/  FSEL R142, R142, R0, P1 ;  /* 0x000000008e8e7208 */ /* 0x000fc60000800000 */
[----:B------:R-:W-:Y:S01]  /*268c0*/  STL [R1+0x3fc], R11 ;  /* 0x0003fc0b01007387 */ /* 0x000fe20000100800 */
[----:B------:R-:W-:-:S03]  /*268d0*/  I2FP.F32.S32 R0, R242 ;  /* 0x000000f200007245 */ /* 0x000fc60000201400 */
[----:B------:R1:W-:Y:S04]  /*268e0*/  STL [R1+0x11f0], R252 ;  /* 0x0011f0fc01007387 */ /* 0x0003e80000100800 */
[----:B------:R2:W-:Y:S04]  /*268f0*/  STL [R1+0x3f8], R9 ;  /* 0x0003f80901007387 */ /* 0x0005e80000100800 */
[----:B0-----:R-:W3:Y:S04]  /*26900*/  LDL.LU R121, [R1+0x858] ;  /* 0x0008580001797983 */ /* 0x001ee80000300800 */
[----:B-1----:R-:W4:Y:S04]  /*26910*/  LDL.LU R252, [R1+0x84c] ;  /* 0x00084c0001fc7983 */ /* 0x002f280000300800 */
        /* <DEDUP_REMOVED lines=112> */
[----:B------:R-:W-:-:S03]  /*27020*/  FSEL R6, RZ, -23, P4 ;  /* 0xc1b80000ff067808 */ /* 0x000fc60002000000 */
[----:B------:R-:W4:Y:S04]  /*27030*/  LDL.LU R16, [R1+0xc4] ;  /* 0x0000c40001107983 */ /* 0x000f280000300800 */
[----:B------:R-:W4:Y:S04]  /*27040*/  LDL.LU R15, [R1+0xc0] ;  /* 0x0000c000010f7983 */ /* 0x000f280000300800 */
[----:B------:R-:W4:Y:S04]  /*27050*/  LDL.LU R14, [R1+0xb4] ;  /* 0x0000b400010e7983 */ /* 0x000f280000300800 */
[----:B------:R-:W4:Y:S04]  /*27060*/  LDL.LU R13, [R1+0xb0] ;  /* 0x0000b000010d7983 */ /* 0x000f280000300800 */
[----:B------:R-:W4:Y:S01]  /*27070*/  LDL.LU R12, [R1+0xa4] ;  /* 0x0000a400010c7983 */ /* 0x000f220000300800 */
[----:B------:R-:W-:-:S03]  /*27080*/  FFMA.FTZ R0, R0, 1.1920928955078125e-07, R6 ;  /* 0x3400000000007823 */ /* 0x000fc60000010006 */
[----:B------:R-:W4:Y:S04]  /*27090*/  LDL.LU R11, [R1+0xa0] ;  /* 0x0000a000010b7983 */ /* 0x000f280000300800 */
[----:B------:R-:W4:Y:S04]  /*270a0*/  LDL.LU R10, [R1+0x94] ;  /* 0x00009400010a7983 */ /* 0x000f280000300800 */
[----:B--2---:R-:W2:Y:S04]  /*270b0*/  LDL.LU R9, [R1+0x90] ;  /* 0x0000900001097983 */ /* 0x004ea80000300800 */
[----:B------:R-:W2:Y:S04]  /*270c0*/  LDL.LU R8, [R1+0x84] ;  /* 0x0000840001087983 */ /* 0x000ea80000300800 */
[----:B------:R-:W2:Y:S04]  /*270d0*/  LDL.LU R7, [R1+0x80] ;  /* 0x0000800001077983 */ /* 0x000ea80000300800 */
[----:B------:R-:W2:Y:S04]  /*270e0*/  LDL.LU R6, [R1+0x6c] ;  /* 0x00006c0001067983 */ /* 0x000ea80000300800 */
[----:B------:R-:W2:Y:S04]  /*270f0*/  LDL.LU R250, [R1+0x68] ;  /* 0x0000680001fa7983 */ /* 0x000ea80000300800 */
[----:B------:R-:W2:Y:S04]  /*27100*/  LDL.LU R251, [R1+0x50] ;  /* 0x0000500001fb7983 */ /* 0x000ea80000300800 */
[----:B------:R0:W-:Y:S04]  /*27110*/  STL [R1+0x11f4], R0 ;  /* 0x0011f40001007387 */ /* 0x0001e80000100800 */
[----:B0-----:R-:W2:Y:S01]  /*27120*/  LDL.LU R0, [R1+0x848] ;  /* 0x0008480001007983 */ /* 0x001ea20000300800 */
[C---:B------:R-:W-:Y:S01]  /*27130*/  FSETP.GEU.AND P6, PT, |R5|.reuse, 1.175494350822287508e-38, PT ;  /* 0x008000000500780b */ /* 0x040fe20003fce200 */
[----:B------:R-:W-:-:S12]  /*27140*/  @P3 FMUL R5, R5, 0.25 ;  /* 0x3e80000005053820 */ /* 0x000fd80000400000 */
[----:B------:R-:W-:-:S06]  /*27150*/  @!P6 FMUL R5, R5, 16777216 ;  /* 0x4b8000000505e820 */ /* 0x000fcc0000400000 */
[----:B------:R-:W0:Y:S01]  /*27160*/  MUFU.RCP R5, R5 ;  /* 0x0000000500057308 */ /* 0x000e220000001000 */
[----:B---3--:R-:W-:Y:S01]  /*27170*/  @!P6 FMUL R121, R121, 16777216 ;  /* 0x4b8000007979e820 */ /* 0x008fe20000400000 */
[----:B----4-:R-:W-:Y:S01]  /*27180*/  @!P6 FMUL R252, R252, 16777216 ;  /* 0x4b800000fcfce820 */ /* 0x010fe20000400000 */
[----:B------:R-:W-:Y:S01]  /*27190*/  @!P6 FMUL R242, R242, 16777216 ;  /* 0x4b800000f2f2e820 */ /* 0x000fe20000400000 */
[----:B------:R-:W-:Y:S01]  /*271a0*/  @!P6 FMUL R244, R244, 16777216 ;  /* 0x4b800000f4f4e820 */ /* 0x000fe20000400000 */
[----:B------:R-:W-:Y:S01]  /*271b0*/  @!P6 FMUL R243, R243, 16777216 ;  /* 0x4b800000f3f3e820 */ /* 0x000fe20000400000 */
[----:B------:R-:W-:Y:S01]  /*271c0*/  @!P6 FMUL R239, R239, 16777216 ;  /* 0x4b800000efefe820 */ /* 0x000fe20000400000 */
[C---:B0-----:R-:W-:Y:S01]  /*271d0*/  FMUL R121, R5.reuse, R121 ;  /* 0x0000007905797220 */ /* 0x041fe20000400000 */
[C---:B------:R-:W-:Y:S01]  /*271e0*/  FMUL R252, R5.reuse, R252 ;  /* 0x000000fc05fc7220 */ /* 0x040fe20000400000 */
[----:B------:R-:W-:-:S03]  /*271f0*/  FMUL R242, R5, R242 ;  /* 0x000000f205f27220 */ /* 0x000fc60000400000 */
[----:B------:R0:W-:Y:S01]  /*27200*/  STL [R1+0x40c], R121 ;  /* 0x00040c7901007387 */ /* 0x0001e20000100800 */
[C---:B------:R-:W-:Y:S01]  /*27210*/  FMUL R244, R5.reuse, R244 ;  /* 0x000000f405f47220 */ /* 0x040fe20000400000 */
[----:B------:R-:W-:Y:S01]  /*27220*/  FMUL R239, R5, R239 ;  /* 0x000000ef05ef7220 */ /* 0x000fe20000400000 */
[----:B------:R-:W-:Y:S01]  /*27230*/  @!P6 FMUL R246, R246, 16777216 ;  /* 0x4b800000f6f6e820 */ /* 0x000fe20000400000 */
[----:B0-----:R-:W3:Y:S04]  /*27240*/  LDL.LU R121, [R1+0x1514] ;  /* 0x0015140001797983 */ /* 0x001ee80000300800 */
[----:B------:R-:W-:Y:S01]  /*27250*/  STL [R1+0x1218], R252 ;  /* 0x001218fc01007387 */ /* 0x000fe20000100800 */
[----:B------:R-:W-:Y:S01]  /*27260*/  @!P6 FMUL R240, R240, 16777216 ;  /* 0x4b800000f0f0e820 */ /* 0x000fe20000400000 */
[----:B------:R-:W-:Y:S01]  /*27270*/  @!P6 FMUL R245, R245, 16777216 ;  /* 0x4b800000f5f5e820 */ /* 0x000fe20000400000 */
[----:B------:R-:W-:Y:S01]  /*27280*/  @!P6 FMUL R247, R247, 16777216 ;  /* 0x4b800000f7f7e820 */ /* 0x000fe20000400000 */
[----:B------:R-:W-:Y:S01]  /*27290*/  @!P6 FMUL R120, R120, 16777216 ;  /* 0x4b8000007878e820 */ /* 0x000fe20000400000 */
[----:B------:R-:W-:Y:S01]  /*272a0*/  @!P6 FMUL R119, R119, 16777216 ;  /* 0x4b8000007777e820 */ /* 0x000fe20000400000 */
[----:B------:R-:W-:Y:S01]  /*272b0*/  @!P6 FMUL R118, R118, 16777216 ;  /* 0x4b8000007676e820 */ /* 0x000fe20000400000 */
[----:B------:R-:W-:-:S02]  /*272c0*/  @!P6 FMUL R117, R117, 16777216 ;  /* 0x4b8000007575e820 */ /* 0x000fc40000400000 */
[C---:B------:R-:W-:Y:S01]  /*272d0*/  FMUL R119, R5.reuse, R119 ;  /* 0x0000007705777220 */ /* 0x040fe20000400000 */
[----:B------:R-:W-:Y:S01]  /*272e0*/  FMUL R118, R5, R118 ;  /* 0x0000007605767220 */ /* 0x000fe20000400000 */
[----:B------:R-:W-:Y:S01]  /*272f0*/  @!P6 FMUL R116, R116, 16777216 ;  /* 0x4b8000007474e820 */ /* 0x000fe20000400000 */
[----:B------:R-:W-:Y:S01]  /*27300*/  @!P6 FMUL R115, R115, 16777216 ;  /* 0x4b8000007373e820 */ /* 0x000fe20000400000 */
[----:B------:R-:W-:Y:S01]  /*27310*/  @!P6 FMUL R114, R114, 16777216 ;  /* 0x4b8000007272e820 */ /* 0x000fe20000400000 */
[----:B------:R-:W-:Y:S01]  /*27320*/  @!P6 FMUL R113, R113, 16777216 ;  /* 0x4b8000007171e820 */ /* 0x000fe20000400000 */
[C---:B------:R-:W-:Y:S01]  /*27330*/  FMUL R116, R5.reuse, R116 ;  /* 0x0000007405747220 */ /* 0x040fe20000400000 */
[----:B------:R-:W-:Y:S01]  /*27340*/  FMUL R115, R5, R115 ;  /* 0x0000007305737220 */ /* 0x000fe20000400000 */
        /* <DEDUP_REMOVED lines=81> */
[----:B--2---:R-:W-:-:S04]  /*27860*/  @!P6 FMUL R0, R0, 16777216 ;  /* 0x4b8000000000e820 */ /* 0x004fc80000400000 */
[----:B------:R-:W-:-:S05]  /*27870*/  FMUL R0, R5, R0 ;  /* 0x0000000005007220 */ /* 0x000fca0000400000 */
[----:B------:R0:W-:Y:S04]  /*27880*/  STL [R1+0x121c], R0 ;  /* 0x00121c0001007387 */ /* 0x0001e80000100800 */
[----:B------:R1:W-:Y:S01]  /*27890*/  STL [R1+0x4f8], R242 ;  /* 0x0004f8f201007387 */ /* 0x0003e20000100800 */
[----:B0-----:R-:W-:-:S03]  /*278a0*/  FMUL R0, R5, R243 ;  /* 0x000000f305007220 */ /* 0x001fc60000400000 */
[----:B------:R-:W-:Y:S01]  /*278b0*/  STL [R1+0x1220], R244 ;  /* 0x001220f401007387 */ /* 0x000fe20000100800 */
[----:B------:R-:W-:-:S03]  /*278c0*/  FMUL R243, R5, R240 ;  /* 0x000000f005f37220 */ /* 0x000fc60000400000 */
[----:B------:R0:W-:Y:S04]  /*278d0*/  STL [R1+0x4f4], R0 ;  /* 0x0004f40001007387 */ /* 0x0001e80000100800 */
[----:B------:R2:W-:Y:S01]  /*278e0*/  STL [R1+0x1224], R239 ;  /* 0x001224ef01007387 */ /* 0x0005e20000100800 */
[C---:B-1----:R-:W-:Y:S01]  /*278f0*/  FMUL R242, R5.reuse, R247 ;  /* 0x000000f705f27220 */ /* 0x042fe20000400000 */
[C---:B0-----:R-:W-:Y:S01]  /*27900*/  FMUL R0, R5.reuse, R245 ;  /* 0x000000f505007220 */ /* 0x041fe20000400000 */
[----:B--2---:R-:W-:-:S05]  /*27910*/  FMUL R239, R5, R246 ;  /* 0x000000f605ef7220 */ /* 0x004fca0000400000 */
[----:B------:R-:W-:Y:S04]  /*27920*/  STL [R1+0x4f0], R239 ;  /* 0x0004f0ef01007387 */ /* 0x000fe80000100800 */
[----:B------:R-:W-:Y:S04]  /*27930*/  STL [R1+0x1230], R243 ;  /* 0x001230f301007387 */ /* 0x000fe80000100800 */
[----:B------:R0:W-:Y:S04]  /*27940*/  STL [R1+0x4ec], R0 ;  /* 0x0004ec0001007387 */ /* 0x0001e80000100800 */
[----:B------:R-:W-:Y:S01]  /*27950*/  STL [R1+0x1234], R242 ;  /* 0x001234f201007387 */ /* 0x000fe20000100800 */
[----:B0-----:R-:W-:-:S05]  /*27960*/  FMUL R0, R5, R120 ;  /* 0x0000007805007220 */ /* 0x001fca0000400000 */
[----:B------:R0:W-:Y:S04]  /*27970*/  STL [R1+0x4e8], R0 ;  /* 0x0004e80001007387 */ /* 0x0001e80000100800 */
[----:B------:R-:W-:Y:S01]  /*27980*/  STL [R1+0x4e4], R119 ;  /* 0x0004e47701007387 */ /* 0x000fe20000100800 */
[----:B0-----:R-:W-:-:S03]  /*27990*/  FMUL R0, R5, R117 ;  /* 0x0000007505007220 */ /* 0x001fc60000400000 */
[----:B------:R-:W-:Y:S04]  /*279a0*/  STL [R1+0x330], R118 ;  /* 0x0003307601007387 */ /* 0x000fe80000100800 */
[----:B------:R0:W-:Y:S01]  /*279b0*/  STL [R1+0x328], R0 ;  /* 0x0003280001007387 */ /* 0x0001e20000100800 */
[----:B------:R-:W-:-:S03]  /*279c0*/  FMUL R243, R5, R110 ;  /* 0x0000006e05f37220 */ /* 0x000fc60000400000 */
        /* <DEDUP_REMOVED lines=76> */
[C---:B------:R-:W-:Y:S01]  /*27e90*/  FMUL R242, R5.reuse, R61 ;  /* 0x0000003d05f27220 */ /* 0x040fe20000400000 */
[----:B------:R-:W-:Y:S02]  /*27ea0*/  FMUL R60, R5, R60 ;  /* 0x0000003c053c7220 */ /* 0x000fe40000400000 */
[----:B------:R-:W-:Y:S01]  /*27eb0*/  STL [R1+0x294], R65 ;  /* 0x0002944101007387 */ /* 0x000fe20000100800 */
[----:B------:R-:W-:Y:S01]  /*27ec0*/  @!P6 FMUL R57, R57, 16777216 ;  /* 0x4b8000003939e820 */ /* 0x000fe20000400000 */
[----:B0-----:R-:W-:-:S02]  /*27ed0*/  FMUL R0, R5, R63 ;  /* 0x0000003f05007220 */ /* 0x001fc40000400000 */
[----:B------:R-:W-:Y:S01]  /*27ee0*/  STL [R1+0x448], R64 ;  /* 0x0004484001007387 */ /* 0x000fe20000100800 */
[----:B------:R-:W-:Y:S01]  /*27ef0*/  FMUL R59, R5, R59 ;  /* 0x0000003b053b7220 */ /* 0x000fe20000400000 */
[----:B------:R-:W-:Y:S02]  /*27f00*/  @!P6 FMUL R56, R56, 16777216 ;  /* 0x4b8000003838e820 */ /* 0x000fe40000400000 */
[----:B------:R-:W-:Y:S01]  /*27f10*/  STL [R1+0x12c8], R243 ;  /* 0x0012c8f301007387 */ /* 0x000fe20000100800 */
[----:B------:R-:W-:-:S03]  /*27f20*/  @!P6 FMUL R54, R54, 16777216 ;  /* 0x4b8000003636e820 */ /* 0x000fc60000400000 */
[----:B------:R0:W-:Y:S01]  /*27f30*/  STL [R1+0x444], R0 ;  /* 0x0004440001007387 */ /* 0x0001e20000100800 */
[----:B------:R-:W-:Y:S01]  /*27f40*/  @!P6 FMUL R55, R55, 16777216 ;  /* 0x4b8000003737e820 */ /* 0x000fe20000400000 */
[C---:B------:R-:W-:Y:S02]  /*27f50*/  FMUL R57, R5.reuse, R57 ;  /* 0x0000003905397220 */ /* 0x040fe40000400000 */
[----:B------:R1:W-:Y:S01]  /*27f60*/  STL [R1+0x12cc], R242 ;  /* 0x0012ccf201007387 */ /* 0x0003e20000100800 */
[C---:B------:R-:W-:Y:S01]  /*27f70*/  FMUL R56, R5.reuse, R56 ;  /* 0x0000003805387220 */ /* 0x040fe20000400000 */
[C---:B0-----:R-:W-:Y:S02]  /*27f80*/  FMUL R0, R5.reuse, R58 ;  /* 0x0000003a05007220 */ /* 0x041fe40000400000 */
[----:B------:R-:W-:Y:S01]  /*27f90*/  STL [R1+0x440], R60 ;  /* 0x0004403c01007387 */ /* 0x000fe20000100800 */
[----:B------:R-:W-:-:S03]  /*27fa0*/  FMUL R243, R5, R54 ;  /* 0x0000003605f37220 */ /* 0x000fc60000400000 */
[----:B------:R-:W-:Y:S01]  /*27fb0*/  STL [R1+0x43c], R59 ;  /* 0x00043c3b01007387 */ /* 0x000fe20000100800 */
[----:B------:R-:W-:-:S03]  /*27fc0*/  @!P6 FMUL R53, R53, 16777216 ;  /* 0x4b8000003535e820 */ /* 0x000fc60000400000 */
[----:B------:R0:W-:Y:S01]  /*27fd0*/  STL [R1+0x288], R0 ;  /* 0x0002880001007387 */ /* 0x0001e20000100800 */
[----:B------:R-:W-:-:S03]  /*27fe0*/  @!P6 FMUL R52, R52, 16777216 ;  /* 0x4b8000003434e820 */ /* 0x000fc60000400000 */
[----:B------:R-:W-:Y:S01]  /*27ff0*/  STL [R1+0x284], R57 ;  /* 0x0002843901007387 */ /* 0x000fe20000100800 */
[C---:B-1----:R-:W-:Y:S01]  /*28000*/  FMUL R242, R5.reuse, R53 ;  /* 0x0000003505f27220 */ /* 0x042fe20000400000 */
[----:B0-----:R-:W-:Y:S02]  /*28010*/  FMUL R0, R5, R55 ;  /* 0x0000003705007220 */ /* 0x001fe40000400000 */
[----:B------:R-:W-:Y:S01]  /*28020*/  STL [R1+0x428], R56 ;  /* 0x0004283801007387 */ /* 0x000fe20000100800 */
[----:B------:R-:W-:-:S03]  /*28030*/  @!P6 FMUL R51, R51, 16777216 ;  /* 0x4b8000003333e820 */ /* 0x000fc60000400000 */
[----:B------:R-:W-:Y:S01]  /*28040*/  STL [R1+0x12d8], R243 ;  /* 0x0012d8f301007387 */ /* 0x000fe20000100800 */
[----:B------:R-:W-:-:S03]  /*28050*/  @!P6 FMUL R50, R50, 16777216 ;  /* 0x4b8000003232e820 */ /* 0x000fc60000400000 */
[----:B------:R0:W-:Y:S01]  /*28060*/  STL [R1+0x424], R0 ;  /* 0x0004240001007387 */ /* 0x0001e20000100800 */
[----:B------:R-:W-:Y:S01]  /*28070*/  @!P6 FMUL R49, R49, 16777216 ;  /* 0x4b8000003131e820 */ /* 0x000fe20000400000 */
[C---:B------:R-:W-:Y:S01]  /*28080*/  FMUL R51, R5.reuse, R51 ;  /* 0x0000003305337220 */ /* 0x040fe20000400000 */
[C---:B------:R-:W-:Y:S01]  /*28090*/  FMUL R50, R5.reuse, R50 ;  /* 0x0000003205327220 */ /* 0x040fe20000400000 */
[----:B------:R-:W-:Y:S01]  /*280a0*/  STL [R1+0x12dc], R242 ;  /* 0x0012dcf201007387 */ /* 0x000fe20000100800 */
[----:B0-----:R-:W-:Y:S01]  /*280b0*/  FMUL R0, R5, R52 ;  /* 0x0000003405007220 */ /* 0x001fe20000400000 */
[----:B------:R-:W-:Y:S01]  /*280c0*/  @!P6 FMUL R48, R48, 16777216 ;  /* 0x4b8000003030e820 */ /* 0x000fe20000400000 */
[----:B------:R-:W-:-:S03]  /*280d0*/  @!P6 FMUL R47, R47, 16777216 ;  /* 0x4b8000002f2fe820 */ /* 0x000fc60000400000 */
[----:B------:R0:W-:Y:S01]  /*280e0*/  STL [R1+0x420], R0 ;  /* 0x0004200001007387 */ /* 0x0001e20000100800 */
[----:B------:R-:W-:Y:S01]  /*280f0*/  @!P6 FMUL R46, R46, 16777216 ;  /* 0x4b8000002e2ee820 */ /* 0x000fe20000400000 */
[C---:B------:R-:W-:Y:S02]  /*28100*/  FMUL R48, R5.reuse, R48 ;  /* 0x0000003005307220 */ /* 0x040fe40000400000 */
[----:B------:R-:W-:Y:S01]  /*28110*/  STL [R1+0x41c], R51 ;  /* 0x00041c3301007387 */ /* 0x000fe20000100800 */
[C---:B------:R-:W-:Y:S01]  /*28120*/  FMUL R47, R5.reuse, R47 ;  /* 0x0000002f052f7220 */ /* 0x040fe20000400000 */
[----:B0-----:R-:W-:Y:S02]  /*28130*/  FMUL R0, R5, R49 ;  /* 0x0000003105007220 */ /* 0x001fe40000400000 */
[----:B------:R-:W-:Y:S01]  /*28140*/  STL [R1+0x278], R50 ;  /* 0x0002783201007387 */ /* 0x000fe20000100800 */
[----:B------:R-:W-:Y:S01]  /*28150*/  @!P6 FMUL R45, R45, 16777216 ;  /* 0x4b8000002d2de820 */ /* 0x000fe20000400000 */
[----:B------:R-:W-:-:S02]  /*28160*/  @!P6 FMUL R44, R44, 16777216 ;  /* 0x4b8000002c2ce820 */ /* 0x000fc40000400000 */
        /* <DEDUP_REMOVED lines=110> */
[----:B------:R-:W-:Y:S01]  /*28850*/  @!P6 FMUL R6, R6, 16777216 ;  /* 0x4b8000000606e820 */ /* 0x000fe20000400000 */
[C---:B------:R-:W-:Y:S01]  /*28860*/  FMUL R9, R5.reuse, R9 ;  /* 0x0000000905097220 */ /* 0x040fe20000400000 */
[----:B------:R-:W-:Y:S01]  /*28870*/  STL [R1+0x304], R12 ;  /* 0x0003040c01007387 */ /* 0x000fe20000100800 */
[C---:B------:R-:W-:Y:S01]  /*28880*/  FMUL R8, R5.reuse, R8 ;  /* 0x0000000805087220 */ /* 0x040fe20000400000 */
[----:B0-----:R-:W-:Y:S02]  /*28890*/  FMUL R0, R5, R10 ;  /* 0x0000000a05007220 */ /* 0x001fe40000400000 */
[----:B------:R-:W-:Y:S01]  /*288a0*/  STL [R1+0x2fc], R11 ;  /* 0x0002fc0b01007387 */ /* 0x000fe20000100800 */
[----:B------:R-:W-:-:S03]  /*288b0*/  @!P6 FMUL R250, R250, 16777216 ;  /* 0x4b800000fafae820 */ /* 0x000fc60000400000 */
[----:B------:R0:W-:Y:S01]  /*288c0*/  STL [R1+0x184], R0 ;  /* 0x0001840001007387 */ /* 0x0001e20000100800 */
[----:B------:R-:W-:-:S03]  /*288d0*/  @!P6 FMUL R251, R251, 16777216 ;  /* 0x4b800000fbfbe820 */ /* 0x000fc60000400000 */
[----:B------:R-:W-:Y:S01]  /*288e0*/  STL [R1+0x174], R9 ;  /* 0x0001740901007387 */ /* 0x000fe20000100800 */
[C---:B0-----:R-:W-:Y:S01]  /*288f0*/  FMUL R0, R5.reuse, R7 ;  /* 0x0000000705007220 */ /* 0x041fe20000400000 */
[C---:B------:R-:W-:Y:S02]  /*28900*/  FMUL R7, R5.reuse, R6 ;  /* 0x0000000605077220 */ /* 0x040fe40000400000 */
[----:B------:R-:W-:Y:S01]  /*28910*/  STL [R1+0x2ec], R8 ;  /* 0x0002ec0801007387 */ /* 0x000fe20000100800 */
[----:B------:R-:W-:-:S03]  /*28920*/  FMUL R6, R5, R250 ;  /* 0x000000fa05067220 */ /* 0x000fc60000400000 */
[----:B------:R0:W-:Y:S04]  /*28930*/  STL [R1+0x2e4], R0 ;  /* 0x0002e40001007387 */ /* 0x0001e80000100800 */
[----:B------:R-:W-:Y:S04]  /*28940*/  STL [R1+0x150], R7 ;  /* 0x0001500701007387 */ /* 0x000fe80000100800 */
[----:B------:R-:W2:Y:S01]  /*28950*/  LDL.LU R120, [R1+0x85c] ;  /* 0x00085c0001787983 */ /* 0x000ea20000300800 */
[----:B0-----:R-:W-:-:S03]  /*28960*/  FMUL R0, R5, R251 ;  /* 0x000000fb05007220 */ /* 0x001fc60000400000 */
[----:B------:R-:W-:Y:S04]  /*28970*/  STL [R1+0x144], R6 ;  /* 0x0001440601007387 */ /* 0x000fe80000100800 */
[----:B------:R-:W4:Y:S04]  /*28980*/  LDL.LU R240, [R1+0x854] ;  /* 0x0008540001f07983 */ /* 0x000f280000300800 */
[----:B------:R0:W-:Y:S04]  /*28990*/  STL [R1+0x2d8], R0 ;  /* 0x0002d80001007387 */ /* 0x0001e80000100800 */
        /* <DEDUP_REMOVED lines=8> */
[----:B0-----:R-:W3:Y:S04]  /*28a20*/  LDL.LU R0, [R1+0x810] ;  /* 0x0008100001007983 */ /* 0x001ee80000300800 */
        /* <DEDUP_REMOVED lines=102> */
[----:B------:R-:W-:-:S03]  /*29090*/  FSETP.GEU.AND P4, PT, |R2|, 1.175494350822287508e-38, PT ;  /* 0x008000000200780b */ /* 0x000fc60003f8e200 */
[----:B------:R-:W3:Y:S04]  /*290a0*/  LDL.LU R23, [R1+0xcc] ;  /* 0x0000cc0001177983 */ /* 0x000ee80000300800 */
[----:B------:R-:W3:Y:S04]  /*290b0*/  LDL.LU R22, [R1+0xc8] ;  /* 0x0000c80001167983 */ /* 0x000ee80000300800 */
[----:B------:R-:W3:Y:S04]  /*290c0*/  LDL.LU R21, [R1+0xbc] ;  /* 0x0000bc0001157983 */ /* 0x000ee80000300800 */
[----:B------:R-:W3:Y:S04]  /*290d0*/  LDL.LU R20, [R1+0xb8] ;  /* 0x0000b80001147983 */ /* 0x000ee80000300800 */
[----:B------:R-:W3:Y:S01]  /*290e0*/  LDL.LU R19, [R1+0xac] ;  /* 0x0000ac0001137983 */ /* 0x000ee20000300800 */
[----:B------:R-:W-:-:S03]  /*290f0*/  @P2 FMUL R2, R2, 0.25 ;  /* 0x3e80000002022820 */ /* 0x000fc60000400000 */
[----:B------:R-:W3:Y:S04]  /*29100*/  LDL.LU R18, [R1+0xa8] ;  /* 0x0000a80001127983 */ /* 0x000ee80000300800 */
[----:B------:R-:W3:Y:S01]  /*29110*/  LDL.LU R17, [R1+0x9c] ;  /* 0x00009c0001117983 */ /* 0x000ee20000300800 */
[----:B------:R-:W-:-:S03]  /*29120*/  @!P4 FMUL R2, R2, 16777216 ;  /* 0x4b8000000202c820 */ /* 0x000fc60000400000 */
[----:B------:R-:W3:Y:S04]  /*29130*/  LDL.LU R16, [R1+0x98] ;  /* 0x0000980001107983 */ /* 0x000ee80000300800 */
[----:B------:R-:W3:Y:S04]  /*29140*/  LDL.LU R15, [R1+0x8c] ;  /* 0x00008c00010f7983 */ /* 0x000ee80000300800 */
[----:B------:R-:W3:Y:S01]  /*29150*/  LDL.LU R13, [R1+0x88] ;  /* 0x00008800010d7983 */ /* 0x000ee20000300800 */
[----:B------:R-:W0:Y:S03]  /*29160*/  MUFU.RCP R2, R2 ;  /* 0x0000000200027308 */ /* 0x000e260000001000 */
[----:B------:R-:W3:Y:S04]  /*29170*/  LDL.LU R12, [R1+0x78] ;  /* 0x00007800010c7983 */ /* 0x000ee80000300800 */
[----:B------:R-:W3:Y:S04]  /*29180*/  LDL.LU R9, [R1+0x70] ;  /* 0x0000700001097983 */ /* 0x000ee80000300800 */
[----:B------:R-:W3:Y:S01]  /*29190*/  LDL.LU R8, [R1+0x64] ;  /* 0x0000640001087983 */ /* 0x000ee20000300800 */
[----:B--2---:R-:W-:Y:S01]  /*291a0*/  @!P4 FMUL R120, R120, 16777216 ;  /* 0x4b8000007878c820 */ /* 0x004fe20000400000 */
[----:B----4-:R-:W-:Y:S01]  /*291b0*/  @!P4 FMUL R240, R240, 16777216 ;  /* 0x4b800000f0f0c820 */ /* 0x010fe20000400000 */
[----:B---3--:R-:W-:Y:S01]  /*291c0*/  @!P4 FMUL R247, R247, 16777216 ;  /* 0x4b800000f7f7c820 */ /* 0x008fe20000400000 */
[----:B------:R-:W2:Y:S01]  /*291d0*/  LDL.LU R250, [R1+0x60] ;  /* 0x0000600001fa7983 */ /* 0x000ea20000300800 */
[C---:B0-----:R-:W-:Y:S01]  /*291e0*/  FMUL R120, R2.reuse, R120 ;  /* 0x0000007802787220 */ /* 0x041fe20000400000 */
[C---:B------:R-:W-:Y:S01]  /*291f0*/  FMUL R240, R2.reuse, R240 ;  /* 0x000000f002f07220 */ /* 0x040fe20000400000 */
[----:B------:R-:W-:Y:S01]  /*29200*/  FMUL R247, R2, R247 ;  /* 0x000000f702f77220 */ /* 0x000fe20000400000 */
[----:B------:R-:W3:Y:S01]  /*29210*/  LDL.LU R251, [R1+0x54] ;  /* 0x0000540001fb7983 */ /* 0x000ee20000300800 */
[----:B------:R-:W-:Y:S01]  /*29220*/  @!P4 FMUL R119, R119, 16777216 ;  /* 0x4b8000007777c820 */ /* 0x000fe20000400000 */
[----:B------:R-:W-:-:S02]  /*29230*/  @!P4 FMUL R245, R245, 16777216 ;  /* 0x4b800000f5f5c820 */ /* 0x000fc40000400000 */
[----:B------:R0:W-:Y:S01]  /*29240*/  STL [R1+0x2cc], R120 ;  /* 0x0002cc7801007387 */ /* 0x0001e20000100800 */
[----:B------:R-:W-:Y:S01]  /*29250*/  @!P4 FMUL R118, R118, 16777216 ;  /* 0x4b8000007676c820 */ /* 0x000fe20000400000 */
[----:B------:R-:W-:Y:S01]  /*29260*/  @!P4 FMUL R246, R246, 16777216 ;  /* 0x4b800000f6f6c820 */ /* 0x000fe20000400000 */
[----:B------:R-:W-:Y:S01]  /*29270*/  FMUL R245, R2, R245 ;  /* 0x000000f502f57220 */ /* 0x000fe20000400000 */
[----:B------:R-:W-:Y:S01]  /*29280*/  @!P4 FMUL R117, R117, 16777216 ;  /* 0x4b8000007575c820 */ /* 0x000fe20000400000 */
[----:B0-----:R-:W4:Y:S04]  /*29290*/  LDL.LU R120, [R1+0x1510] ;  /* 0x0015100001787983 */ /* 0x001f280000300800 */
[----:B------:R0:W-:Y:S04]  /*292a0*/  STL [R1+0x1228], R240 ;  /* 0x001228f001007387 */ /* 0x0001e80000100800 */
[----:B------:R1:W-:Y:S01]  /*292b0*/  STL [R1+0x122c], R247 ;  /* 0x00122cf701007387 */ /* 0x0003e20000100800 */
[----:B------:R-:W-:Y:S01]  /*292c0*/  @!P4 FMUL R252, R252, 16777216 ;  /* 0x4b800000fcfcc820 */ /* 0x000fe20000400000 */
[----:B------:R-:W-:Y:S01]  /*292d0*/  FMUL R246, R2, R246 ;  /* 0x000000f602f67220 */ /* 0x000fe20000400000 */
[----:B------:R-:W-:Y:S01]  /*292e0*/  @!P4 FMUL R116, R116, 16777216 ;  /* 0x4b8000007474c820 */ /* 0x000fe20000400000 */
[C---:B0-----:R-:W-:Y:S01]  /*292f0*/  FMUL R240, R2.reuse, R118 ;  /* 0x0000007602f07220 */ /* 0x041fe20000400000 */
[----:B-1----:R-:W-:-:S02]  /*29300*/  FMUL R247, R2, R119 ;  /* 0x0000007702f77220 */ /* 0x002fc40000400000 */
[----:B------:R-:W4:Y:S01]  /*29310*/  LDL.LU R119, [R1+0x150c] ;  /* 0x00150c0001777983 */ /* 0x000f220000300800 */
[----:B------:R-:W-:-:S03]  /*29320*/  @!P4 FMUL R0, R0, 16777216 ;  /* 0x4b8000000000c820 */ /* 0x000fc60000400000 */
[----:B------:R-:W4:Y:S01]  /*29330*/  LDL.LU R118, [R1+0x1508] ;  /* 0x0015080001767983 */ /* 0x000f220000300800 */
[----:B------:R-:W-:-:S03]  /*29340*/  FMUL R252, R2, R252 ;  /* 0x000000fc02fc7220 */ /* 0x000fc60000400000 */
[----:B------:R-:W-:Y:S04]  /*29350*/  STL [R1+0x498], R247 ;  /* 0x000498f701007387 */ /* 0x000fe80000100800 */
[----:B------:R0:W-:Y:S01]  /*29360*/  STL [R1+0x1238], R245 ;  /* 0x001238f501007387 */ /* 0x0001e20000100800 */
[----:B------:R-:W-:-:S03]  /*29370*/  @!P4 FMUL R115, R115, 16777216 ;  /* 0x4b8000007373c820 */ /* 0x000fc60000400000 */
[----:B------:R1:W-:Y:S01]  /*29380*/  STL [R1+0x494], R240 ;  /* 0x000494f001007387 */ /* 0x0003e20000100800 */
[----:B------:R-:W-:-:S03]  /*29390*/  FMUL R0, R2, R0 ;  /* 0x0000000002007220 */ /* 0x000fc60000400000 */
[----:B------:R-:W-:Y:S01]  /*293a0*/  STL [R1+0x123c], R246 ;  /* 0x00123cf601007387 */ /* 0x000fe20000100800 */
[----:B0-----:R-:W-:-:S03]  /*293b0*/  FMUL R245, R2, R117 ;  /* 0x0000007502f57220 */ /* 0x001fc60000400000 */
[----:B------:R-:W4:Y:S01]  /*293c0*/  LDL.LU R117, [R1+0x1504] ;  /* 0x0015040001757983 */ /* 0x000f220000300800 */
[----:B-1----:R-:W-:Y:S01]  /*293d0*/  FMUL R240, R2, R116 ;  /* 0x0000007402f07220 */ /* 0x002fe20000400000 */
[----:B------:R-:W-:Y:S02]  /*293e0*/  @!P4 FMUL R244, R244, 16777216 ;  /* 0x4b800000f4f4c820 */ /* 0x000fe40000400000 */
[----:B------:R-:W4:Y:S01]  /*293f0*/  LDL.LU R116, [R1+0x1500] ;  /* 0x0015000001747983 */ /* 0x000f220000300800 */
[----:B------:R-:W-:Y:S01]  /*29400*/  @!P4 FMUL R114, R114, 16777216 ;  /* 0x4b8000007272c820 */ /* 0x000fe20000400000 */
[----:B------:R-:W-:Y:S02]  /*29410*/  @!P4 FMUL R239, R239, 16777216 ;  /* 0x4b800000efefc820 */ /* 0x000fe40000400000 */
[----:B------:R-:W-:Y:S01]  /*29420*/  STL [R1+0x490], R245 ;  /* 0x000490f501007387 */ /* 0x000fe20000100800 */
[----:B------:R-:W-:-:S03]  /*29430*/  FMUL R244, R2, R244 ;  /* 0x000000f402f47220 */ /* 0x000fc60000400000 */
[----:B------:R-:W-:Y:S04]  /*29440*/  STL [R1+0x1240], R252 ;  /* 0x001240fc01007387 */ /* 0x000fe80000100800 */
[----:B------:R0:W-:Y:S01]  /*29450*/  STL [R1+0x48c], R240 ;  /* 0x00048cf001007387 */ /* 0x0001e20000100800 */
[----:B------:R-:W-:-:S03]  /*29460*/  FMUL R239, R2, R239 ;  /* 0x000000ef02ef7220 */ /* 0x000fc60000400000 */
[----:B------:R1:W-:Y:S01]  /*29470*/  STL [R1+0x1244], R0 ;  /* 0x0012440001007387 */ /* 0x0003e20000100800 */
[----:B------:R-:W-:Y:S01]  /*29480*/  @!P4 FMUL R113, R113, 16777216 ;  /* 0x4b8000007171c820 */ /* 0x000fe20000400000 */
[C---:B0-----:R-:W-:Y:S02]  /*29490*/  FMUL R240, R2.reuse, R115 ;  /* 0x0000007302f07220 */ /* 0x041fe40000400000 */
[----:B------:R-:W4:Y:S01]  /*294a0*/  LDL.LU R115, [R1+0x14fc] ;  /* 0x0014fc0001737983 */ /* 0x000f220000300800 */
[----:B-1----:R-:W-:-:S03]  /*294b0*/  FMUL R0, R2, R114 ;  /* 0x0000007202007220 */ /* 0x002fc60000400000 */
[----:B------:R-:W4:Y:S01]  /*294c0*/  LDL.LU R114, [R1+0x14f8] ;  /* 0x0014f80001727983 */ /* 0x000f220000300800 */
[----:B------:R-:W-:-:S03]  /*294d0*/  @!P4 FMUL R112, R112, 16777216 ;  /* 0x4b8000007070c820 */ /* 0x000fc60000400000 */
[----:B------:R0:W-:Y:S01]  /*294e0*/  STL [R1+0x478], R240 ;  /* 0x000478f001007387 */ /* 0x0001e20000100800 */
[----:B------:R-:W-:-:S03]  /*294f0*/  @!P4 FMUL R111, R111, 16777216 ;  /* 0x4b8000006f6fc820 */ /* 0x000fc60000400000 */
[----:B------:R-:W-:Y:S01]  /*29500*/  STL [R1+0x1248], R244 ;  /* 0x001248f401007387 */ /* 0x000fe20000100800 */
[----:B------:R-:W-:-:S03]  /*29510*/  @!P4 FMUL R110, R110, 16777216 ;  /* 0x4b8000006e6ec820 */ /* 0x000fc60000400000 */
[----:B------:R1:W-:Y:S04]  /*29520*/  STL [R1+0x474], R0 ;  /* 0x0004740001007387 */ /* 0x0003e80000100800 */
[----:B------:R1:W-:Y:S01]  /*29530*/  STL [R1+0x124c], R239 ;  /* 0x00124cef01007387 */ /* 0x0003e20000100800 */
[C---:B0-----:R-:W-:Y:S01]  /*29540*/  FMUL R240, R2.reuse, R111 ;  /* 0x0000006f02f07220 */ /* 0x041fe20000400000 */
[----:B------:R-:W-:Y:S01]  /*29550*/  @!P4 FMUL R109, R109, 16777216 ;  /* 0x4b8000006d6dc820 */ /* 0x000fe20000400000 */
[C---:B------:R-:W-:Y:S01]  /*29560*/  FMUL R247, R2.reuse, R110 ;  /* 0x0000006e02f77220 */ /* 0x040fe20000400000 */
[C---:B-1----:R-:W-:Y:S01]  /*29570*/  FMUL R0, R2.reuse, R112 ;  /* 0x0000007002007220 */ /* 0x042fe20000400000 */
[----:B------:R-:W-:Y:S02]  /*29580*/  FMUL R239, R2, R113 ;  /* 0x0000007102ef7220 */ /* 0x000fe40000400000 */
[----:B------:R-:W4:Y:S01]  /*29590*/  LDL.LU R113, [R1+0x14f4] ;  /* 0x0014f40001717983 */ /* 0x000f220000300800 */
[----:B------:R-:W-:-:S03]  /*295a0*/  @!P4 FMUL R108, R108, 16777216 ;  /* 0x4b8000006c6cc820 */ /* 0x000fc60000400000 */
[----:B------:R-:W4:Y:S01]  /*295b0*/  LDL.LU R112, [R1+0x14f0] ;  /* 0x0014f00001707983 */ /* 0x000f220000300800 */
[----:B------:R-:W-:-:S03]  /*295c0*/  @!P4 FMUL R107, R107, 16777216 ;  /* 0x4b8000006b6bc820 */ /* 0x000fc60000400000 */
[----:B------:R0:W-:Y:S01]  /*295d0*/  STL [R1+0x470], R239 ;  /* 0x000470ef01007387 */ /* 0x0001e20000100800 */
[----:B------:R-:W-:-:S03]  /*295e0*/  @!P4 FMUL R106, R106, 16777216 ;  /* 0x4b8000006a6ac820 */ /* 0x000fc60000400000 */
[----:B------:R-:W4:Y:S04]  /*295f0*/  LDL.LU R111, [R1+0x14ec] ;  /* 0x0014ec00016f7983 */ /* 0x000f280000300800 */
[----:B------:R1:W-:Y:S01]  /*29600*/  STL [R1+0x46c], R0 ;  /* 0x00046c0001007387 */ /* 0x0003e20000100800 */
[----:B0-----:R-:W-:-:S03]  /*29610*/  FMUL R239, R2, R109 ;  /* 0x0000006d02ef7220 */ /* 0x001fc60000400000 */
[----:B------:R-:W-:Y:S01]  /*29620*/  STL [R1+0x1258], R240 ;  /* 0x001258f001007387 */ /* 0x000fe20000100800 */
[----:B------:R-:W-:-:S03]  /*29630*/  FMUL R245, R2, R107 ;  /* 0x0000006b02f57220 */ /* 0x000fc60000400000 */
[----:B------:R-:W4:Y:S01]  /*29640*/  LDL.LU R110, [R1+0x14e8] ;  /* 0x0014e800016e7983 */ /* 0x000f220000300800 */
[----:B-1----:R-:W-:-:S03]  /*29650*/  FMUL R0, R2, R108 ;  /* 0x0000006c02007220 */ /* 0x002fc60000400000 */
[----:B------:R-:W-:Y:S01]  /*29660*/  STL [R1+0x125c], R247 ;  /* 0x00125cf701007387 */ /* 0x000fe20000100800 */
[----:B------:R-:W-:Y:S01]  /*29670*/  @!P4 FMUL R105, R105, 16777216 ;  /* 0x4b8000006969c820 */ /* 0x000fe20000400000 */
[----:B------:R-:W-:Y:S02]  /*29680*/  FMUL R246, R2, R106 ;  /* 0x0000006a02f67220 */ /* 0x000fe40000400000 */
[----:B------:R-:W4:Y:S01]  /*29690*/  LDL.LU R109, [R1+0x14e4] ;  /* 0x0014e400016d7983 */ /* 0x000f220000300800 */
[----:B------:R-:W-:-:S03]  /*296a0*/  @!P4 FMUL R104, R104, 16777216 ;  /* 0x4b8000006868c820 */ /* 0x000fc60000400000 */
[----:B------:R-:W4:Y:S01]  /*296b0*/  LDL.LU R108, [R1+0x14e0] ;  /* 0x0014e000016c7983 */ /* 0x000f220000300800 */
[----:B------:R-:W-:-:S03]  /*296c0*/  @!P4 FMUL R103, R103, 16777216 ;  /* 0x4b8000006767c820 */ /* 0x000fc60000400000 */
[----:B------:R0:W-:Y:S04]  /*296d0*/  STL [R1+0x458], R239 ;  /* 0x000458ef01007387 */ /* 0x0001e80000100800 */
[----:B------:R-:W4:Y:S04]  /*296e0*/  LDL.LU R107, [R1+0x14dc] ;  /* 0x0014dc00016b7983 */ /* 0x000f280000300800 */
[----:B------:R1:W-:Y:S01]  /*296f0*/  STL [R1+0x454], R0 ;  /* 0x0004540001007387 */ /* 0x0003e20000100800 */
[----:B0-----:R-:W-:-:S03]  /*29700*/  FMUL R239, R2, R105 ;  /* 0x0000006902ef7220 */ /* 0x001fc60000400000 */
[----:B------:R-:W-:Y:S01]  /*29710*/  STL [R1+0x1260], R245 ;  /* 0x001260f501007387 */ /* 0x000fe20000100800 */
[----:B------:R-:W-:-:S03]  /*29720*/  @!P4 FMUL R102, R102, 16777216 ;  /* 0x4b8000006666c820 */ /* 0x000fc60000400000 */
[----:B------:R-:W4:Y:S01]  /*29730*/  LDL.LU R106, [R1+0x14d8] ;  /* 0x0014d800016a7983 */ /* 0x000f220000300800 */
[----:B-1----:R-:W-:-:S03]  /*29740*/  FMUL R0, R2, R104 ;  /* 0x0000006802007220 */ /* 0x002fc60000400000 */
[----:B------:R-:W-:Y:S01]  /*29750*/  STL [R1+0x1264], R246 ;  /* 0x001264f601007387 */ /* 0x000fe20000100800 */
[----:B------:R-:W-:-:S03]  /*29760*/  FMUL R252, R2, R103 ;  /* 0x0000006702fc7220 */ /* 0x000fc60000400000 */
[----:B------:R-:W4:Y:S01]  /*29770*/  LDL.LU R105, [R1+0x14d4] ;  /* 0x0014d40001697983 */ /* 0x000f220000300800 */
[----:B------:R-:W-:-:S03]  /*29780*/  @!P4 FMUL R101, R101, 16777216 ;  /* 0x4b8000006565c820 */ /* 0x000fc60000400000 */
[----:B------:R-:W4:Y:S04]  /*29790*/  LDL.LU R104, [R1+0x14d0] ;  /* 0x0014d00001687983 */ /* 0x000f280000300800 */
[----:B------:R0:W-:Y:S01]  /*297a0*/  STL [R1+0x450], R239 ;  /* 0x000450ef01007387 */ /* 0x0001e20000100800 */
[----:B------:R-:W-:-:S03]  /*297b0*/  @!P4 FMUL R100, R100, 16777216 ;  /* 0x4b8000006464c820 */ /* 0x000fc60000400000 */
[----:B------:R-:W4:Y:S04]  /*297c0*/  LDL.LU R103, [R1+0x14cc] ;  /* 0x0014cc0001677983 */ /* 0x000f280000300800 */
[----:B------:R1:W-:Y:S01]  /*297d0*/  STL [R1+0x44c], R0 ;  /* 0x00044c0001007387 */ /* 0x0003e20000100800 */
[----:B------:R-:W-:Y:S01]  /*297e0*/  @!P4 FMUL R99, R99, 16777216 ;  /* 0x4b8000006363c820 */ /* 0x000fe20000400000 */
[----:B0-----:R-:W-:Y:S02]  /*297f0*/  FMUL R239, R2, R101 ;  /* 0x0000006502ef7220 */ /* 0x001fe40000400000 */
[----:B------:R-:W-:Y:S01]  /*29800*/  STL [R1+0x1268], R252 ;  /* 0x001268fc01007387 */ /* 0x000fe20000100800 */
[----:B------:R-:W-:Y:S01]  /*29810*/  @!P4 FMUL R98, R98, 16777216 ;  /* 0x4b8000006262c820 */ /* 0x000fe20000400000 */
[----:B-1----:R-:W-:-:S02]  /*29820*/  FMUL R0, R2, R102 ;  /* 0x0000006602007220 */ /* 0x002fc40000400000 */
[----:B------:R-:W4:Y:S01]  /*29830*/  LDL.LU R102, [R1+0x14c8] ;  /* 0x0014c80001667983 */ /* 0x000f220000300800 */
[----:B------:R-:W-:-:S03]  /*29840*/  FMUL R244, R2, R99 ;  /* 0x0000006302f47220 */ /* 0x000fc60000400000 */
[----:B------:R0:W-:Y:S04]  /*29850*/  STL [R1+0x126c], R0 ;  /* 0x00126c0001007387 */ /* 0x0001e80000100800 */
[----:B------:R-:W4:Y:S01]  /*29860*/  LDL.LU R101, [R1+0x14c4] ;  /* 0x0014c40001657983 */ /* 0x000f220000300800 */
[----:B------:R-:W-:Y:S01]  /*29870*/  @!P4 FMUL R97, R97, 16777216 ;  /* 0x4b8000006161c820 */ /* 0x000fe20000400000 */
[----:B0-----:R-:W-:Y:S02]  /*29880*/  FMUL R0, R2, R100 ;  /* 0x0000006402007220 */ /* 0x001fe40000400000 */
[----:B------:R-:W4:Y:S04]  /*29890*/  LDL.LU R100, [R1+0x14c0] ;  /* 0x0014c00001647983 */ /* 0x000f280000300800 */
[----:B------:R0:W-:Y:S01]  /*298a0*/  STL [R1+0x438], R239 ;  /* 0x000438ef01007387 */ /* 0x0001e20000100800 */
[----:B------:R-:W-:-:S03]  /*298b0*/  @!P4 FMUL R96, R96, 16777216 ;  /* 0x4b8000006060c820 */ /* 0x000fc60000400000 */
[----:B------:R-:W4:Y:S01]  /*298c0*/  LDL.LU R99, [R1+0x14bc] ;  /* 0x0014bc0001637983 */ /* 0x000f220000300800 */
[----:B------:R-:W-:-:S03]  /*298d0*/  @!P4 FMUL R95, R95, 16777216 ;  /* 0x4b8000005f5fc820 */ /* 0x000fc60000400000 */
[----:B------:R1:W-:Y:S01]  /*298e0*/  STL [R1+0x434], R0 ;  /* 0x0004340001007387 */ /* 0x0003e20000100800 */
[----:B0-----:R-:W-:-:S03]  /*298f0*/  FMUL R239, R2, R98 ;  /* 0x0000006202ef7220 */ /* 0x001fc60000400000 */
[----:B------:R-:W-:Y:S01]  /*29900*/  STL [R1+0x1278], R244 ;  /* 0x001278f401007387 */ /* 0x000fe20000100800 */
[----:B------:R-:W-:-:S03]  /*29910*/  @!P4 FMUL R94, R94, 16777216 ;  /* 0x4b8000005e5ec820 */ /* 0x000fc60000400000 */
[----:B------:R-:W4:Y:S04]  /*29920*/  LDL.LU R98, [R1+0x14b8] ;  /* 0x0014b80001627983 */ /* 0x000f280000300800 */
[----:B------:R0:W-:Y:S01]  /*29930*/  STL [R1+0x127c], R239 ;  /* 0x00127cef01007387 */ /* 0x0001e20000100800 */
[C---:B-1----:R-:W-:Y:S01]  /*29940*/  FMUL R0, R2.reuse, R96 ;  /* 0x0000006002007220 */ /* 0x042fe20000400000 */
[C---:B------:R-:W-:Y:S01]  /*29950*/  FMUL R240, R2.reuse, R95 ;  /* 0x0000005f02f07220 */ /* 0x040fe20000400000 */
[----:B------:R-:W-:Y:S01]  /*29960*/  @!P4 FMUL R93, R93, 16777216 ;  /* 0x4b8000005d5dc820 */ /* 0x000fe20000400000 */
[C---:B------:R-:W-:Y:S01]  /*29970*/  FMUL R247, R2.reuse, R94 ;  /* 0x0000005e02f77220 */ /* 0x040fe20000400000 */
[----:B0-----:R-:W-:Y:S02]  /*29980*/  FMUL R239, R2, R97 ;  /* 0x0000006102ef7220 */ /* 0x001fe40000400000 */
        /* <DEDUP_REMOVED lines=185> */
[----:B------:R-:W4:Y:S01]  /*2a520*/  LDL.LU R50, [R1+0x13f8] ;  /* 0x0013f80001327983 */ /* 0x000f220000300800 */
[----:B------:R-:W-:-:S03]  /*2a530*/  FMUL R243, R2, R243 ;  /* 0x000000f302f37220 */ /* 0x000fc60000400000 */
[----:B------:R0:W-:Y:S01]  /*2a540*/  STL [R1+0x12fc], R239 ;  /* 0x0012fcef01007387 */ /* 0x0001e20000100800 */
[----:B------:R-:W-:Y:S01]  /*2a550*/  @!P4 FMUL R47, R47, 16777216 ;  /* 0x4b8000002f2fc820 */ /* 0x000fe20000400000 */
[C---:B-1----:R-:W-:Y:S01]  /*2a560*/  FMUL R0, R2.reuse, R48 ;  /* 0x0000003002007220 */ /* 0x042fe20000400000 */
[----:B------:R-:W-:Y:S01]  /*2a570*/  FMUL R242, R2, R242 ;  /* 0x000000f202f27220 */ /* 0x000fe20000400000 */
[----:B------:R-:W-:Y:S01]  /*2a580*/  @!P4 FMUL R46, R46, 16777216 ;  /* 0x4b8000002e2ec820 */ /* 0x000fe20000400000 */
[----:B------:R-:W-:Y:S01]  /*2a590*/  @!P4 FMUL R45, R45, 16777216 ;  /* 0x4b8000002d2dc820 */ /* 0x000fe20000400000 */
[----:B0-----:R-:W-:Y:S02]  /*2a5a0*/  FMUL R239, R2, R49 ;  /* 0x0000003102ef7220 */ /* 0x001fe40000400000 */
[----:B------:R-:W4:Y:S01]  /*2a5b0*/  LDL.LU R49, [R1+0x13f4] ;  /* 0x0013f40001317983 */ /* 0x000f220000300800 */
[----:B------:R-:W-:-:S03]  /*2a5c0*/  @!P4 FMUL R44, R44, 16777216 ;  /* 0x4b8000002c2cc820 */ /* 0x000fc60000400000 */
[----:B------:R-:W4:Y:S04]  /*2a5d0*/  LDL.LU R48, [R1+0x13f0] ;  /* 0x0013f00001307983 */ /* 0x000f280000300800 */
[----:B------:R0:W-:Y:S01]  /*2a5e0*/  STL [R1+0x1e8], R239 ;  /* 0x0001e8ef01007387 */ /* 0x0001e20000100800 */
[----:B------:R-:W-:-:S03]  /*2a5f0*/  FMUL R240, R2, R45 ;  /* 0x0000002d02f07220 */ /* 0x000fc60000400000 */
[----:B------:R-:W-:Y:S01]  /*2a600*/  STL [R1+0x1300], R243 ;  /* 0x001300f301007387 */ /* 0x000fe20000100800 */
[----:B------:R-:W-:-:S03]  /*2a610*/  @!P4 FMUL R43, R43, 16777216 ;  /* 0x4b8000002b2bc820 */ /* 0x000fc60000400000 */
[----:B------:R1:W-:Y:S01]  /*2a620*/  STL [R1+0x1dc], R0 ;  /* 0x0001dc0001007387 */ /* 0x0003e20000100800 */
[----:B0-----:R-:W-:-:S03]  /*2a630*/  FMUL R239, R2, R47 ;  /* 0x0000002f02ef7220 */ /* 0x001fc60000400000 */
[----:B------:R-:W-:Y:S01]  /*2a640*/  STL [R1+0x1304], R242 ;  /* 0x001304f201007387 */ /* 0x000fe20000100800 */
[----:B------:R-:W-:-:S03]  /*2a650*/  FMUL R247, R2, R44 ;  /* 0x0000002c02f77220 */ /* 0x000fc60000400000 */
[----:B------:R-:W4:Y:S01]  /*2a660*/  LDL.LU R47, [R1+0x13ec] ;  /* 0x0013ec00012f7983 */ /* 0x000f220000300800 */
[----:B-1----:R-:W-:-:S03]  /*2a670*/  FMUL R0, R2, R46 ;  /* 0x0000002e02007220 */ /* 0x002fc60000400000 */
[----:B------:R-:W4:Y:S01]  /*2a680*/  LDL.LU R46, [R1+0x13e8] ;  /* 0x0013e800012e7983 */ /* 0x000f220000300800 */
[----:B------:R-:W-:Y:S01]  /*2a690*/  @!P4 FMUL R42, R42, 16777216 ;  /* 0x4b8000002a2ac820 */ /* 0x000fe20000400000 */
[----:B------:R-:W-:Y:S02]  /*2a6a0*/  @!P4 FMUL R41, R41, 16777216 ;  /* 0x4b8000002929c820 */ /* 0x000fe40000400000 */
        /* <DEDUP_REMOVED lines=56> */
[----:B------:R-:W-:Y:S01]  /*2aa30*/  @!P4 FMUL R27, R27, 16777216 ;  /* 0x4b8000001b1bc820 */ /* 0x000fe20000400000 */
[----:B------:R-:W-:Y:S01]  /*2aa40*/  FMUL R243, R2, R29 ;  /* 0x0000001d02f37220 */ /* 0x000fe20000400000 */
[----:B------:R-:W-:Y:S01]  /*2aa50*/  @!P4 FMUL R14, R14, 16777216 ;  /* 0x4b8000000e0ec820 */ /* 0x000fe20000400000 */
[----:B------:R-:W-:Y:S01]  /*2aa60*/  @!P4 FMUL R5, R5, 16777216 ;  /* 0x4b8000000505c820 */ /* 0x000fe20000400000 */
[----:B0-----:R-:W-:-:S02]  /*2aa70*/  FMUL R239, R2, R31 ;  /* 0x0000001f02ef7220 */ /* 0x001fc40000400000 */
[----:B------:R-:W4:Y:S01]  /*2aa80*/  LDL.LU R31, [R1+0x13ac] ;  /* 0x0013ac00011f7983 */ /* 0x000f220000300800 */
[----:B------:R-:W-:-:S03]  /*2aa90*/  FMUL R242, R2, R28 ;  /* 0x0000001c02f27220 */ /* 0x000fc60000400000 */
[----:B------:R-:W4:Y:S01]  /*2aaa0*/  LDL.LU R30, [R1+0x13a8] ;  /* 0x0013a800011e7983 */ /* 0x000f220000300800 */
[----:B------:R-:W-:-:S03]  /*2aab0*/  @!P4 FMUL R11, R11, 16777216 ;  /* 0x4b8000000b0bc820 */ /* 0x000fc60000400000 */
[----:B------:R0:W-:Y:S01]  /*2aac0*/  STL [R1+0x13c], R239 ;  /* 0x00013cef01007387 */ /* 0x0001e20000100800 */
[----:B------:R-:W-:-:S03]  /*2aad0*/  FMUL R240, R2, R14 ;  /* 0x0000000e02f07220 */ /* 0x000fc60000400000 */
[----:B------:R-:W4:Y:S01]  /*2aae0*/  LDL.LU R29, [R1+0x13a4] ;  /* 0x0013a400011d7983 */ /* 0x000f220000300800 */
[----:B------:R-:W-:-:S03]  /*2aaf0*/  @!P4 FMUL R10, R10, 16777216 ;  /* 0x4b8000000a0ac820 */ /* 0x000fc60000400000 */
[----:B------:R1:W-:Y:S01]  /*2ab00*/  STL [R1+0x138], R0 ;  /* 0x0001380001007387 */ /* 0x0003e20000100800 */
[----:B0-----:R-:W-:-:S03]  /*2ab10*/  FMUL R239, R2, R27 ;  /* 0x0000001b02ef7220 */ /* 0x001fc60000400000 */
[----:B------:R-:W-:Y:S01]  /*2ab20*/  STL [R1+0x1328], R243 ;  /* 0x001328f301007387 */ /* 0x000fe20000100800 */
[----:B------:R-:W-:-:S03]  /*2ab30*/  @!P4 FMUL R7, R7, 16777216 ;  /* 0x4b8000000707c820 */ /* 0x000fc60000400000 */
[----:B------:R-:W4:Y:S01]  /*2ab40*/  LDL.LU R28, [R1+0x13a0] ;  /* 0x0013a000011c7983 */ /* 0x000f220000300800 */
[----:B-1----:R-:W-:-:S03]  /*2ab50*/  FMUL R0, R2, R5 ;  /* 0x0000000502007220 */ /* 0x002fc60000400000 */
[----:B------:R-:W-:Y:S01]  /*2ab60*/  STL [R1+0x132c], R242 ;  /* 0x00132cf201007387 */ /* 0x000fe20000100800 */
[C---:B------:R-:W-:Y:S01]  /*2ab70*/  FMUL R247, R2.reuse, R11 ;  /* 0x0000000b02f77220 */ /* 0x040fe20000400000 */
[----:B------:R-:W-:Y:S02]  /*2ab80*/  FMUL R5, R2, R10 ;  /* 0x0000000a02057220 */ /* 0x000fe40000400000 */
[----:B------:R-:W4:Y:S04]  /*2ab90*/  LDL.LU R27, [R1+0x139c] ;  /* 0x00139c00011b7983 */ /* 0x000f280000300800 */
[----:B------:R-:W-:Y:S04]  /*2aba0*/  STL [R1+0x11c], R239 ;  /* 0x00011cef01007387 */ /* 0x000fe80000100800 */
[----:B------:R-:W-:Y:S01]  /*2abb0*/  STL [R1+0x1330], R240 ;  /* 0x001330f001007387 */ /* 0x000fe20000100800 */
[----:B------:R-:W-:-:S03]  /*2abc0*/  @!P4 FMUL R6, R6, 16777216 ;  /* 0x4b8000000606c820 */ /* 0x000fc60000400000 */
[----:B------:R0:W-:Y:S01]  /*2abd0*/  STL [R1+0x118], R0 ;  /* 0x0001180001007387 */ /* 0x0001e20000100800 */
[----:B------:R-:W-:-:S03]  /*2abe0*/  @!P4 FMUL R26, R26, 16777216 ;  /* 0x4b8000001a1ac820 */ /* 0x000fc60000400000 */
[----:B------:R-:W-:Y:S01]  /*2abf0*/  STL [R1+0x1334], R247 ;  /* 0x001334f701007387 */ /* 0x000fe20000100800 */
[----:B0-----:R-:W-:-:S03]  /*2ac00*/  FMUL R0, R2, R7 ;  /* 0x0000000702007220 */ /* 0x001fc60000400000 */
[----:B------:R0:W-:Y:S01]  /*2ac10*/  STL [R1+0xfc], R5 ;  /* 0x0000fc0501007387 */ /* 0x0001e20000100800 */
[----:B------:R-:W-:-:S03]  /*2ac20*/  FMUL R245, R2, R6 ;  /* 0x0000000602f57220 */ /* 0x000fc60000400000 */
[----:B------:R-:W4:Y:S04]  /*2ac30*/  LDL.LU R14, [R1+0x860] ;  /* 0x00086000010e7983 */ /* 0x000f280000300800 */
[----:B------:R1:W-:Y:S01]  /*2ac40*/  STL [R1+0xf8], R0 ;  /* 0x0000f80001007387 */ /* 0x0003e20000100800 */
[----:B------:R-:W-:-:S03]  /*2ac50*/  @!P4 FMUL R25, R25, 16777216 ;  /* 0x4b8000001919c820 */ /* 0x000fc60000400000 */
[----:B------:R-:W4:Y:S01]  /*2ac60*/  LDL.LU R11, [R1+0x44] ;  /* 0x00004400010b7983 */ /* 0x000f220000300800 */
[----:B------:R-:W-:-:S03]  /*2ac70*/  FMUL R246, R2, R26 ;  /* 0x0000001a02f67220 */ /* 0x000fc60000400000 */
[----:B------:R-:W4:Y:S01]  /*2ac80*/  LDL.LU R10, [R1+0x3c] ;  /* 0x00003c00010a7983 */ /* 0x000f220000300800 */
[----:B------:R-:W-:-:S03]  /*2ac90*/  @!P4 FMUL R24, R24, 16777216 ;  /* 0x4b8000001818c820 */ /* 0x000fc60000400000 */
[----:B0-----:R-:W4:Y:S04]  /*2aca0*/  LDL.LU R5, [R1+0x34] ;  /* 0x0000340001057983 */ /* 0x001f280000300800 */
[----:B------:R-:W4:Y:S01]  /*2acb0*/  LDL.LU R7, [R1+0x24] ;  /* 0x0000240001077983 */ /* 0x000f220000300800 */
[----:B------:R-:W-:-:S03]  /*2acc0*/  @!P4 FMUL R23, R23, 16777216 ;  /* 0x4b8000001717c820 */ /* 0x000fc60000400000 */
[----:B------:R-:W4:Y:S01]  /*2acd0*/  LDL.LU R6, [R1] ;  /* 0x0000000001067983 */ /* 0x000f220000300800 */
[----:B------:R-:W-:-:S03]  /*2ace0*/  FMUL R239, R2, R25 ;  /* 0x0000001902ef7220 */ /* 0x000fc60000400000 */
[----:B------:R0:W-:Y:S01]  /*2acf0*/  STL [R1+0x1338], R245 ;  /* 0x001338f501007387 */ /* 0x0001e20000100800 */
[----:B-1----:R-:W-:Y:S01]  /*2ad00*/  FMUL R0, R2, R24 ;  /* 0x0000001802007220 */ /* 0x002fe20000400000 */
[----:B------:R-:W-:Y:S01]  /*2ad10*/  @!P4 FMUL R22, R22, 16777216 ;  /* 0x4b8000001616c820 */ /* 0x000fe20000400000 */
[----:B------:R-:W-:Y:S01]  /*2ad20*/  @!P4 FMUL R21, R21, 16777216 ;  /* 0x4b8000001515c820 */ /* 0x000fe20000400000 */
[----:B------:R-:W-:Y:S01]  /*2ad30*/  @!P4 FMUL R20, R20, 16777216 ;  /* 0x4b8000001414c820 */ /* 0x000fe20000400000 */
[----:B0-----:R-:W4:Y:S04]  /*2ad40*/  LDL.LU R245, [R1+0x4c] ;  /* 0x00004c0001f57983 */ /* 0x001f280000300800 */
[----:B------:R-:W4:Y:S04]  /*2ad50*/  LDL.LU R26, [R1+0x1398] ;  /* 0x00139800011a7983 */ /* 0x000f280000300800 */
[----:B------:R0:W-:Y:S01]  /*2ad60*/  STL [R1+0x133c], R246 ;  /* 0x00133cf601007387 */ /* 0x0001e20000100800 */
[C---:B------:R-:W-:Y:S01]  /*2ad70*/  FMUL R252, R2.reuse, R23 ;  /* 0x0000001702fc7220 */ /* 0x040fe20000400000 */
[----:B------:R-:W-:Y:S01]  /*2ad80*/  @!P4 FMUL R19, R19, 16777216 ;  /* 0x4b8000001313c820 */ /* 0x000fe20000400000 */
[----:B------:R-:W-:Y:S01]  /*2ad90*/  FMUL R240, R2, R21 ;  /* 0x0000001502f07220 */ /* 0x000fe20000400000 */
[----:B0-----:R-:W4:Y:S04]  /*2ada0*/  LDL.LU R246, [R1+0x48] ;  /* 0x0000480001f67983 */ /* 0x001f280000300800 */
[----:B------:R-:W4:Y:S04]  /*2adb0*/  LDL.LU R25, [R1+0x1394] ;  /* 0x0013940001197983 */ /* 0x000f280000300800 */
[----:B------:R-:W4:Y:S04]  /*2adc0*/  LDL.LU R24, [R1+0x1390] ;  /* 0x0013900001187983 */ /* 0x000f280000300800 */
[----:B------:R0:W-:Y:S04]  /*2add0*/  STL [R1+0xdc], R239 ;  /* 0x0000dcef01007387 */ /* 0x0001e80000100800 */
[----:B------:R-:W4:Y:S01]  /*2ade0*/  LDL.LU R23, [R1+0x138c] ;  /* 0x00138c0001177983 */ /* 0x000f220000300800 */
[----:B------:R-:W-:-:S03]  /*2adf0*/  @!P4 FMUL R18, R18, 16777216 ;  /* 0x4b8000001212c820 */ /* 0x000fc60000400000 */
[----:B------:R1:W-:Y:S01]  /*2ae00*/  STL [R1+0xd8], R0 ;  /* 0x0000d80001007387 */ /* 0x0003e20000100800 */
[----:B------:R-:W-:Y:S01]  /*2ae10*/  @!P4 FMUL R17, R17, 16777216 ;  /* 0x4b8000001111c820 */ /* 0x000fe20000400000 */
[----:B0-----:R-:W-:Y:S01]  /*2ae20*/  FMUL R239, R2, R20 ;  /* 0x0000001402ef7220 */ /* 0x001fe20000400000 */
[----:B------:R-:W-:Y:S01]  /*2ae30*/  @!P4 FMUL R16, R16, 16777216 ;  /* 0x4b8000001010c820 */ /* 0x000fe20000400000 */
[C---:B------:R-:W-:Y:S01]  /*2ae40*/  FMUL R244, R2.reuse, R19 ;  /* 0x0000001302f47220 */ /* 0x040fe20000400000 */
[----:B-1----:R-:W-:Y:S02]  /*2ae50*/  FMUL R0, R2, R22 ;  /* 0x0000001602007220 */ /* 0x002fe40000400000 */
[----:B------:R-:W4:Y:S04]  /*2ae60*/  LDL.LU R22, [R1+0x1388] ;  /* 0x0013880001167983 */ /* 0x000f280000300800 */
[----:B------:R-:W4:Y:S01]  /*2ae70*/  LDL.LU R21, [R1+0x1384] ;  /* 0x0013840001157983 */ /* 0x000f220000300800 */
[----:B------:R-:W-:-:S03]  /*2ae80*/  @!P4 FMUL R15, R15, 16777216 ;  /* 0x4b8000000f0fc820 */ /* 0x000fc60000400000 */
[----:B------:R-:W4:Y:S01]  /*2ae90*/  LDL.LU R20, [R1+0x1380] ;  /* 0x0013800001147983 */ /* 0x000f220000300800 */
[----:B------:R-:W-:-:S03]  /*2aea0*/  FMUL R242, R2, R17 ;  /* 0x0000001102f27220 */ /* 0x000fc60000400000 */
[----:B------:R0:W-:Y:S04]  /*2aeb0*/  STL [R1+0xbc], R240 ;  /* 0x0000bcf001007387 */ /* 0x0001e80000100800 */
[----:B------:R-:W4:Y:S04]  /*2aec0*/  LDL.LU R19, [R1+0x137c] ;  /* 0x00137c0001137983 */ /* 0x000f280000300800 */
[----:B------:R1:W-:Y:S01]  /*2aed0*/  STL [R1+0xb8], R239 ;  /* 0x0000b8ef01007387 */ /* 0x0003e20000100800 */
[----:B0-----:R-:W-:Y:S01]  /*2aee0*/  FMUL R240, R2, R16 ;  /* 0x0000001002f07220 */ /* 0x001fe20000400000 */
[----:B------:R-:W-:Y:S01]  /*2aef0*/  @!P4 FMUL R13, R13, 16777216 ;  /* 0x4b8000000d0dc820 */ /* 0x000fe20000400000 */
[----:B------:R-:W-:Y:S01]  /*2af00*/  @!P4 FMUL R12, R12, 16777216 ;  /* 0x4b8000000c0cc820 */ /* 0x000fe20000400000 */
[C---:B------:R-:W-:Y:S01]  /*2af10*/  FMUL R243, R2.reuse, R15 ;  /* 0x0000000f02f37220 */ /* 0x040fe20000400000 */
[----:B-1----:R-:W-:-:S02]  /*2af20*/  FMUL R239, R2, R18 ;  /* 0x0000001202ef7220 */ /* 0x002fc40000400000 */
[----:B------:R-:W4:Y:S01]  /*2af30*/  LDL.LU R18, [R1+0x1378] ;  /* 0x0013780001127983 */ /* 0x000f220000300800 */
[----:B------:R-:W-:-:S03]  /*2af40*/  @!P4 FMUL R9, R9, 16777216 ;  /* 0x4b8000000909c820 */ /* 0x000fc60000400000 */
[----:B------:R-:W4:Y:S04]  /*2af50*/  LDL.LU R17, [R1+0x1374] ;  /* 0x0013740001117983 */ /* 0x000f280000300800 */
[----:B------:R-:W4:Y:S04]  /*2af60*/  LDL.LU R16, [R1+0x1370] ;  /* 0x0013700001107983 */ /* 0x000f280000300800 */
[----:B------:R0:W-:Y:S01]  /*2af70*/  STL [R1+0x9c], R242 ;  /* 0x00009cf201007387 */ /* 0x0001e20000100800 */
[----:B------:R-:W-:-:S03]  /*2af80*/  @!P4 FMUL R8, R8, 16777216 ;  /* 0x4b8000000808c820 */ /* 0x000fc60000400000 */
[----:B------:R-:W4:Y:S04]  /*2af90*/  LDL.LU R15, [R1+0x136c] ;  /* 0x00136c00010f7983 */ /* 0x000f280000300800 */
[----:B------:R1:W-:Y:S01]  /*2afa0*/  STL [R1+0x98], R240 ;  /* 0x000098f001007387 */ /* 0x0003e20000100800 */
[C---:B0-----:R-:W-:Y:S01]  /*2afb0*/  FMUL R242, R2.reuse, R13 ;  /* 0x0000000d02f27220 */ /* 0x041fe20000400000 */
[C---:B------:R-:W-:Y:S02]  /*2afc0*/  FMUL R247, R2.reuse, R9 ;  /* 0x0000000902f77220 */ /* 0x040fe40000400000 */
[----:B------:R-:W4:Y:S01]  /*2afd0*/  LDL.LU R13, [R1+0x1368] ;  /* 0x00136800010d7983 */ /* 0x000f220000300800 */
[----:B-1----:R-:W-:-:S03]  /*2afe0*/  FMUL R240, R2, R12 ;  /* 0x0000000c02f07220 */ /* 0x002fc60000400000 */
[----:B------:R-:W4:Y:S04]  /*2aff0*/  LDL.LU R12, [R1+0x1364] ;  /* 0x00136400010c7983 */ /* 0x000f280000300800 */
[----:B------:R-:W4:Y:S04]  /*2b000*/  LDL.LU R9, [R1+0x1360] ;  /* 0x0013600001097983 */ /* 0x000f280000300800 */
[----:B------:R0:W-:Y:S02]  /*2b010*/  STL [R1+0x78], R240 ;  /* 0x000078f001007387 */ /* 0x0001e40000100800 */
[----:B0-----:R-:W-:-:S02]  /*2b020*/  FMUL R240, R2, R8 ;  /* 0x0000000802f07220 */ /* 0x001fc40000400000 */
[----:B------:R-:W4:Y:S01]  /*2b030*/  LDL.LU R8, [R1+0x135c] ;  /* 0x00135c0001087983 */ /* 0x000f220000300800 */
[C---:B------:R-:W-:Y:S01]  /*2b040*/  FSETP.GEU.AND P3, PT, |R3|.reuse, 1.175494350822287508e-38, PT ;  /* 0x008000000300780b */ /* 0x040fe20003f6e200 */
[----:B------:R-:W-:-:S12]  /*2b050*/  @P0 FMUL R3, R3, 0.25 ;  /* 0x3e80000003030820 */ /* 0x000fd80000400000 */
[----:B------:R-:W-:-:S06]  /*2b060*/  @!P3 FMUL R3, R3, 16777216 ;  /* 0x4b8000000303b820 */ /* 0x000fcc0000400000 */
[----:B------:R-:W0:Y:S01]  /*2b070*/  MUFU.RCP R3, R3 ;  /* 0x0000000300037308 */ /* 0x000e220000001000 */
[----:B--2---:R-:W-:Y:S01]  /*2b080*/  @!P4 FMUL R250, R250, 16777216 ;  /* 0x4b800000fafac820 */ /* 0x004fe20000400000 */
[----:B---3--:R-:W-:Y:S01]  /*2b090*/  @!P4 FMUL R251, R251, 16777216 ;  /* 0x4b800000fbfbc820 */ /* 0x008fe20000400000 */
[----:B------:R1:W-:Y:S02]  /*2b0a0*/  STL [R1+0x70], R247 ;  /* 0x000070f701007387 */ /* 0x0003e40000100800 */
[C---:B-1----:R-:W-:Y:S01]  /*2b0b0*/  FMUL R247, R2.reuse, R250 ;  /* 0x000000fa02f77220 */ /* 0x042fe20000400000 */
[----:B------:R-:W-:Y:S01]  /*2b0c0*/  FMUL R2, R2, R251 ;  /* 0x000000fb02027220 */ /* 0x000fe20000400000 */
[----:B------:R-:W2:Y:S04]  /*2b0d0*/  LDL.LU R250, [R1+0x1358] ;  /* 0x0013580001fa7983 */ /* 0x000ea80000300800 */
[----:B------:R-:W3:Y:S04]  /*2b0e0*/  LDL.LU R251, [R1+0x1354] ;  /* 0x0013540001fb7983 */ /* 0x000ee80000300800 */
[----:B------:R1:W-:Y:S04]  /*2b0f0*/  STL [R1+0x60], R2 ;  /* 0x0000600201007387 */ /* 0x0003e80000100800 */
[----:B-1----:R-:W2:Y:S01]  /*2b100*/  LDL.LU R2, [R1+0x30] ;  /* 0x0000300001027983 */ /* 0x002ea20000300800 */
[----:B----4-:R-:W-:Y:S01]  /*2b110*/  @!P3 FMUL R32, R32, 16777216 ;  /* 0x4b8000002020b820 */ /* 0x010fe20000400000 */
[----:B------:R-:W-:Y:S01]  /*2b120*/  @!P3 FMUL R33, R33, 16777216 ;  /* 0x4b8000002121b820 */ /* 0x000fe20000400000 */
        /* <DEDUP_REMOVED lines=9> */
[----:B------:R-:W-:-:S04]  /*2b1c0*/  @!P3 FMUL R14, R14, 16777216 ;  /* 0x4b8000000e0eb820 */ /* 0x000fc80000400000 */
[----:B0-----:R-:W-:Y:S01]  /*2b1d0*/  FMUL R14, R3, R14 ;  /* 0x0000000e030e7220 */ /* 0x001fe20000400000 */
[----:B------:R-:W-:Y:S01]  /*2b1e0*/  @!P3 FMUL R11, R11, 16777216 ;  /* 0x4b8000000b0bb820 */ /* 0x000fe20000400000 */
[----:B------:R-:W-:-:S03]  /*2b1f0*/  @!P3 FMUL R10, R10, 16777216 ;  /* 0x4b8000000a0ab820 */ /* 0x000fc60000400000 */
[C---:B------:R-:W-:Y:S01]  /*2b200*/  FMUL R11, R3.reuse, R11 ;  /* 0x0000000b030b7220 */ /* 0x040fe20000400000 */
[----:B------:R0:W-:Y:S01]  /*2b210*/  STL [R1+0x54], R14 ;  /* 0x0000540e01007387 */ /* 0x0001e20000100800 */
[----:B------:R-:W-:Y:S01]  /*2b220*/  FMUL R10, R3, R10 ;  /* 0x0000000a030a7220 */ /* 0x000fe20000400000 */
[----:B------:R-:W-:Y:S01]  /*2b230*/  @!P3 FMUL R7, R7, 16777216 ;  /* 0x4b8000000707b820 */ /* 0x000fe20000400000 */
[----:B------:R-:W-:Y:S01]  /*2b240*/  @!P3 FMUL R6, R6, 16777216 ;  /* 0x4b8000000606b820 */ /* 0x000fe20000400000 */
[----:B0-----:R-:W4:Y:S02]  /*2b250*/  LDL.LU R14, [R1+0x1350] ;  /* 0x00135000010e7983 */ /* 0x001f240000300800 */
[C---:B------:R-:W-:Y:S01]  /*2b260*/  FMUL R7, R3.reuse, R7 ;  /* 0x0000000703077220 */ /* 0x040fe20000400000 */
[----:B------:R-:W-:Y:S01]  /*2b270*/  FMUL R6, R3, R6 ;  /* 0x0000000603067220 */ /* 0x000fe20000400000 */
[----:B------:R0:W-:Y:S04]  /*2b280*/  STL [R1+0x3cc], R11 ;  /* 0x0003cc0b01007387 */ /* 0x0001e80000100800 */
[----:B0-----:R-:W3:Y:S04]  /*2b290*/  LDL.LU R11, [R1+0x134c] ;  /* 0x00134c00010b7983 */ /* 0x001ee80000300800 */
[----:B------:R0:W-:Y:S04]  /*2b2a0*/  STL [R1+0x3c4], R10 ;  /* 0x0003c40a01007387 */ /* 0x0001e80000100800 */
[----:B0-----:R-:W2:Y:S04]  /*2b2b0*/  LDL.LU R10, [R1+0x1348] ;  /* 0x00134800010a7983 */ /* 0x001ea80000300800 */
[----:B------:R0:W-:Y:S04]  /*2b2c0*/  STL [R1+0x3b8], R7 ;  /* 0x0003b80701007387 */ /* 0x0001e80000100800 */
[----:B0-----:R-:W4:Y:S04]  /*2b2d0*/  LDL.LU R7, [R1+0x1344] ;  /* 0x0013440001077983 */ /* 0x001f280000300800 */
[----:B------:R0:W-:Y:S01]  /*2b2e0*/  STL [R1+0x3b0], R6 ;  /* 0x0003b00601007387 */ /* 0x0001e20000100800 */
[----:B------:R-:W-:-:S03]  /*2b2f0*/  @!P3 FMUL R24, R24, 16777216 ;  /* 0x4b8000001818b820 */ /* 0x000fc60000400000 */
[----:B0-----:R-:W4:Y:S01]  /*2b300*/  LDL.LU R6, [R1+0x1340] ;  /* 0x0013400001067983 */ /* 0x001f220000300800 */
[----:B------:R-:W-:Y:S01]  /*2b310*/  @!P3 FMUL R25, R25, 16777216 ;  /* 0x4b8000001919b820 */ /* 0x000fe20000400000 */
[----:B------:R-:W-:Y:S01]  /*2b320*/  @!P3 FMUL R17, R17, 16777216 ;  /* 0x4b8000001111b820 */ /* 0x000fe20000400000 */
[----:B------:R-:W-:Y:S01]  /*2b330*/  @!P3 FMUL R16, R16, 16777216 ;  /* 0x4b8000001010b820 */ /* 0x000fe20000400000 */
[----:B------:R-:W-:Y:S01]  /*2b340*/  @!P3 FMUL R9, R9, 16777216 ;  /* 0x4b8000000909b820 */ /* 0x000fe20000400000 */
[----:B------:R-:W-:-:S04]  /*2b350*/  @!P3 FMUL R8, R8, 16777216 ;  /* 0x4b8000000808b820 */ /* 0x000fc80000400000 */
[----:B------:R-:W-:-:S05]  /*2b360*/  FMUL R8, R3, R8 ;  /* 0x0000000803087220 */ /* 0x000fca0000400000 */
[----:B------:R0:W-:Y:S02]  /*2b370*/  STL [R1+0x39c], R8 ;  /* 0x00039c0801007387 */ /* 0x0001e40000100800 */
[C---:B0-----:R-:W-:Y:S01]  /*2b380*/  FMUL R8, R3.reuse, R9 ;  /* 0x0000000903087220 */ /* 0x041fe20000400000 */
[----:B------:R-:W-:-:S04]  /*2b390*/  FMUL R9, R3, R16 ;  /* 0x0000001003097220 */ /* 0x000fc80000400000 */
[----:B------:R0:W-:Y:S04]  /*2b3a0*/  STL [R1+0x398], R8 ;  /* 0x0003980801007387 */ /* 0x0001e80000100800 */
[----:B------:R1:W-:Y:S01]  /*2b3b0*/  STL [R1+0x394], R9 ;  /* 0x0003940901007387 */ /* 0x0003e20000100800 */
[C---:B0-----:R-:W-:Y:S01]  /*2b3c0*/  FMUL R8, R3.reuse, R17 ;  /* 0x0000001103087220 */ /* 0x041fe20000400000 */
[----:B-1----:R-:W-:-:S04]  /*2b3d0*/  FMUL R9, R3, R24 ;  /* 0x0000001803097220 */ /* 0x002fc80000400000 */
        /* <DEDUP_REMOVED lines=20> */
[----:B------:R0:W-:Y:S01]  /*2b520*/  STL [R1+0x1cc], R8 ;  /* 0x0001cc0801007387 */ /* 0x0001e20000100800 */
[----:B------:R-:W-:-:S03]  /*2b530*/  @!P3 FMUL R73, R73, 16777216 ;  /* 0x4b8000004949b820 */ /* 0x000fc60000400000 */
[----:B------:R1:W-:Y:S01]  /*2b540*/  STL [R1+0x1c8], R9 ;  /* 0x0001c80901007387 */ /* 0x0003e20000100800 */
[C---:B0-----:R-:W-:Y:S01]  /*2b550*/  FMUL R8, R3.reuse, R65 ;  /* 0x0000004103087220 */ /* 0x041fe20000400000 */
[----:B------:R-:W-:Y:S01]  /*2b560*/  @!P3 FMUL R80, R80, 16777216 ;  /* 0x4b8000005050b820 */ /* 0x000fe20000400000 */
[----:B-1----:R-:W-:-:S03]  /*2b570*/  FMUL R9, R3, R72 ;  /* 0x0000004803097220 */ /* 0x002fc60000400000 */
        /* <DEDUP_REMOVED lines=34> */
[----:B-1----:R-:W-:-:S04]  /*2b7a0*/  FMUL R9, R3, R120 ;  /* 0x0000007803097220 */ /* 0x002fc80000400000 */
[----:B------:R0:W-:Y:S04]  /*2b7b0*/  STL [R1+0x88], R8 ;  /* 0x0000880801007387 */ /* 0x0001e80000100800 */
[----:B------:R-:W4:Y:S01]  /*2b7c0*/  LDL.LU R41, [R1+0x864] ;  /* 0x0008640001297983 */ /* 0x000f220000300800 */
[----:B0-----:R-:W-:-:S03]  /*2b7d0*/  FMUL R8, R3, R121 ;  /* 0x0000007903087220 */ /* 0x001fc60000400000 */
[----:B------:R0:W-:Y:S04]  /*2b7e0*/  STL [R1+0x4c], R9 ;  /* 0x00004c0901007387 */ /* 0x0001e80000100800 */
[----:B------:R-:W4:Y:S04]  /*2b7f0*/  LDL.LU R40, [R1+0x7c] ;  /* 0x00007c0001287983 */ /* 0x000f280000300800 */
[----:B------:R1:W-:Y:S04]  /*2b800*/  STL [R1+0x48], R8 ;  /* 0x0000480801007387 */ /* 0x0003e80000100800 */
[----:B0-----:R-:W4:Y:S04]  /*2b810*/  LDL.LU R9, [R1+0x74] ;  /* 0x0000740001097983 */ /* 0x001f280000300800 */
[----:B------:R-:W4:Y:S04]  /*2b820*/  LDL.LU R33, [R1+0x5c] ;  /* 0x00005c0001217983 */ /* 0x000f280000300800 */
[----:B------:R-:W4:Y:S04]  /*2b830*/  LDL.LU R32, [R1+0x58] ;  /* 0x0000580001207983 */ /* 0x000f280000300800 */
[----:B------:R-:W4:Y:S04]  /*2b840*/  LDL.LU R16, [R1+0x40] ;  /* 0x0000400001107983 */ /* 0x000f280000300800 */
[----:B------:R-:W4:Y:S04]  /*2b850*/  LDL.LU R17, [R1+0x38] ;  /* 0x0000380001117983 */ /* 0x000f280000300800 */
[----:B------:R-:W4:Y:S04]  /*2b860*/  LDL.LU R25, [R1+0x2c] ;  /* 0x00002c0001197983 */ /* 0x000f280000300800 */
[----:B------:R-:W4:Y:S01]  /*2b870*/  LDL.LU R24, [R1+0x28] ;  /* 0x0000280001187983 */ /* 0x000f220000300800 */
[C---:B------:R-:W-:Y:S01]  /*2b880*/  FSETP.GEU.AND P2, PT, |R4|.reuse, 1.175494350822287508e-38, PT ;  /* 0x008000000400780b */ /* 0x040fe20003f4e200 */
[----:B------:R-:W-:-:S12]  /*2b890*/  @P1 FMUL R4, R4, 0.25 ;  /* 0x3e80000004041820 */ /* 0x000fd80000400000 */
[----:B------:R-:W-:-:S04]  /*2b8a0*/  @!P2 FMUL R4, R4, 16777216 ;  /* 0x4b8000000404a820 */ /* 0x000fc80000400000 */
[----:B-1----:R-:W0:Y:S01]  /*2b8b0*/  MUFU.RCP R8, R4 ;  /* 0x0000000400087308 */ /* 0x002e220000001000 */
[----:B--2---:R-:W-:Y:S01]  /*2b8c0*/  @!P2 FMUL R10, R10, 16777216 ;  /* 0x4b8000000a0aa820 */ /* 0x004fe20000400000 */
[----:B---3--:R-:W-:Y:S01]  /*2b8d0*/  @!P2 FMUL R11, R11, 16777216 ;  /* 0x4b8000000b0ba820 */ /* 0x008fe20000400000 */
        /* <DEDUP_REMOVED lines=17> */
[----:B------:R-:W-:Y:S01]  /*2b9f0*/  FMUL R121, R3, R128 ;  /* 0x0000008003797220 */ /* 0x000fe20000400000 */
        /* <DEDUP_REMOVED lines=92> */
[C---:B------:R-:W-:Y:S01]  /*2bfc0*/  FMUL R245, R3.reuse, R245 ;  /* 0x000000f503f57220 */ /* 0x040fe20000400000 */
        /* <DEDUP_REMOVED lines=67> */
[----:B------:R-:W-:Y:S01]  /*2c400*/  FMUL R193, R3, R193 ;  /* 0x000000c103c17220 */ /* 0x000fe20000400000 */
[----:B----4-:R-:W-:Y:S01]  /*2c410*/  @!P2 FMUL R33, R33, 16777216 ;  /* 0x4b8000002121a820 */ /* 0x010fe20000400000 */
[----:B------:R-:W-:-:S03]  /*2c420*/  @!P2 FMUL R32, R32, 16777216 ;  /* 0x4b8000002020a820 */ /* 0x000fc60000400000 */
[C---:B0-----:R-:W-:Y:S01]  /*2c430*/  FMUL R33, R8.reuse, R33 ;  /* 0x0000002108217220 */ /* 0x041fe20000400000 */
[----:B------:R-:W-:Y:S01]  /*2c440*/  FMUL R32, R8, R32 ;  /* 0x0000002008207220 */ /* 0x000fe20000400000 */
[----:B------:R-:W-:Y:S01]  /*2c450*/  @!P2 FMUL R25, R25, 16777216 ;  /* 0x4b8000001919a820 */ /* 0x000fe20000400000 */
[----:B------:R-:W-:-:S03]  /*2c460*/  @!P2 FMUL R24, R24, 16777216 ;  /* 0x4b8000001818a820 */ /* 0x000fc60000400000 */
[C---:B------:R-:W-:Y:S01]  /*2c470*/  FMUL R25, R8.reuse, R25 ;  /* 0x0000001908197220 */ /* 0x040fe20000400000 */
[----:B------:R-:W-:Y:S01]  /*2c480*/  STL [R1+0x158], R33 ;  /* 0x0001582101007387 */ /* 0x000fe20000100800 */
[----:B------:R-:W-:-:S03]  /*2c490*/  FMUL R24, R8, R24 ;  /* 0x0000001808187220 */ /* 0x000fc60000400000 */
[----:B------:R-:W-:Y:S04]  /*2c4a0*/  STL [R1+0x14c], R32 ;  /* 0x00014c2001007387 */ /* 0x000fe80000100800 */
[----:B------:R-:W-:Y:S04]  /*2c4b0*/  STL [R1+0x128], R25 ;  /* 0x0001281901007387 */ /* 0x000fe80000100800 */
[----:B------:R0:W-:Y:S02]  /*2c4c0*/  STL [R1+0x10c], R24 ;  /* 0x00010c1801007387 */ /* 0x0001e40000100800 */
[C---:B0-----:R-:W-:Y:S01]  /*2c4d0*/  FMUL R24, R8.reuse, R10 ;  /* 0x0000000a08187220 */ /* 0x041fe20000400000 */
[C---:B------:R-:W-:Y:S01]  /*2c4e0*/  FMUL R10, R8.reuse, R11 ;  /* 0x0000000b080a7220 */ /* 0x040fe20000400000 */
[----:B------:R-:W-:-:S03]  /*2c4f0*/  FMUL R11, R8, R18 ;  /* 0x00000012080b7220 */ /* 0x000fc60000400000 */
[----:B------:R-:W-:Y:S04]  /*2c500*/  STL [R1+0xe8], R24 ;  /* 0x0000e81801007387 */ /* 0x000fe80000100800 */
        /* <DEDUP_REMOVED lines=29> */
[----:B------:R-:W2:Y:S01]  /*2c6e0*/  LDL.LU R89, [R1+0x144] ;  /* 0x0001440001597983 */ /* 0x000ea20000300800 */
[----:B0-----:R-:W-:-:S03]  /*2c6f0*/  FMUL R10, R8, R75 ;  /* 0x0000004b080a7220 */ /* 0x001fc60000400000 */
[----:B------:R0:W-:Y:S04]  /*2c700*/  STL [R1+0x24], R11 ;  /* 0x0000240b01007387 */ /* 0x0001e80000100800 */
[----:B------:R-:W2:Y:S04]  /*2c710*/  LDL.LU R72, [R1+0x150] ;  /* 0x0001500001487983 */ /* 0x000ea80000300800 */
[----:B------:R1:W-:Y:S04]  /*2c720*/  STL [R1], R10 ;  /* 0x0000000a01007387 */ /* 0x0003e80000100800 */
[----:B------:R-:W3:Y:S04]  /*2c730*/  LDL.LU R128, [R1+0x1b4] ;  /* 0x0001b40001807983 */ /* 0x000ee80000300800 */
[----:B------:R-:W3:Y:S04]  /*2c740*/  LDL.LU R88, [R1+0x1c0] ;  /* 0x0001c00001587983 */ /* 0x000ee80000300800 */
[----:B------:R-:W4:Y:S04]  /*2c750*/  LDL.LU R75, [R1+0x1e4] ;  /* 0x0001e400014b7983 */ /* 0x000f280000300800 */
[----:B------:R-:W4:Y:S01]  /*2c760*/  LDL.LU R74, [R1+0x200] ;  /* 0x00020000014a7983 */ /* 0x000f220000300800 */
[----:B------:R-:W-:-:S03]  /*2c770*/  @!P2 FMUL R40, R40, 16777216 ;  /* 0x4b8000002828a820 */ /* 0x000fc60000400000 */
[----:B------:R-:W4:Y:S01]  /*2c780*/  LDL.LU R67, [R1+0x20c] ;  /* 0x00020c0001437983 */ /* 0x000f220000300800 */
[----:B------:R-:W-:-:S03]  /*2c790*/  @!P2 FMUL R9, R9, 16777216 ;  /* 0x4b8000000909a820 */ /* 0x000fc60000400000 */
[----:B------:R-:W4:Y:S04]  /*2c7a0*/  LDL.LU R59, [R1+0x210] ;  /* 0x00021000013b7983 */ /* 0x000f280000300800 */
[----:B------:R-:W4:Y:S01]  /*2c7b0*/  LDL.LU R58, [R1+0x21c] ;  /* 0x00021c00013a7983 */ /* 0x000f220000300800 */
[----:B------:R-:W-:-:S03]  /*2c7c0*/  FMUL R196, R3, R196 ;  /* 0x000000c403c47220 */ /* 0x000fc60000400000 */
[----:B------:R-:W4:Y:S01]  /*2c7d0*/  LDL.LU R51, [R1+0x220] ;  /* 0x0002200001337983 */ /* 0x000f220000300800 */
[C---:B------:R-:W-:Y:S01]  /*2c7e0*/  FMUL R197, R3.reuse, R197 ;  /* 0x000000c503c57220 */ /* 0x040fe20000400000 */
[C---:B------:R-:W-:Y:S02]  /*2c7f0*/  FMUL R200, R3.reuse, R200 ;  /* 0x000000c803c87220 */ /* 0x040fe40000400000 */
[----:B------:R-:W4:Y:S01]  /*2c800*/  LDL.LU R43, [R1+0x22c] ;  /* 0x00022c00012b7983 */ /* 0x000f220000300800 */
[C---:B------:R-:W-:Y:S01]  /*2c810*/  FMUL R201, R3.reuse, R201 ;  /* 0x000000c903c97220 */ /* 0x040fe20000400000 */
[C---:B------:R-:W-:Y:S01]  /*2c820*/  FMUL R204, R3.reuse, R204 ;  /* 0x000000cc03cc7220 */ /* 0x040fe20000400000 */
[C---:B------:R-:W-:Y:S01]  /*2c830*/  FMUL R205, R3.reuse, R205 ;  /* 0x000000cd03cd7220 */ /* 0x040fe20000400000 */
[----:B------:R-:W4:Y:S01]  /*2c840*/  LDL.LU R113, [R1+0x230] ;  /* 0x0002300001717983 */ /* 0x000f220000300800 */
        /* <DEDUP_REMOVED lines=17> */
[----:B------:R-:W-:Y:S01]  /*2c960*/  @!P2 FMUL R82, R82, 16777216 ;  /* 0x4b8000005252a820 */ /* 0x000fe20000400000 */
[----:B------:R-:W4:Y:S01]  /*2c970*/  LDL.LU R112, [R1+0x23c] ;  /* 0x00023c0001707983 */ /* 0x000f220000300800 */
[----:B------:R-:W-:Y:S01]  /*2c980*/  @!P2 FMUL R83, R83, 16777216 ;  /* 0x4b8000005353a820 */ /* 0x000fe20000400000 */
[C---:B------:R-:W-:Y:S01]  /*2c990*/  FMUL R3, R8.reuse, R40 ;  /* 0x0000002808037220 */ /* 0x040fe20000400000 */
[----:B------:R-:W-:Y:S01]  /*2c9a0*/  FMUL R9, R8, R9 ;  /* 0x0000000908097220 */ /* 0x000fe20000400000 */
[----:B------:R-:W4:Y:S01]  /*2c9b0*/  LDL.LU R105, [R1+0x240] ;  /* 0x0002400001697983 */ /* 0x000f220000300800 */
[----:B------:R-:W-:Y:S01]  /*2c9c0*/  @!P2 FMUL R6, R6, 16777216 ;  /* 0x4b8000000606a820 */ /* 0x000fe20000400000 */
[----:B------:R-:W-:-:S02]  /*2c9d0*/  @!P2 FMUL R7, R7, 16777216 ;  /* 0x4b8000000707a820 */ /* 0x000fc40000400000 */
[----:B------:R-:W4:Y:S01]  /*2c9e0*/  LDL.LU R104, [R1+0x24c] ;  /* 0x00024c0001687983 */ /* 0x000f220000300800 */
[----:B------:R-:W-:Y:S01]  /*2c9f0*/  FMUL R145, R8, R82 ;  /* 0x0000005208917220 */ /* 0x000fe20000400000 */
[----:B------:R-:W-:Y:S02]  /*2ca00*/  F2FP.SATFINITE.E4M3.F32.PACK_AB_MERGE_C R57, R164, R165, RZ ;  /* 0x000000a5a439723e */ /* 0x000fe400048070ff */
[----:B------:R-:W4:Y:S01]  /*2ca10*/  LDL.LU R96, [R1+0x250] ;  /* 0x0002500001607983 */ /* 0x000f220000300800 */
[C---:B------:R-:W-:Y:S01]  /*2ca20*/  FMUL R144, R8.reuse, R83 ;  /* 0x0000005308907220 */ /* 0x040fe20000400000 */
[----:B------:R-:W-:Y:S02]  /*2ca30*/  F2FP.SATFINITE.E4M3.F32.PACK_AB_MERGE_C R164, R3, R9, RZ ;  /* 0x0000000903a4723e */ /* 0x000fe400048070ff */
[----:B------:R-:W4:Y:S01]  /*2ca40*/  LDL.LU R137, [R1+0x25c] ;  /* 0x00025c0001897983 */ /* 0x000f220000300800 */
[C---:B------:R-:W-:Y:S01]  /*2ca50*/  FMUL R6, R8.reuse, R6 ;  /* 0x0000000608067220 */ /* 0x040fe20000400000 */
[----:B------:R-:W-:-:S02]  /*2ca60*/  FMUL R7, R8, R7 ;  /* 0x0000000708077220 */ /* 0x000fc40000400000 */
[----:B------:R-:W4:Y:S01]  /*2ca70*/  LDL.LU R97, [R1+0x260] ;  /* 0x0002600001617983 */ /* 0x000f220000300800 */
[----:B------:R-:W-:-:S03]  /*2ca80*/  F2FP.SATFINITE.E4M3.F32.PACK_AB_MERGE_C R9, R245, R246, RZ ;  /* 0x000000f6f509723e */ /* 0x000fc600048070ff */
[----:B------:R-:W4:Y:S01]  /*2ca90*/  LDL.LU R82, [R1+0x184] ;  /* 0x0001840001527983 */ /* 0x000f220000300800 */
[----:B------:R-:W-:Y:S01]  /*2caa0*/  @!P2 FMUL R14, R14, 16777216 ;  /* 0x4b8000000e0ea820 */ /* 0x000fe20000400000 */
[----:B------:R-:W-:Y:S02]  /*2cab0*/  @!P2 FMUL R15, R15, 16777216 ;  /* 0x4b8000000f0fa820 */ /* 0x000fe40000400000 */
[----:B------:R-:W4:Y:S04]  /*2cac0*/  LDL.LU R83, [R1+0x174] ;  /* 0x0001740001537983 */ /* 0x000f280000300800 */
[----:B------:R-:W4:Y:S01]  /*2cad0*/  LDL.LU R246, [R1+0x133c] ;  /* 0x00133c0001f67983 */ /* 0x000f220000300800 */
[----:B------:R-:W-:-:S03]  /*2cae0*/  @!P2 FMUL R41, R41, 16777216 ;  /* 0x4b8000002929a820 */ /* 0x000fc60000400000 */
[----:B------:R-:W4:Y:S01]  /*2caf0*/  LDL.LU R245, [R1+0x1338] ;  /* 0x0013380001f57983 */ /* 0x000f220000300800 */
[----:B------:R-:W-:Y:S01]  /*2cb00*/  F2FP.SATFINITE.E4M3.F32.PACK_AB_MERGE_C R165, R6, R7, RZ ;  /* 0x0000000706a5723e */ /* 0x000fe200048070ff */
[C---:B------:R-:W-:Y:S01]  /*2cb10*/  FMUL R14, R8.reuse, R14 ;  /* 0x0000000e080e7220 */ /* 0x040fe20000400000 */
[----:B------:R-:W-:Y:S01]  /*2cb20*/  FMUL R15, R8, R15 ;  /* 0x0000000f080f7220 */ /* 0x000fe20000400000 */
[----:B------:R-:W-:Y:S02]  /*2cb30*/  F2FP.SATFINITE.E4M3.F32.PACK_AB_MERGE_C R6, R240, R247, RZ ;  /* 0x000000f7f006723e */ /* 0x000fe400048070ff */
[----:B------:R-:W4:Y:S01]  /*2cb40*/  LDL.LU R247, [R1+0x1334] ;  /* 0x0013340001f77983 */ /* 0x000f220000300800 */
[----:B------:R-:W-:Y:S01]  /*2cb50*/  FMUL R4, R8, R41 ;  /* 0x0000002908047220 */ /* 0x000fe20000400000 */
[----:B------:R-:W-:Y:S02]  /*2cb60*/  F2FP.SATFINITE.E4M3.F32.PACK_AB_MERGE_C R41, R188, R189, RZ ;  /* 0x000000bdbc29723e */ /* 0x000fe400048070ff */
[----:B------:R-:W4:Y:S01]  /*2cb70*/  LDL.LU R240, [R1+0x1330] ;  /* 0x0013300001f07983 */ /* 0x000f220000300800 */
[----:B------:R-:W-:-:S02]  /*2cb80*/  F2FP.SATFINITE.E4M3.F32.PACK_AB_MERGE_C R188, R14, R15, RZ ;  /* 0x0000000f0ebc723e */ /* 0x000fc400048070ff */
[----:B------:R-:W-:Y:S02]  /*2cb90*/  F2FP.SATFINITE.E4M3.F32.PACK_AB_MERGE_C R14, R243, R242, RZ ;  /* 0x000000f2f30e723e */ /* 0x000fe400048070ff */
[----:B------:R-:W4:Y:S04]  /*2cba0*/  LDL.LU R242, [R1+0x132c] ;  /* 0x00132c0001f27983 */ /* 0x000f280000300800 */
[----:B------:R-:W4:Y:S01]  /*2cbb0*/  LDL.LU R243, [R1+0x1328] ;  /* 0x0013280001f37983 */ /* 0x000f220000300800 */
[----:B------:R-:W-:Y:S01]  /*2cbc0*/  @!P2 FMUL R22, R22, 16777216 ;  /* 0x4b8000001616a820 */ /* 0x000fe20000400000 */
[----:B------:R-:W-:Y:S01]  /*2cbd0*/  @!P2 FMUL R23, R23, 16777216 ;  /* 0x4b8000001717a820 */ /* 0x000fe20000400000 */
[----:B------:R-:W-:Y:S01]  /*2cbe0*/  @!P2 FMUL R30, R30, 16777216 ;  /* 0x4b8000001e1ea820 */ /* 0x000fe20000400000 */
[----:B------:R-:W-:Y:S01]  /*2cbf0*/  @!P2 FMUL R31, R31, 16777216 ;  /* 0x4b8000001f1fa820 */ /* 0x000fe20000400000 */
[----:B------:R-:W-:Y:S01]  /*2cc00*/  @!P2 FMUL R166, R166, 16777216 ;  /* 0x4b800000a6a6a820 */ /* 0x000fe20000400000 */
[C---:B------:R-:W-:Y:S01]  /*2cc10*/  FMUL R22, R8.reuse, R22 ;  /* 0x0000001608167220 */ /* 0x040fe20000400000 */
[----:B------:R-:W-:Y:S01]  /*2cc20*/  FMUL R23, R8, R23 ;  /* 0x0000001708177220 */ /* 0x000fe20000400000 */
[----:B------:R-:W-:Y:S01]  /*2cc30*/  F2FP.SATFINITE.E4M3.F32.PACK_AB_MERGE_C R27, R20, R21, RZ ;  /* 0x00000015141b723e */ /* 0x000fe200048070ff */
[----:B------:R-:W-:Y:S01]  /*2cc40*/  @!P2 FMUL R190, R190, 16777216 ;  /* 0x4b800000bebea820 */ /* 0x000fe20000400000 */
[C---:B------:R-:W-:Y:S01]  /*2cc50*/  FMUL R30, R8.reuse, R30 ;  /* 0x0000001e081e7220 */ /* 0x040fe20000400000 */
[C---:B------:R-:W-:Y:S01]  /*2cc60*/  FMUL R31, R8.reuse, R31 ;  /* 0x0000001f081f7220 */ /* 0x040fe20000400000 */
[----:B------:R-:W-:Y:S01]  /*2cc70*/  FMUL R56, R8, R166 ;  /* 0x000000a608387220 */ /* 0x000fe20000400000 */
[----:B------:R-:W-:-:S02]  /*2cc80*/  F2FP.SATFINITE.E4M3.F32.PACK_AB_MERGE_C R21, R244, R239, RZ ;  /* 0x000000eff415723e */ /* 0x000fc400048070ff */
[----:B------:R-:W-:Y:S02]  /*2cc90*/  F2FP.SATFINITE.E4M3.F32.PACK_AB_MERGE_C R166, R22, R23, RZ ;  /* 0x0000001716a6723e */ /* 0x000fe400048070ff */
[----:B------:R-:W-:Y:S01]  /*2cca0*/  F2FP.SATFINITE.E4M3.F32.PACK_AB_MERGE_C R22, R252, R0, RZ ;  /* 0x00000000fc16723e */ /* 0x000fe200048070ff */
[----:B------:R-:W-:Y:S01]  /*2ccb0*/  FMUL R40, R8, R190 ;  /* 0x000000be08287220 */ /* 0x000fe20000400000 */
[----:B------:R-:W-:Y:S02]  /*2ccc0*/  F2FP.SATFINITE.E4M3.F32.PACK_AB_MERGE_C R190, R30, R31, RZ ;  /* 0x0000001f1ebe723e */ /* 0x000fe400048070ff */
[----:B------:R-:W-:Y:S01]  /*2ccd0*/  F2FP.SATFINITE.E4M3.F32.PACK_AB_MERGE_C R49, R172, R173, RZ ;  /* 0x000000adac31723e */ /* 0x000fe200048070ff */
[----:B------:R-:W-:Y:S01]  /*2cce0*/  @!P2 FMUL R182, R182, 16777216 ;  /* 0x4b800000b6b6a820 */ /* 0x000fe20000400000 */
[----:B------:R-:W-:-:S03]  /*2ccf0*/  F2FP.SATFINITE.E4M3.F32.PACK_AB_MERGE_C R173, R60, R61, RZ ;  /* 0x0000003d3cad723e */ /* 0x000fc600048070ff */
[----:B------:R-:W-:Y:S01]  /*2cd00*/  FMUL R50, R8, R182 ;  /* 0x000000b608327220 */ /* 0x000fe20000400000 */
[----:B------:R-:W-:Y:S02]  /*2cd10*/  F2FP.SATFINITE.E4M3.F32.PACK_AB_MERGE_C R182, R44, R45, RZ ;  /* 0x0000002d2cb6723e */ /* 0x000fe400048070ff */
[----:B--2---:R-:W-:Y:S02]  /*2cd20*/  F2FP.SATFINITE.E4M3.F32.PACK_AB_MERGE_C R7, R72, R89, RZ ;  /* 0x000000594807723e */ /* 0x004fe400048070ff */
[----:B------:R-:W2:Y:S04]  /*2cd30*/  LDL.LU R89, [R1+0x26c] ;  /* 0x00026c0001597983 */ /* 0x000ea80000300800 */
[----:B------:R-:W2:Y:S04]  /*2cd40*/  LDL.LU R72, [R1+0x270] ;  /* 0x0002700001487983 */ /* 0x000ea80000300800 */
[----:B------:R-:W2:Y:S01]  /*2cd50*/  LDL.LU R239, [R1+0x1324] ;  /* 0x0013240001ef7983 */ /* 0x000ea20000300800 */
[----:B---3--:R-:W-:-:S03]  /*2cd60*/  F2FP.SATFINITE.E4M3.F32.PACK_AB_MERGE_C R20, R88, R128, RZ ;  /* 0x000000805814723e */ /* 0x008fc600048070ff */
[----:B------:R-:W2:Y:S04]  /*2cd70*/  LDL.LU R244, [R1+0x1320] ;  /* 0x0013200001f47983 */ /* 0x000ea80000300800 */
[----:B------:R-:W3:Y:S04]  /*2cd80*/  LDL.LU R0, [R1+0x131c] ;  /* 0x00131c0001007983 */ /* 0x000ee80000300800 */
[----:B------:R-:W3:Y:S04]  /*2cd90*/  LDL.LU R252, [R1+0x1318] ;  /* 0x0013180001fc7983 */ /* 0x000ee80000300800 */
[----:B------:R-:W3:Y:S04]  /*2cda0*/  LDL.LU R128, [R1+0x274] ;  /* 0x0002740001807983 */ /* 0x000ee80000300800 */
[----:B------:R-:W3:Y:S01]  /*2cdb0*/  LDL.LU R88, [R1+0x278] ;  /* 0x0002780001587983 */ /* 0x000ee20000300800 */
[----:B----4-:R-:W-:-:S03]  /*2cdc0*/  F2FP.SATFINITE.E4M3.F32.PACK_AB_MERGE_C R30, R245, R246, RZ ;  /* 0x000000f6f51e723e */ /* 0x010fc600048070ff */
[----:B------:R-:W4:Y:S04]  /*2cdd0*/  LDL.LU R246, [R1+0x1314] ;  /* 0x0013140001f67983 */ /* 0x000f280000300800 */
[----:B------:R-:W4:Y:S01]  /*2cde0*/  LDL.LU R245, [R1+0x1310] ;  /* 0x0013100001f57983 */ /* 0x000f220000300800 */
[----:B------:R-:W-:-:S03]  /*2cdf0*/  F2FP.SATFINITE.E4M3.F32.PACK_AB_MERGE_C R61, R240, R247, RZ ;  /* 0x000000f7f03d723e */ /* 0x000fc600048070ff */
[----:B------:R-:W4:Y:S04]  /*2ce00*/  LDL.LU R247, [R1+0x130c] ;  /* 0x00130c0001f77983 */ /* 0x000f280000300800 */
[----:B------:R-:W4:Y:S01]  /*2ce10*/  LDL.LU R240, [R1+0x1308] ;  /* 0x0013080001f07983 */ /* 0x000f220000300800 */
[----:B------:R-:W-:-:S03]  /*2ce20*/  F2FP.SATFINITE.E4M3.F32.PACK_AB_MERGE_C R44, R243, R242, RZ ;  /* 0x000000f2f32c723e */ /* 0x000fc600048070ff */
[----:B------:R-:W4:Y:S04]  /*2ce30*/  LDL.LU R242, [R1+0x1304] ;  /* 0x0013040001f27983 */ /* 0x000f280000300800 */
[----:B------:R-:W4:Y:S01]  /*2ce40*/  LDL.LU R243, [R1+0x1300] ;  /* 0x0013000001f37983 */ /* 0x000f220000300800 */
[----:B------:R-:W-:Y:S01]  /*2ce50*/  @!P2 FMUL R46, R46, 16777216 ;  /* 0x4b8000002e2ea820 */ /* 0x000fe20000400000 */
[----:B------:R-:W-:-:S03]  /*2ce60*/  @!P2 FMUL R47, R47, 16777216 ;  /* 0x4b8000002f2fa820 */ /* 0x000fc60000400000 */
[C---:B------:R-:W-:Y:S01]  /*2ce70*/  FMUL R46, R8.reuse, R46 ;  /* 0x0000002e082e7220 */ /* 0x040fe20000400000 */
[----:B------:R-:W-:Y:S01]  /*2ce80*/  FMUL R47, R8, R47 ;  /* 0x0000002f082f7220 */ /* 0x000fe20000400000 */
[----:B------:R-:W-:Y:S01]  /*2ce90*/  @!P2 FMUL R62, R62, 16777216 ;  /* 0x4b8000003e3ea820 */ /* 0x000fe20000400000 */
[----:B------:R-:W-:-:S03]  /*2cea0*/  @!P2 FMUL R63, R63, 16777216 ;  /* 0x4b8000003f3fa820 */ /* 0x000fc60000400000 */
[----:B------:R-:W-:Y:S02]  /*2ceb0*/  F2FP.SATFINITE.E4M3.F32.PACK_AB_MERGE_C R189, R46, R47, RZ ;  /* 0x0000002f2ebd723e */ /* 0x000fe400048070ff */
[----:B------:R-:W-:Y:S01]  /*2cec0*/  F2FP.SATFINITE.E4M3.F32.PACK_AB_MERGE_C R15, R82, R83, RZ ;  /* 0x00000053520f723e */ /* 0x000fe200048070ff */
[----:B------:R-:W-:Y:S01]  /*2ced0*/  @!P2 FMUL R174, R174, 16777216 ;  /* 0x4b800000aeaea820 */ /* 0x000fe20000400000 */
[----:B------:R-:W-:Y:S01]  /*2cee0*/  F2FP.SATFINITE.E4M3.F32.PACK_AB_MERGE_C R45, R51, R58, RZ ;  /* 0x0000003a332d723e */ /* 0x000fe200048070ff */
[C---:B------:R-:W-:Y:S01]  /*2cef0*/  FMUL R62, R8.reuse, R62 ;  /* 0x0000003e083e7220 */ /* 0x040fe20000400000 */
[----:B------:R-:W-:Y:S01]  /*2cf00*/  F2FP.SATFINITE.E4M3.F32.PACK_AB_MERGE_C R43, R113, R43, RZ ;  /* 0x0000002b712b723e */ /* 0x000fe200048070ff */
[----:B------:R-:W-:Y:S01]  /*2cf10*/  FMUL R63, R8, R63 ;  /* 0x0000003f083f7220 */ /* 0x000fe20000400000 */
[----:B------:R-:W-:Y:S01]  /*2cf20*/  F2FP.SATFINITE.E4M3.F32.PACK_AB_MERGE_C R47, R105, R112, RZ ;  /* 0x00000070692f723e */ /* 0x000fe200048070ff */
[----:B------:R-:W-:Y:S01]  /*2cf30*/  @!P2 FMUL R230, R230, 16777216 ;  /* 0x4b800000e6e6a820 */ /* 0x000fe20000400000 */
[----:B------:R-:W-:Y:S01]  /*2cf40*/  FMUL R48, R8, R174 ;  /* 0x000000ae08307220 */ /* 0x000fe20000400000 */
[----:B------:R-:W-:Y:S01]  /*2cf50*/  F2FP.SATFINITE.E4M3.F32.PACK_AB_MERGE_C R51, R96, R104, RZ ;  /* 0x000000686033723e */ /* 0x000fe200048070ff */
[----:B------:R-:W-:Y:S01]  /*2cf60*/  @!P2 FMUL R222, R222, 16777216 ;  /* 0x4b800000dedea820 */ /* 0x000fe20000400000 */
[----:B------:R-:W-:Y:S01]  /*2cf70*/  F2FP.SATFINITE.E4M3.F32.PACK_AB_MERGE_C R174, R62, R63, RZ ;  /* 0x0000003f3eae723e */ /* 0x000fe200048070ff */
[----:B------:R-:W-:Y:S01]  /*2cf80*/  @!P2 FMUL R110, R110, 16777216 ;  /* 0x4b8000006e6ea820 */ /* 0x000fe20000400000 */
[C---:B------:R-:W-:Y:S01]  /*2cf90*/  FMUL R19, R8.reuse, R230 ;  /* 0x000000e608137220 */ /* 0x040fe20000400000 */
[----:B------:R-:W-:Y:S01]  /*2cfa0*/  F2FP.SATFINITE.E4M3.F32.PACK_AB_MERGE_C R31, R59, R67, RZ ;  /* 0x000000433b1f723e */ /* 0x000fe200048070ff */
[C---:B------:R-:W-:Y:S01]  /*2cfb0*/  FMUL R18, R8.reuse, R222 ;  /* 0x000000de08127220 */ /* 0x040fe20000400000 */
[----:B------:R-:W-:Y:S01]  /*2cfc0*/  F2FP.SATFINITE.E4M3.F32.PACK_AB_MERGE_C R59, R97, R137, RZ ;  /* 0x00000089613b723e */ /* 0x000fe200048070ff */
[----:B------:R-:W-:Y:S01]  /*2cfd0*/  FMUL R25, R8, R110 ;  /* 0x0000006e08197220 */ /* 0x000fe20000400000 */
[----:B--2---:R-:W-:-:S02]  /*2cfe0*/  F2FP.SATFINITE.E4M3.F32.PACK_AB_MERGE_C R46, R244, R239, RZ ;  /* 0x000000eff42e723e */ /* 0x004fc400048070ff */
[----:B------:R-:W2:Y:S04]  /*2cff0*/  LDL.LU R239, [R1+0x12fc] ;  /* 0x0012fc0001ef7983 */ /* 0x000ea80000300800 */
[----:B------:R-:W2:Y:S01]  /*2d000*/  LDL.LU R244, [R1+0x12f8] ;  /* 0x0012f80001f47983 */ /* 0x000ea20000300800 */
[----:B---3--:R-:W-:-:S03]  /*2d010*/  F2FP.SATFINITE.E4M3.F32.PACK_AB_MERGE_C R60, R252, R0, RZ ;  /* 0x00000000fc3c723e */ /* 0x008fc600048070ff */
[----:B------:R-:W3:Y:S04]  /*2d020*/  LDL.LU R0, [R1+0x12f4] ;  /* 0x0012f40001007983 */ /* 0x000ee80000300800 */
[----:B------:R-:W3:Y:S04]  /*2d030*/  LDL.LU R252, [R1+0x12f0] ;  /* 0x0012f00001fc7983 */ /* 0x000ee80000300800 */
[----:B------:R-:W3:Y:S04]  /*2d040*/  LDL.LU R83, [R1+0x284] ;  /* 0x0002840001537983 */ /* 0x000ee80000300800 */
[----:B------:R-:W3:Y:S01]  /*2d050*/  LDL.LU R113, [R1+0x288] ;  /* 0x0002880001717983 */ /* 0x000ee20000300800 */
[----:B------:R-:W-:-:S02]  /*2d060*/  F2FP.SATFINITE.E4M3.F32.PACK_AB_MERGE_C R63, R72, R89, RZ ;  /* 0x00000059483f723e */ /* 0x000fc400048070ff */
[----:B----4-:R-:W-:Y:S02]  /*2d070*/  F2FP.SATFINITE.E4M3.F32.PACK_AB_MERGE_C R58, R245, R246, RZ ;  /* 0x000000f6f53a723e */ /* 0x010fe400048070ff */
[----:B------:R-:W4:Y:S04]  /*2d080*/  LDL.LU R246, [R1+0x12ec] ;  /* 0x0012ec0001f67983 */ /* 0x000f280000300800 */
[----:B------:R-:W4:Y:S04]  /*2d090*/  LDL.LU R245, [R1+0x12e8] ;  /* 0x0012e80001f57983 */ /* 0x000f280000300800 */
[----:B------:R-:W4:Y:S01]  /*2d0a0*/  LDL.LU R112, [R1+0x294] ;  /* 0x0002940001707983 */ /* 0x000f220000300800 */
[----:B------:R-:W-:-:S03]  /*2d0b0*/  F2FP.SATFINITE.E4M3.F32.PACK_AB_MERGE_C R62, R240, R247, RZ ;  /* 0x000000f7f03e723e */ /* 0x000fc600048070ff */
[----:B------:R-:W4:Y:S04]  /*2d0c0*/  LDL.LU R105, [R1+0x298] ;  /* 0x0002980001697983 */ /* 0x000f280000300800 */
[----:B------:R-:W4:Y:S04]  /*2d0d0*/  LDL.LU R104, [R1+0x29c] ;  /* 0x00029c0001687983 */ /* 0x000f280000300800 */
        /* <DEDUP_REMOVED lines=8> */
[----:B------:R-:W3:Y:S04]  /*2d160*/  LDL.LU R242, [R1+0x12dc] ;  /* 0x0012dc0001f27983 */ /* 0x000ee80000300800 */
[----:B------:R-:W3:Y:S01]  /*2d170*/  LDL.LU R243, [R1+0x12d8] ;  /* 0x0012d80001f37983 */ /* 0x000ee20000300800 */
[----:B------:R-:W-:Y:S01]  /*2d180*/  @!P2 FMUL R214, R214, 16777216 ;  /* 0x4b800000d6d6a820 */ /* 0x000fe20000400000 */
[----:B------:R-:W-:Y:S01]  /*2d190*/  @!P2 FMUL R102, R102, 16777216 ;  /* 0x4b8000006666a820 */ /* 0x000fe20000400000 */
[----:B------:R-:W-:Y:S01]  /*2d1a0*/  @!P2 FMUL R90, R90, 16777216 ;  /* 0x4b8000005a5aa820 */ /* 0x000fe20000400000 */
[----:B------:R-:W-:Y:S01]  /*2d1b0*/  @!P2 FMUL R206, R206, 16777216 ;  /* 0x4b800000cecea820 */ /* 0x000fe20000400000 */
[C---:B------:R-:W-:Y:S01]  /*2d1c0*/  FMUL R35, R8.reuse, R214 ;  /* 0x000000d608237220 */ /* 0x040fe20000400000 */
[C---:B------:R-:W-:Y:S01]  /*2d1d0*/  FMUL R26, R8.reuse, R102 ;  /* 0x00000066081a7220 */ /* 0x040fe20000400000 */
[----:B------:R-:W4:Y:S01]  /*2d1e0*/  LDL.LU R214, [R1+0x2c4] ;  /* 0x0002c40001d67983 */ /* 0x000f220000300800 */
[----:B------:R-:W-:Y:S01]  /*2d1f0*/  FMUL R136, R8, R90 ;  /* 0x0000005a08887220 */ /* 0x000fe20000400000 */
[----:B------:R-:W-:Y:S01]  /*2d200*/  @!P2 FMUL R202, R202, 16777216 ;  /* 0x4b800000cacaa820 */ /* 0x000fe20000400000 */
[----:B------:R-:W-:Y:S01]  /*2d210*/  F2FP.SATFINITE.E4M3.F32.PACK_AB_MERGE_C R23, R74, R75, RZ ;  /* 0x0000004b4a17723e */ /* 0x000fe200048070ff */
[----:B------:R-:W4:Y:S01]  /*2d220*/  LDL.LU R102, [R1+0x2c8] ;  /* 0x0002c80001667983 */ /* 0x000f220000300800 */
[----:B------:R-:W-:-:S03]  /*2d230*/  @!P2 FMUL R198, R198, 16777216 ;  /* 0x4b800000c6c6a820 */ /* 0x000fc60000400000 */
[----:B------:R-:W4:Y:S01]  /*2d240*/  LDL.LU R90, [R1+0x2d0] ;  /* 0x0002d000015a7983 */ /* 0x000f220000300800 */
[----:B------:R-:W-:-:S03]  /*2d250*/  FMUL R34, R8, R206 ;  /* 0x000000ce08227220 */ /* 0x000fc60000400000 */
[----:B------:R-:W4:Y:S01]  /*2d260*/  LDL.LU R89, [R1+0x2d4] ;  /* 0x0002d40001597983 */ /* 0x000f220000300800 */
[----:B------:R-:W-:Y:S01]  /*2d270*/  F2FP.SATFINITE.E4M3.F32.PACK_AB_MERGE_C R67, R88, R128, RZ ;  /* 0x000000805843723e */ /* 0x000fe200048070ff */
[C---:B------:R-:W-:Y:S01]  /*2d280*/  FMUL R32, R8.reuse, R202 ;  /* 0x000000ca08207220 */ /* 0x040fe20000400000 */
[----:B------:R-:W-:Y:S01]  /*2d290*/  FMUL R33, R8, R198 ;  /* 0x000000c608217220 */ /* 0x000fe20000400000 */
[----:B--2---:R-:W-:Y:S02]  /*2d2a0*/  F2FP.SATFINITE.E4M3.F32.PACK_AB_MERGE_C R74, R244, R239, RZ ;  /* 0x000000eff44a723e */ /* 0x004fe400048070ff */
[----:B------:R-:W2:Y:S04]  /*2d2b0*/  LDL.LU R239, [R1+0x12d4] ;  /* 0x0012d40001ef7983 */ /* 0x000ea80000300800 */
[----:B------:R-:W2:Y:S04]  /*2d2c0*/  LDL.LU R244, [R1+0x12d0] ;  /* 0x0012d00001f47983 */ /* 0x000ea80000300800 */
[----:B------:R-:W2:Y:S04]  /*2d2d0*/  LDL.LU R206, [R1+0x2e8] ;  /* 0x0002e80001ce7983 */ /* 0x000ea80000300800 */
[----:B------:R-:W2:Y:S04]  /*2d2e0*/  LDL.LU R88, [R1+0x2f0] ;  /* 0x0002f00001587983 */ /* 0x000ea80000300800 */
[----:B------:R-:W2:Y:S04]  /*2d2f0*/  LDL.LU R202, [R1+0x2f4] ;  /* 0x0002f40001ca7983 */ /* 0x000ea80000300800 */
[----:B------:R-:W2:Y:S01]  /*2d300*/  LDL.LU R198, [R1+0x2f8] ;  /* 0x0002f80001c67983 */ /* 0x000ea20000300800 */
[----:B---3--:R-:W-:-:S03]  /*2d310*/  F2FP.SATFINITE.E4M3.F32.PACK_AB_MERGE_C R75, R243, R242, RZ ;  /* 0x000000f2f34b723e */ /* 0x008fc600048070ff */
[----:B------:R-:W3:Y:S04]  /*2d320*/  LDL.LU R242, [R1+0x12cc] ;  /* 0x0012cc0001f27983 */ /* 0x000ee80000300800 */
[----:B------:R-:W3:Y:S01]  /*2d330*/  LDL.LU R243, [R1+0x12c8] ;  /* 0x0012c80001f37983 */ /* 0x000ee20000300800 */
[----:B------:R-:W-:Y:S01]  /*2d340*/  @!P2 FMUL R118, R118, 16777216 ;  /* 0x4b8000007676a820 */ /* 0x000fe20000400000 */
[----:B------:R-:W-:Y:S01]  /*2d350*/  @!P2 FMUL R119, R119, 16777216 ;  /* 0x4b8000007777a820 */ /* 0x000fe20000400000 */
[----:B------:R-:W-:Y:S01]  /*2d360*/  @!P2 FMUL R158, R158, 16777216 ;  /* 0x4b8000009e9ea820 */ /* 0x000fe20000400000 */
[----:B------:R-:W-:Y:S01]  /*2d370*/  @!P2 FMUL R150, R150, 16777216 ;  /* 0x4b8000009696a820 */ /* 0x000fe20000400000 */
[C---:B------:R-:W-:Y:S01]  /*2d380*/  FMUL R24, R8.reuse, R118 ;  /* 0x0000007608187220 */ /* 0x040fe20000400000 */
[----:B------:R-:W-:Y:S01]  /*2d390*/  FMUL R119, R8, R119 ;  /* 0x0000007708777220 */ /* 0x000fe20000400000 */
[----:B------:R-:W-:Y:S01]  /*2d3a0*/  F2FP.SATFINITE.E4M3.F32.PACK_AB_MERGE_C R82, R252, R0, RZ ;  /* 0x00000000fc52723e */ /* 0x000fe200048070ff */
[C---:B------:R-:W-:Y:S01]  /*2d3b0*/  FMUL R66, R8.reuse, R158 ;  /* 0x0000009e08427220 */ /* 0x040fe20000400000 */
[----:B------:R-:W2:Y:S01]  /*2d3c0*/  LDL.LU R0, [R1+0x12c4] ;  /* 0x0012c40001007983 */ /* 0x000ea20000300800 */
[----:B------:R-:W-:-:S03]  /*2d3d0*/  FMUL R64, R8, R150 ;  /* 0x0000009608407220 */ /* 0x000fc60000400000 */
[----:B------:R-:W2:Y:S01]  /*2d3e0*/  LDL.LU R252, [R1+0x12c0] ;  /* 0x0012c00001fc7983 */ /* 0x000ea20000300800 */
[----:B------:R-:W-:-:S03]  /*2d3f0*/  F2FP.SATFINITE.E4M3.F32.PACK_AB_MERGE_C R24, R24, R119, RZ ;  /* 0x000000771818723e */ /* 0x000fc600048070ff */
[----:B------:R-:W2:Y:S01]  /*2d400*/  LDL.LU R158, [R1+0x310] ;  /* 0x00031000019e7983 */ /* 0x000ea20000300800 */
[----:B----4-:R-:W-:-:S03]  /*2d410*/  F2FP.SATFINITE.E4M3.F32.PACK_AB_MERGE_C R119, R245, R246, RZ ;  /* 0x000000f6f577723e */ /* 0x010fc600048070ff */
[----:B------:R-:W4:Y:S04]  /*2d420*/  LDL.LU R150, [R1+0x314] ;  /* 0x0003140001967983 */ /* 0x000f280000300800 */
[----:B------:R-:W4:Y:S04]  /*2d430*/  LDL.LU R137, [R1+0x328] ;  /* 0x0003280001897983 */ /* 0x000f280000300800 */
[----:B------:R-:W4:Y:S04]  /*2d440*/  LDL.LU R128, [R1+0x330] ;  /* 0x0003300001807983 */ /* 0x000f280000300800 */
[----:B------:R-:W4:Y:S04]  /*2d450*/  LDL.LU R246, [R1+0x12bc] ;  /* 0x0012bc0001f67983 */ /* 0x000f280000300800 */
[----:B------:R-:W4:Y:S01]  /*2d460*/  LDL.LU R245, [R1+0x12b8] ;  /* 0x0012b80001f57983 */ /* 0x000f220000300800 */
[----:B---3--:R-:W-:-:S03]  /*2d470*/  F2FP.SATFINITE.E4M3.F32.PACK_AB_MERGE_C R118, R243, R242, RZ ;  /* 0x000000f2f376723e */ /* 0x008fc600048070ff */
[----:B------:R-:W3:Y:S04]  /*2d480*/  LDL.LU R242, [R1+0x12b4] ;  /* 0x0012b40001f27983 */ /* 0x000ee80000300800 */
[----:B------:R-:W3:Y:S01]  /*2d490*/  LDL.LU R243, [R1+0x12b0] ;  /* 0x0012b00001f37983 */ /* 0x000ee20000300800 */
[----:B------:R-:W-:Y:S01]  /*2d4a0*/  @!P2 FMUL R111, R111, 16777216 ;  /* 0x4b8000006f6fa820 */ /* 0x000fe20000400000 */
[----:B------:R-:W-:Y:S02]  /*2d4b0*/  F2FP.SATFINITE.E4M3.F32.PACK_AB_MERGE_C R83, R113, R83, RZ ;  /* 0x000000537153723e */ /* 0x000fe400048070ff */
[----:B------:R-:W-:Y:S01]  /*2d4c0*/  F2FP.SATFINITE.E4M3.F32.PACK_AB_MERGE_C R113, R240, R247, RZ ;  /* 0x000000f7f071723e */ /* 0x000fe200048070ff */
[----:B------:R-:W-:Y:S01]  /*2d4d0*/  FMUL R111, R8, R111 ;  /* 0x0000006f086f7220 */ /* 0x000fe20000400000 */
[----:B------:R-:W4:Y:S01]  /*2d4e0*/  LDL.LU R247, [R1+0x12ac] ;  /* 0x0012ac0001f77983 */ /* 0x000f220000300800 */
[----:B------:R-:W-:-:S02]  /*2d4f0*/  F2FP.SATFINITE.E4M3.F32.PACK_AB_MERGE_C R112, R105, R112, RZ ;  /* 0x000000706970723e */ /* 0x000fc400048070ff */
[----:B--2---:R-:W-:Y:S01]  /*2d500*/  F2FP.SATFINITE.E4M3.F32.PACK_AB_MERGE_C R105, R244, R239, RZ ;  /* 0x000000eff469723e */ /* 0x004fe200048070ff */
[----:B------:R-:W2:Y:S01]  /*2d510*/  LDL.LU R240, [R1+0x12a8] ;  /* 0x0012a80001f07983 */ /* 0x000ea20000300800 */
[----:B------:R-:W-:Y:S02]  /*2d520*/  F2FP.SATFINITE.E4M3.F32.PACK_AB_MERGE_C R116, R116, R117, RZ ;  /* 0x000000757474723e */ /* 0x000fe400048070ff */
[----:B------:R-:W-:Y:S01]  /*2d530*/  F2FP.SATFINITE.E4M3.F32.PACK_AB_MERGE_C R117, R252, R0, RZ ;  /* 0x00000000fc75723e */ /* 0x000fe200048070ff */
[----:B------:R-:W2:Y:S01]  /*2d540*/  LDL.LU R239, [R1+0x12a4] ;  /* 0x0012a40001ef7983 */ /* 0x000ea20000300800 */
[----:B------:R-:W-:-:S03]  /*2d550*/  F2FP.SATFINITE.E4M3.F32.PACK_AB_MERGE_C R25, R25, R111, RZ ;  /* 0x0000006f1919723e */ /* 0x000fc600048070ff */
        /* <DEDUP_REMOVED lines=8> */
[----:B------:R-:W-:Y:S01]  /*2d5e0*/  F2FP.SATFINITE.E4M3.F32.PACK_AB_MERGE_C R104, R96, R104, RZ ;  /* 0x000000686068723e */ /* 0x000fe200048070ff */
[----:B------:R-:W-:Y:S01]  /*2d5f0*/  @!P2 FMUL R126, R126, 16777216 ;  /* 0x4b8000007e7ea820 */ /* 0x000fe20000400000 */
[C---:B------:R-:W-:Y:S01]  /*2d600*/  FMUL R94, R8.reuse, R94 ;  /* 0x0000005e085e7220 */ /* 0x040fe20000400000 */
[----:B------:R-:W-:Y:S01]  /*2d610*/  FMUL R95, R8, R95 ;  /* 0x0000005f085f7220 */ /* 0x000fe20000400000 */
[----:B----4-:R-:W-:-:S02]  /*2d620*/  F2FP.SATFINITE.E4M3.F32.PACK_AB_MERGE_C R96, R245, R246, RZ ;  /* 0x000000f6f560723e */ /* 0x010fc400048070ff */
[----:B------:R-:W-:Y:S01]  /*2d630*/  F2FP.SATFINITE.E4M3.F32.PACK_AB_MERGE_C R108, R108, R109, RZ ;  /* 0x0000006d6c6c723e */ /* 0x000fe200048070ff */
[----:B------:R-:W4:Y:S01]  /*2d640*/  LDL.LU R246, [R1+0x128c] ;  /* 0x00128c0001f67983 */ /* 0x000f220000300800 */
[----:B--2---:R-:W-:Y:S01]  /*2d650*/  F2FP.SATFINITE.E4M3.F32.PACK_AB_MERGE_C R109, R240, R247, RZ ;  /* 0x000000f7f06d723e */ /* 0x004fe200048070ff */
[----:B0-----:R-:W-:Y:S01]  /*2d660*/  FMUL R11, R8, R126 ;  /* 0x0000007e080b7220 */ /* 0x001fe20000400000 */
[----:B------:R-:W-:Y:S01]  /*2d670*/  F2FP.SATFINITE.E4M3.F32.PACK_AB_MERGE_C R100, R100, R101, RZ ;  /* 0x000000656464723e */ /* 0x000fe200048070ff */
[----:B------:R-:W4:Y:S01]  /*2d680*/  LDL.LU R245, [R1+0x1288] ;  /* 0x0012880001f57983 */ /* 0x000f220000300800 */
[----:B------:R-:W-:-:S03]  /*2d690*/  F2FP.SATFINITE.E4M3.F32.PACK_AB_MERGE_C R101, R244, R239, RZ ;  /* 0x000000eff465723e */ /* 0x000fc600048070ff */
[----:B------:R-:W2:Y:S01]  /*2d6a0*/  LDL.LU R247, [R1+0x1284] ;  /* 0x0012840001f77983 */ /* 0x000ea20000300800 */
[----:B------:R-:W-:-:S03]  /*2d6b0*/  F2FP.SATFINITE.E4M3.F32.PACK_AB_MERGE_C R126, R94, R95, RZ ;  /* 0x0000005f5e7e723e */ /* 0x000fc600048070ff */
[----:B------:R-:W2:Y:S04]  /*2d6c0*/  LDL.LU R240, [R1+0x1280] ;  /* 0x0012800001f07983 */ /* 0x000ea80000300800 */
[----:B------:R-:W2:Y:S04]  /*2d6d0*/  LDL.LU R239, [R1+0x127c] ;  /* 0x00127c0001ef7983 */ /* 0x000ea80000300800 */
[----:B------:R-:W2:Y:S01]  /*2d6e0*/  LDL.LU R244, [R1+0x1278] ;  /* 0x0012780001f47983 */ /* 0x000ea20000300800 */
[----:B------:R-:W-:-:S04]  /*2d6f0*/  @!P2 FMUL R103, R103, 16777216 ;  /* 0x4b8000006767a820 */ /* 0x000fc80000400000 */
[----:B------:R-:W-:-:S05]  /*2d700*/  FMUL R103, R8, R103 ;  /* 0x0000006708677220 */ /* 0x000fca0000400000 */
[----:B------:R-:W-:Y:S02]  /*2d710*/  F2FP.SATFINITE.E4M3.F32.PACK_AB_MERGE_C R26, R26, R103, RZ ;  /* 0x000000671a1a723e */ /* 0x000fe400048070ff */
[----:B------:R-:W-:Y:S02]  /*2d720*/  F2FP.SATFINITE.E4M3.F32.PACK_AB_MERGE_C R103, R252, R0, RZ ;  /* 0x00000000fc67723e */ /* 0x000fe400048070ff */
[----:B---3--:R-:W-:Y:S02]  /*2d730*/  F2FP.SATFINITE.E4M3.F32.PACK_AB_MERGE_C R95, R243, R242, RZ ;  /* 0x000000f2f35f723e */ /* 0x008fe400048070ff */
[----:B------:R-:W3:Y:S04]  /*2d740*/  LDL.LU R242, [R1+0x1274] ;  /* 0x0012740001f27983 */ /* 0x000ee80000300800 */
[----:B------:R-:W3:Y:S04]  /*2d750*/  LDL.LU R243, [R1+0x1270] ;  /* 0x0012700001f37983 */ /* 0x000ee80000300800 */
[----:B------:R-:W3:Y:S04]  /*2d760*/  LDL.LU R0, [R1+0x126c] ;  /* 0x00126c0001007983 */ /* 0x000ee80000300800 */
[----:B------:R-:W3:Y:S01]  /*2d770*/  LDL.LU R252, [R1+0x1268] ;  /* 0x0012680001fc7983 */ /* 0x000ee20000300800 */
[----:B------:R-:W-:Y:S01]  /*2d780*/  @!P2 FMUL R86, R86, 16777216 ;  /* 0x4b8000005656a820 */ /* 0x000fe20000400000 */
[----:B------:R-:W-:Y:S01]  /*2d790*/  @!P2 FMUL R87, R87, 16777216 ;  /* 0x4b8000005757a820 */ /* 0x000fe20000400000 */
[----:B------:R-:W-:-:S02]  /*2d7a0*/  F2FP.SATFINITE.E4M3.F32.PACK_AB_MERGE_C R92, R92, R93, RZ ;  /* 0x0000005d5c5c723e */ /* 0x000fc400048070ff */
[----:B----4-:R-:W-:Y:S01]  /*2d7b0*/  F2FP.SATFINITE.E4M3.F32.PACK_AB_MERGE_C R93, R245, R246, RZ ;  /* 0x000000f6f55d723e */ /* 0x010fe200048070ff */
[C---:B------:R-:W-:Y:S01]  /*2d7c0*/  FMUL R86, R8.reuse, R86 ;  /* 0x0000005608567220 */ /* 0x040fe20000400000 */
[----:B------:R-:W4:Y:S01]  /*2d7d0*/  LDL.LU R246, [R1+0x1264] ;  /* 0x0012640001f67983 */ /* 0x000f220000300800 */
[----:B------:R-:W-:Y:S01]  /*2d7e0*/  FMUL R87, R8, R87 ;  /* 0x0000005708577220 */ /* 0x000fe20000400000 */
[----:B--2---:R-:W-:Y:S02]  /*2d7f0*/  F2FP.SATFINITE.E4M3.F32.PACK_AB_MERGE_C R94, R240, R247, RZ ;  /* 0x000000f7f05e723e */ /* 0x004fe400048070ff */
[----:B------:R-:W4:Y:S01]  /*2d800*/  LDL.LU R245, [R1+0x1260] ;  /* 0x0012600001f57983 */ /* 0x000f220000300800 */
[----:B------:R-:W-:-:S03]  /*2d810*/  F2FP.SATFINITE.E4M3.F32.PACK_AB_MERGE_C R90, R89, R90, RZ ;  /* 0x0000005a595a723e */ /* 0x000fc600048070ff */
[----:B------:R-:W2:Y:S01]  /*2d820*/  LDL.LU R247, [R1+0x125c] ;  /* 0x00125c0001f77983 */ /* 0x000ea20000300800 */
[----:B------:R-:W-:-:S03]  /*2d830*/  F2FP.SATFINITE.E4M3.F32.PACK_AB_MERGE_C R124, R124, R125, RZ ;  /* 0x0000007d7c7c723e */ /* 0x000fc600048070ff */
[----:B------:R-:W2:Y:S01]  /*2d840*/  LDL.LU R240, [R1+0x1258] ;  /* 0x0012580001f07983 */ /* 0x000ea20000300800 */
[----:B------:R-:W-:Y:S02]  /*2d850*/  F2FP.SATFINITE.E4M3.F32.PACK_AB_MERGE_C R125, R86, R87, RZ ;  /* 0x00000057567d723e */ /* 0x000fe400048070ff */
[----:B------:R-:W-:Y:S02]  /*2d860*/  F2FP.SATFINITE.E4M3.F32.PACK_AB_MERGE_C R87, R244, R239, RZ ;  /* 0x000000eff457723e */ /* 0x000fe400048070ff */
[----:B------:R-:W-:Y:S02]  /*2d870*/  F2FP.SATFINITE.E4M3.F32.PACK_AB_MERGE_C R86, R88, R206, RZ ;  /* 0x000000ce5856723e */ /* 0x000fe400048070ff */
[----:B---3--:R-:W-:Y:S02]  /*2d880*/  F2FP.SATFINITE.E4M3.F32.PACK_AB_MERGE_C R89, R243, R242, RZ ;  /* 0x000000f2f359723e */ /* 0x008fe400048070ff */
[----:B------:R-:W3:Y:S04]  /*2d890*/  LDL.LU R242, [R1+0x1254] ;  /* 0x0012540001f27983 */ /* 0x000ee80000300800 */
[----:B------:R-:W3:Y:S04]  /*2d8a0*/  LDL.LU R243, [R1+0x1250] ;  /* 0x0012500001f37983 */ /* 0x000ee80000300800 */
[----:B------:R-:W3:Y:S04]  /*2d8b0*/  LDL.LU R239, [R1+0x124c] ;  /* 0x00124c0001ef7983 */ /* 0x000ee80000300800 */
[----:B------:R-:W3:Y:S01]  /*2d8c0*/  LDL.LU R244, [R1+0x1248] ;  /* 0x0012480001f47983 */ /* 0x000ee20000300800 */
[----:B------:R-:W-:-:S03]  /*2d8d0*/  F2FP.SATFINITE.E4M3.F32.PACK_AB_MERGE_C R88, R252, R0, RZ ;  /* 0x00000000fc58723e */ /* 0x000fc600048070ff */
[----:B------:R-:W3:Y:S04]  /*2d8e0*/  LDL.LU R0, [R1+0x1244] ;  /* 0x0012440001007983 */ /* 0x000ee80000300800 */
[----:B------:R-:W3:Y:S01]  /*2d8f0*/  LDL.LU R252, [R1+0x1240] ;  /* 0x0012400001fc7983 */ /* 0x000ee20000300800 */
[----:B------:R-:W-:Y:S01]  /*2d900*/  @!P2 FMUL R127, R127, 16777216 ;  /* 0x4b8000007f7fa820 */ /* 0x000fe20000400000 */
[----:B------:R-:W-:Y:S01]  /*2d910*/  @!P2 FMUL R78, R78, 16777216 ;  /* 0x4b8000004e4ea820 */ /* 0x000fe20000400000 */
[----:B------:R-:W-:Y:S02]  /*2d920*/  @!P2 FMUL R79, R79, 16777216 ;  /* 0x4b8000004f4fa820 */ /* 0x000fe40000400000 */
[----:B------:R-:W-:Y:S01]  /*2d930*/  FMUL R127, R8, R127 ;  /* 0x0000007f087f7220 */ /* 0x000fe20000400000 */
[----:B------:R-:W-:Y:S01]  /*2d940*/  @!P2 FMUL R134, R134, 16777216 ;  /* 0x4b8000008686a820 */ /* 0x000fe20000400000 */
[----:B------:R-:W-:Y:S01]  /*2d950*/  @!P2 FMUL R135, R135, 16777216 ;  /* 0x4b8000008787a820 */ /* 0x000fe20000400000 */
[----:B------:R-:W-:Y:S01]  /*2d960*/  @!P2 FMUL R54, R54, 16777216 ;  /* 0x4b8000003636a820 */ /* 0x000fe20000400000 */
[----:B------:R-:W-:Y:S01]  /*2d970*/  @!P2 FMUL R55, R55, 16777216 ;  /* 0x4b8000003737a820 */ /* 0x000fe20000400000 */
[C---:B------:R-:W-:Y:S01]  /*2d980*/  FMUL R78, R8.reuse, R78 ;  /* 0x0000004e084e7220 */ /* 0x040fe20000400000 */
[C---:B------:R-:W-:Y:S01]  /*2d990*/  FMUL R79, R8.reuse, R79 ;  /* 0x0000004f084f7220 */ /* 0x040fe20000400000 */
[----:B------:R-:W-:Y:S01]  /*2d9a0*/  F2FP.SATFINITE.E4M3.F32.PACK_AB_MERGE_C R11, R11, R127, RZ ;  /* 0x0000007f0b0b723e */ /* 0x000fe200048070ff */
[C---:B-1----:R-:W-:Y:S01]  /*2d9b0*/  FMUL R10, R8.reuse, R134 ;  /* 0x00000086080a7220 */ /* 0x042fe20000400000 */
[----:B------:R-:W-:Y:S01]  /*2d9c0*/  FMUL R135, R8, R135 ;  /* 0x0000008708877220 */ /* 0x000fe20000400000 */
[----:B------:R-:W-:Y:S01]  /*2d9d0*/  F2FP.SATFINITE.E4M3.F32.PACK_AB_MERGE_C R127, R76, R77, RZ ;  /* 0x0000004d4c7f723e */ /* 0x000fe200048070ff */
[C---:B------:R-:W-:Y:S01]  /*2d9e0*/  FMUL R54, R8.reuse, R54 ;  /* 0x0000003608367220 */ /* 0x040fe20000400000 */
[----:B------:R-:W-:Y:S01]  /*2d9f0*/  FMUL R55, R8, R55 ;  /* 0x0000003708377220 */ /* 0x000fe20000400000 */
[----:B----4-:R-:W-:-:S02]  /*2da00*/  F2FP.SATFINITE.E4M3.F32.PACK_AB_MERGE_C R76, R245, R246, RZ ;  /* 0x000000f6f54c723e */ /* 0x010fc400048070ff */
[----:B------:R-:W4:Y:S01]  /*2da10*/  LDL.LU R246, [R1+0x123c] ;  /* 0x00123c0001f67983 */ /* 0x000f220000300800 */
[----:B------:R-:W-:-:S03]  /*2da20*/  F2FP.SATFINITE.E4M3.F32.PACK_AB_MERGE_C R134, R78, R79, RZ ;  /* 0x0000004f4e86723e */ /* 0x000fc600048070ff */
[----:B------:R-:W4:Y:S01]  /*2da30*/  LDL.LU R245, [R1+0x1238] ;  /* 0x0012380001f57983 */ /* 0x000f220000300800 */
[----:B------:R-:W-:Y:S02]  /*2da40*/  F2FP.SATFINITE.E4M3.F32.PACK_AB_MERGE_C R10, R10, R135, RZ ;  /* 0x000000870a0a723e */ /* 0x000fe400048070ff */
[----:B--2---:R-:W-:Y:S02]  /*2da50*/  F2FP.SATFINITE.E4M3.F32.PACK_AB_MERGE_C R78, R240, R247, RZ ;  /* 0x000000f7f04e723e */ /* 0x004fe400048070ff */
[----:B------:R-:W-:Y:S01]  /*2da60*/  F2FP.SATFINITE.E4M3.F32.PACK_AB_MERGE_C R135, R54, R55, RZ ;  /* 0x000000373687723e */ /* 0x000fe200048070ff */
[----:B------:R-:W-:Y:S01]  /*2da70*/  @!P2 FMUL R70, R70, 16777216 ;  /* 0x4b8000004646a820 */ /* 0x000fe20000400000 */
[----:B------:R-:W-:-:S03]  /*2da80*/  @!P2 FMUL R71, R71, 16777216 ;  /* 0x4b8000004747a820 */ /* 0x000fc60000400000 */
[C---:B------:R-:W-:Y:S01]  /*2da90*/  FMUL R70, R8.reuse, R70 ;  /* 0x0000004608467220 */ /* 0x040fe20000400000 */
[----:B------:R-:W-:Y:S01]  /*2daa0*/  FMUL R71, R8, R71 ;  /* 0x0000004708477220 */ /* 0x000fe20000400000 */
[----:B------:R-:W-:-:S04]  /*2dab0*/  F2FP.SATFINITE.E4M3.F32.PACK_AB_MERGE_C R132, R132, R133, RZ ;  /* 0x000000858484723e */ /* 0x000fc800048070ff */
[----:B------:R-:W-:Y:S02]  /*2dac0*/  F2FP.SATFINITE.E4M3.F32.PACK_AB_MERGE_C R133, R70, R71, RZ ;  /* 0x000000474685723e */ /* 0x000fe400048070ff */
[----:B---3--:R-:W-:Y:S02]  /*2dad0*/  F2FP.SATFINITE.E4M3.F32.PACK_AB_MERGE_C R77, R243, R242, RZ ;  /* 0x000000f2f34d723e */ /* 0x008fe400048070ff */
[----:B------:R-:W2:Y:S04]  /*2dae0*/  LDL.LU R242, [R1+0x1234] ;  /* 0x0012340001f27983 */ /* 0x000ea80000300800 */
[----:B------:R-:W2:Y:S01]  /*2daf0*/  LDL.LU R243, [R1+0x1230] ;  /* 0x0012300001f37983 */ /* 0x000ea20000300800 */
[----:B------:R-:W-:-:S03]  /*2db00*/  F2FP.SATFINITE.E4M3.F32.PACK_AB_MERGE_C R55, R244, R239, RZ ;  /* 0x000000eff437723e */ /* 0x000fc600048070ff */
        /* <DEDUP_REMOVED lines=10> */
[C---:B------:R-:W-:Y:S01]  /*2dbb0*/  FMUL R167, R8.reuse, R167 ;  /* 0x000000a708a77220 */ /* 0x040fe20000400000 */
[C---:B------:R-:W-:Y:S01]  /*2dbc0*/  FMUL R38, R8.reuse, R38 ;  /* 0x0000002608267220 */ /* 0x040fe20000400000 */
[----:B------:R-:W-:Y:S01]  /*2dbd0*/  FMUL R39, R8, R39 ;  /* 0x0000002708277220 */ /* 0x000fe20000400000 */
[----:B------:R-:W-:-:S02]  /*2dbe0*/  F2FP.SATFINITE.E4M3.F32.PACK_AB_MERGE_C R36, R36, R37, RZ ;  /* 0x000000252424723e */ /* 0x000fc400048070ff */
[----:B------:R-:W-:Y:S02]  /*2dbf0*/  F2FP.SATFINITE.E4M3.F32.PACK_AB_MERGE_C R56, R56, R167, RZ ;  /* 0x000000a73838723e */ /* 0x000fe400048070ff */
[----:B----4-:R-:W-:Y:S02]  /*2dc00*/  F2FP.SATFINITE.E4M3.F32.PACK_AB_MERGE_C R37, R245, R246, RZ ;  /* 0x000000f6f525723e */ /* 0x010fe400048070ff */
[----:B------:R-:W-:Y:S02]  /*2dc10*/  F2FP.SATFINITE.E4M3.F32.PACK_AB_MERGE_C R167, R38, R39, RZ ;  /* 0x0000002726a7723e */ /* 0x000fe400048070ff */
[----:B------:R-:W-:Y:S02]  /*2dc20*/  F2FP.SATFINITE.E4M3.F32.PACK_AB_MERGE_C R52, R52, R53, RZ ;  /* 0x000000353434723e */ /* 0x000fe400048070ff */
[----:B------:R-:W-:Y:S02]  /*2dc30*/  F2FP.SATFINITE.E4M3.F32.PACK_AB_MERGE_C R68, R68, R69, RZ ;  /* 0x000000454444723e */ /* 0x000fe400048070ff */
[----:B------:R-:W-:-:S02]  /*2dc40*/  F2FP.SATFINITE.E4M3.F32.PACK_AB_MERGE_C R69, R128, R137, RZ ;  /* 0x000000898045723e */ /* 0x000fc400048070ff */
[----:B--2---:R-:W-:Y:S02]  /*2dc50*/  F2FP.SATFINITE.E4M3.F32.PACK_AB_MERGE_C R71, R243, R242, RZ ;  /* 0x000000f2f347723e */ /* 0x004fe400048070ff */
[----:B------:R-:W2:Y:S04]  /*2dc60*/  LDL.LU R242, [R1+0x1214] ;  /* 0x0012140001f27983 */ /* 0x000ea80000300800 */
[----:B------:R-:W4:Y:S04]  /*2dc70*/  LDL.LU R243, [R1+0x1210] ;  /* 0x0012100001f37983 */ /* 0x000f280000300800 */
[----:B------:R-:W2:Y:S01]  /*2dc80*/  LDL.LU R246, [R1+0x120c] ;  /* 0x00120c0001f67983 */ /* 0x000ea20000300800 */
[----:B---3--:R-:W-:-:S03]  /*2dc90*/  F2FP.SATFINITE.E4M3.F32.PACK_AB_MERGE_C R39, R240, R247, RZ ;  /* 0x000000f7f027723e */ /* 0x008fc600048070ff */
[----:B------:R-:W3:Y:S01]  /*2dca0*/  LDL.LU R245, [R1+0x1208] ;  /* 0x0012080001f57983 */ /* 0x000ee20000300800 */
[----:B------:R-:W-:-:S03]  /*2dcb0*/  F2FP.SATFINITE.E4M3.F32.PACK_AB_MERGE_C R38, R244, R239, RZ ;  /* 0x000000eff426723e */ /* 0x000fc600048070ff */
[----:B------:R-:W4:Y:S04]  /*2dcc0*/  LDL.LU R239, [R1+0x1204] ;  /* 0x0012040001ef7983 */ /* 0x000f280000300800 */
[----:B------:R-:W3:Y:S04]  /*2dcd0*/  LDL.LU R244, [R1+0x1200] ;  /* 0x0012000001f47983 */ /* 0x000ee80000300800 */
[----:B------:R-:W2:Y:S04]  /*2dce0*/  LDL.LU R247, [R1+0x11fc] ;  /* 0x0011fc0001f77983 */ /* 0x000ea80000300800 */
[----:B------:R-:W4:Y:S01]  /*2dcf0*/  LDL.LU R240, [R1+0x11f8] ;  /* 0x0011f80001f07983 */ /* 0x000f220000300800 */
[----:B------:R-:W-:-:S03]  /*2dd00*/  F2FP.SATFINITE.E4M3.F32.PACK_AB_MERGE_C R53, R252, R0, RZ ;  /* 0x00000000fc35723e */ /* 0x000fc600048070ff */
[----:B------:R-:W4:Y:S04]  /*2dd10*/  LDL.LU R0, [R1+0x11f4] ;  /* 0x0011f40001007983 */ /* 0x000f280000300800 */
[----:B------:R-:W4:Y:S04]  /*2dd20*/  LDL.LU R252, [R1+0x11f0] ;  /* 0x0011f00001fc7983 */ /* 0x000f280000300800 */
[----:B------:R-:W4:Y:S04]  /*2dd30*/  LDL.LU R137, [R1+0x3fc] ;  /* 0x0003fc0001897983 */ /* 0x000f280000300800 */
[----:B------:R-:W4:Y:S01]  /*2dd40*/  LDL.LU R128, [R1+0x3f8] ;  /* 0x0003f80001807983 */ /* 0x000f220000300800 */
[----:B------:R-:W-:-:S04]  /*2dd50*/  @!P2 FMUL R175, R175, 16777216 ;  /* 0x4b800000afafa820 */ /* 0x000fc80000400000 */
[----:B------:R-:W-:-:S05]  /*2dd60*/  FMUL R175, R8, R175 ;  /* 0x000000af08af7220 */ /* 0x000fca0000400000 */
[----:B------:R-:W-:Y:S02]  /*2dd70*/  F2FP.SATFINITE.E4M3.F32.PACK_AB_MERGE_C R48, R48, R175, RZ ;  /* 0x000000af3030723e */ /* 0x000fe400048070ff */
[----:B------:R-:W-:Y:S01]  /*2dd80*/  F2FP.SATFINITE.E4M3.F32.PACK_AB_MERGE_C R175, R12, R13, RZ ;  /* 0x0000000d0caf723e */ /* 0x000fe200048070ff */
[----:B------:R-:W-:Y:S01]  /*2dd90*/  IMAD.MOV.U32 R54, RZ, RZ, 0x3dc6b27f ;  /* 0x3dc6b27fff367424 */ /* 0x000fe200078e00ff */
[----:B------:R-:W-:Y:S02]  /*2dda0*/  F2FP.SATFINITE.E4M3.F32.PACK_AB_MERGE_C R180, R180, R181, RZ ;  /* 0x000000b5b4b4723e */ /* 0x000fe400048070ff */
[----:B------:R-:W-:Y:S01]  /*2ddb0*/  F2FP.SATFINITE.E4M3.F32.PACK_AB_MERGE_C R181, R28, R29, RZ ;  /* 0x0000001d1cb5723e */ /* 0x000fe200048070ff */
[----:B------:R-:W-:Y:S01]  /*2ddc0*/  @!P2 FMUL R183, R183, 16777216 ;  /* 0x4b800000b7b7a820 */ /* 0x000fe20000400000 */
[----:B------:R-:W-:Y:S01]  /*2ddd0*/  @!P2 FMUL R16, R16, 16777216 ;  /* 0x4b8000001010a820 */ /* 0x000fe20000400000 */
[----:B------:R-:W-:Y:S02]  /*2dde0*/  @!P2 FMUL R17, R17, 16777216 ;  /* 0x4b8000001111a820 */ /* 0x000fe40000400000 */
[C---:B------:R-:W-:Y:S01]  /*2ddf0*/  FMUL R183, R8.reuse, R183 ;  /* 0x000000b708b77220 */ /* 0x040fe20000400000 */
[C---:B------:R-:W-:Y:S01]  /*2de00*/  FMUL R16, R8.reuse, R16 ;  /* 0x0000001008107220 */ /* 0x040fe20000400000 */
[----:B------:R-:W-:Y:S01]  /*2de10*/  FMUL R17, R8, R17 ;  /* 0x0000001108117220 */ /* 0x000fe20000400000 */
[----:B------:R-:W-:-:S02]  /*2de20*/  F2FP.SATFINITE.E4M3.F32.PACK_AB_MERGE_C R172, R5, R2, RZ ;  /* 0x0000000205ac723e */ /* 0x000fc400048070ff */
[----:B------:R-:W-:Y:S01]  /*2de30*/  F2FP.SATFINITE.E4M3.F32.PACK_AB_MERGE_C R50, R50, R183, RZ ;  /* 0x000000b73232723e */ /* 0x000fe200048070ff */
[----:B------:R-:W0:Y:S01]  /*2de40*/  LDC.64 R2, c[0x0][0x228] ;  /* 0x00008a00ff027b82 */ /* 0x000e220000000a00 */
[----:B------:R-:W-:Y:S01]  /*2de50*/  F2FP.SATFINITE.E4M3.F32.PACK_AB_MERGE_C R183, R16, R17, RZ ;  /* 0x0000001110b7723e */ /* 0x000fe200048070ff */
[----:B------:R-:W-:Y:S01]  /*2de60*/  UIMAD UR4, UR7, UR4, URZ ;  /* 0x00000004070472a4 */ /* 0x000fe2000f8e023f */
[----:B------:R-:W-:Y:S02]  /*2de70*/  F2FP.SATFINITE.E4M3.F32.PACK_AB_MERGE_C R140, R140, R141, RZ ;  /* 0x0000008d8c8c723e */ /* 0x000fe400048070ff */
[----:B------:R-:W1:Y:S01]  /*2de80*/  S2R R141, SR_TID.X ;  /* 0x00000000008d7919 */ /* 0x000e620000002100 */
        /* <DEDUP_REMOVED lines=87> */
[----:B--2---:R-:W-:-:S04]  /*2e400*/  IMAD.IADD R13, R247, 0x1, -R246 ;  /* 0x00000001f70d7824 */ /* 0x004fc800078e0af6 */
[----:B------:R-:W-:-:S04]  /*2e410*/  FADD R13, R13, -1 ;  /* 0xbf8000000d0d7421 */ /* 0x000fc80000000000 */
[----:B------:R-:W-:-:S04]  /*2e420*/  FFMA.FTZ R28, R13, R54, -0.16845393180847167969 ;  /* 0xbe2c7f300d1c7423 */ /* 0x000fc80000010036 */
[----:B------:R-:W-:-:S04]  /*2e430*/  FFMA.FTZ R28, R13, R28, 0.1716887056827545166 ;  /* 0x3e2fcf2a0d1c7423 */ /* 0x000fc8000001001c */
[----:B------:R-:W-:-:S04]  /*2e440*/  FFMA.FTZ R28, R13, R28, -0.17900948226451873779 ;  /* 0xbe374e430d1c7423 */ /* 0x000fc8000001001c */
[C---:B------:R-:W-:Y:S01]  /*2e450*/  FFMA.FTZ R28, R13.reuse, R28, 0.20512372255325317383 ;  /* 0x3e520bf40d1c7423 */ /* 0x040fe2000001001c */
[----:B---3--:R-:W-:Y:S02]  /*2e460*/  IMAD.IADD R16, R244, 0x1, -R245 ;  /* 0x00000001f4107824 */ /* 0x008fe400078e0af5 */
[----:B----4-:R-:W-:Y:S02]  /*2e470*/  IMAD.IADD R12, R240, 0x1, -R243 ;  /* 0x00000001f00c7824 */ /* 0x010fe400078e0af3 */
[----:B------:R-:W-:Y:S01]  /*2e480*/  FFMA.FTZ R28, R13, R28, -0.24046532809734344482 ;  /* 0xbe763c8b0d1c7423 */ /* 0x000fe2000001001c */
[----:B------:R-:W-:Y:S02]  /*2e490*/  IMAD.IADD R5, R239, 0x1, -R242 ;  /* 0x00000001ef057824 */ /* 0x000fe400078e0af2 */
[----:B------:R-:W-:Y:S01]  /*2e4a0*/  FADD R16, R16, -1 ;  /* 0xbf80000010107421 */ /* 0x000fe20000000000 */
[----:B------:R-:W-:Y:S01]  /*2e4b0*/  FADD R12, R12, -1 ;  /* 0xbf8000000c0c7421 */ /* 0x000fe20000000000 */
[----:B------:R-:W-:Y:S01]  /*2e4c0*/  FFMA.FTZ R28, R13, R28, 0.28857114911079406738 ;  /* 0x3e93bf990d1c7423 */ /* 0x000fe2000001001c */
[----:B------:R-:W-:Y:S01]  /*2e4d0*/  FADD R5, R5, -1 ;  /* 0xbf80000005057421 */ /* 0x000fe20000000000 */
[-C--:B------:R-:W-:Y:S01]  /*2e4e0*/  FFMA.FTZ R17, R16, R54.reuse, -0.16845393180847167969 ;  /* 0xbe2c7f3010117423 */ /* 0x080fe20000010036 */
[----:B------:R-:W-:Y:S01]  /*2e4f0*/  FFMA.FTZ R29, R12, R54, -0.16845393180847167969 ;  /* 0xbe2c7f300c1d7423 */ /* 0x000fe20000010036 */
[----:B------:R-:W-:Y:S01]  /*2e500*/  FFMA.FTZ R28, R13, R28, -0.36067417263984680176 ;  /* 0xbeb8aa490d1c7423 */ /* 0x000fe2000001001c */
[----:B------:R-:W-:Y:S01]  /*2e510*/  FFMA.FTZ R54, R5, R54, -0.16845393180847167969 ;  /* 0xbe2c7f3005367423 */ /* 0x000fe20000010036 */
[----:B------:R-:W-:-:S02]  /*2e520*/  FFMA.FTZ R17, R16, R17, 0.1716887056827545166 ;  /* 0x3e2fcf2a10117423 */ /* 0x000fc40000010011 */
[----:B------:R-:W-:Y:S01]  /*2e530*/  FFMA.FTZ R28, R13, R28, 0.48089820146560668945 ;  /* 0x3ef6384a0d1c7423 */ /* 0x000fe2000001001c */
[----:B------:R-:W-:Y:S01]  /*2e540*/  FFMA.FTZ R54, R5, R54, 0.1716887056827545166 ;  /* 0x3e2fcf2a05367423 */ /* 0x000fe20000010036 */
[----:B------:R-:W-:Y:S01]  /*2e550*/  FFMA.FTZ R29, R12, R29, 0.1716887056827545166 ;  /* 0x3e2fcf2a0c1d7423 */ /* 0x000fe2000001001d */
[----:B------:R-:W-:Y:S01]  /*2e560*/  FFMA.FTZ R17, R16, R17, -0.17900948226451873779 ;  /* 0xbe374e4310117423 */ /* 0x000fe20000010011 */
[----:B------:R-:W-:Y:S01]  /*2e570*/  FFMA.FTZ R28, R13, R28, -0.72134751081466674805 ;  /* 0xbf38aa3b0d1c7423 */ /* 0x000fe2000001001c */
[----:B------:R-:W-:Y:S01]  /*2e580*/  FFMA.FTZ R54, R5, R54, -0.17900948226451873779 ;  /* 0xbe374e4305367423 */ /* 0x000fe20000010036 */
[----:B------:R-:W-:Y:S01]  /*2e590*/  FFMA.FTZ R29, R12, R29, -0.17900948226451873779 ;  /* 0xbe374e430c1d7423 */ /* 0x000fe2000001001d */
[----:B------:R-:W-:Y:S01]  /*2e5a0*/  FFMA.FTZ R17, R16, R17, 0.20512372255325317383 ;  /* 0x3e520bf410117423 */ /* 0x000fe20000010011 */
[----:B------:R-:W-:Y:S01]  /*2e5b0*/  FMUL R28, R13, R28 ;  /* 0x0000001c0d1c7220 */ /* 0x000fe20000400000 */
[----:B------:R-:W-:Y:S01]  /*2e5c0*/  FFMA.FTZ R54, R5, R54, 0.20512372255325317383 ;  /* 0x3e520bf405367423 */ /* 0x000fe20000010036 */
[----:B------:R-:W-:Y:S01]  /*2e5d0*/  FFMA.FTZ R29, R12, R29, 0.20512372255325317383 ;  /* 0x3e520bf40c1d7423 */ /* 0x000fe2000001001d */
[----:B------:R-:W-:Y:S01]  /*2e5e0*/  FFMA.FTZ R17, R16, R17, -0.24046532809734344482 ;  /* 0xbe763c8b10117423 */ /* 0x000fe20000010011 */
[----:B------:R-:W-:Y:S01]  /*2e5f0*/  FMUL R28, R13, R28 ;  /* 0x0000001c0d1c7220 */ /* 0x000fe20000400000 */
[----:B------:R-:W-:Y:S01]  /*2e600*/  FFMA.FTZ R54, R5, R54, -0.24046532809734344482 ;  /* 0xbe763c8b05367423 */ /* 0x000fe20000010036 */
[----:B------:R-:W-:Y:S01]  /*2e610*/  FFMA.FTZ R29, R12, R29, -0.24046532809734344482 ;  /* 0xbe763c8b0c1d7423 */ /* 0x000fe2000001001d */
[----:B------:R-:W-:Y:S01]  /*2e620*/  FFMA.FTZ R17, R16, R17, 0.28857114911079406738 ;  /* 0x3e93bf9910117423 */ /* 0x000fe20000010011 */
[----:B------:R-:W-:Y:S01]  /*2e630*/  FFMA.FTZ R28, R13, 1.4426950216293334961, R28 ;  /* 0x3fb8aa3b0d1c7823 */ /* 0x000fe2000001001c */
[C---:B------:R-:W-:Y:S01]  /*2e640*/  FFMA.FTZ R54, R5.reuse, R54, 0.28857114911079406738 ;  /* 0x3e93bf9905367423 */ /* 0x040fe20000010036 */
[----:B------:R-:W-:Y:S01]  /*2e650*/  FFMA.FTZ R29, R12, R29, 0.28857114911079406738 ;  /* 0x3e93bf990c1d7423 */ /* 0x000fe2000001001d */
[----:B------:R-:W-:Y:S01]  /*2e660*/  FFMA.FTZ R17, R16, R17, -0.36067417263984680176 ;  /* 0xbeb8aa4910117423 */ /* 0x000fe20000010011 */
[----:B------:R-:W-:Y:S01]  /*2e670*/  FADD R13, R128, R28 ;  /* 0x0000001c800d7221 */ /* 0x000fe20000000000 */
[C---:B------:R-:W-:Y:S01]  /*2e680*/  FFMA.FTZ R54, R5.reuse, R54, -0.36067417263984680176 ;  /* 0xbeb8aa4905367423 */ /* 0x040fe20000010036 */
[----:B------:R-:W2:Y:S01]  /*2e690*/  S2R R128, SR_TID.X ;  /* 0x0000000000807919 */ /* 0x000ea20000002100 */
[----:B------:R-:W-:Y:S01]  /*2e6a0*/  FFMA.FTZ R29, R12, R29, -0.36067417263984680176 ;  /* 0xbeb8aa490c1d7423 */ /* 0x000fe2000001001d */
[----:B------:R-:W-:Y:S01]  /*2e6b0*/  FFMA.FTZ R17, R16, R17, 0.48089820146560668945 ;  /* 0x3ef6384a10117423 */ /* 0x000fe20000010011 */
[----:B------:R-:W-:-:S02]  /*2e6c0*/  FFMA.FTZ R54, R5, R54, 0.48089820146560668945 ;  /* 0x3ef6384a05367423 */ /* 0x000fc40000010036 */
[----:B------:R-:W-:Y:S01]  /*2e6d0*/  FFMA.FTZ R29, R12, R29, 0.48089820146560668945 ;  /* 0x3ef6384a0c1d7423 */ /* 0x000fe2000001001d */
[----:B------:R-:W-:Y:S01]  /*2e6e0*/  FFMA.FTZ R17, R16, R17, -0.72134751081466674805 ;  /* 0xbf38aa3b10117423 */ /* 0x000fe20000010011 */
[----:B------:R-:W-:Y:S01]  /*2e6f0*/  ISETP.GE.U32.AND P1, PT, R244, 0x7f800000, PT ;  /* 0x7f800000f400780c */ /* 0x000fe20003f26070 */
[C---:B------:R-:W-:Y:S01]  /*2e700*/  FFMA.FTZ R54, R5.reuse, R54, -0.72134751081466674805 ;  /* 0xbf38aa3b05367423 */ /* 0x040fe20000010036 */
[----:B------:R-:W-:Y:S01]  /*2e710*/  FFMA.FTZ R29, R12, R29, -0.72134751081466674805 ;  /* 0xbf38aa3b0c1d7423 */ /* 0x000fe2000001001d */
[----:B------:R-:W-:Y:S02]  /*2e720*/  FMUL R17, R16, R17 ;  /* 0x0000001110117220 */ /* 0x000fe40000400000 */
[C---:B------:R-:W-:Y:S01]  /*2e730*/  FMUL R54, R5.reuse, R54 ;  /* 0x0000003605367220 */ /* 0x040fe20000400000 */
[----:B------:R-:W-:Y:S01]  /*2e740*/  FMUL R29, R12, R29 ;  /* 0x0000001d0c1d7220 */ /* 0x000fe20000400000 */
[----:B------:R-:W-:Y:S02]  /*2e750*/  FMUL R17, R16, R17 ;  /* 0x0000001110117220 */ /* 0x000fe40000400000 */
[----:B------:R-:W-:Y:S01]  /*2e760*/  FMUL R54, R5, R54 ;  /* 0x0000003605367220 */ /* 0x000fe20000400000 */
[----:B------:R-:W-:Y:S01]  /*2e770*/  FMUL R29, R12, R29 ;  /* 0x0000001d0c1d7220 */ /* 0x000fe20000400000 */
[----:B------:R-:W-:-:S02]  /*2e780*/  FFMA.FTZ R17, R16, 1.4426950216293334961, R17 ;  /* 0x3fb8aa3b10117823 */ /* 0x000fc40000010011 */
[----:B------:R-:W-:Y:S01]  /*2e790*/  FFMA.FTZ R54, R5, 1.4426950216293334961, R54 ;  /* 0x3fb8aa3b05367823 */ /* 0x000fe20000010036 */
[----:B------:R-:W-:Y:S02]  /*2e7a0*/  @P1 IMAD.MOV.U32 R5, RZ, RZ, 0x7f800000 ;  /* 0x7f800000ff051424 */ /* 0x000fe400078e00ff */
[----:B------:R-:W-:Y:S01]  /*2e7b0*/  FFMA.FTZ R29, R12, 1.4426950216293334961, R29 ;  /* 0x3fb8aa3b0c1d7823 */ /* 0x000fe2000001001d */
[----:B------:R-:W-:Y:S01]  /*2e7c0*/  FADD R137, R137, R17 ;  /* 0x0000001189897221 */ /* 0x000fe20000000000 */
[----:B------:R-:W-:Y:S01]  /*2e7d0*/  FADD R17, R0, R54 ;  /* 0x0000003600117221 */ /* 0x000fe20000000000 */
[----:B------:R-:W-:Y:S01]  /*2e7e0*/  @P1 FFMA.FTZ R137, R244, R5, +INF ;  /* 0x7f800000f4891423 */ /* 0x000fe20000010005 */
[----:B------:R-:W-:Y:S02]  /*2e7f0*/  FADD R16, R252, R29 ;  /* 0x0000001dfc107221 */ /* 0x000fe40000000000 */
[----:B------:R-:W3:Y:S04]  /*2e800*/  LDL.LU R252, [R1+0x11ec] ;  /* 0x0011ec0001fc7983 */ /* 0x000ee80000300800 */
[----:B------:R-:W4:Y:S04]  /*2e810*/  LDL.LU R0, [R1+0x11e8] ;  /* 0x0011e80001007983 */ /* 0x000f280000300800 */
[----:B------:R-:W-:Y:S04]  /*2e820*/  STL [R1+0xd3c], R17 ;  /* 0x000d3c1101007387 */ /* 0x000fe80000100800 */
[----:B------:R2:W-:Y:S02]  /*2e830*/  STL [R1+0xd54], R137 ;  /* 0x000d548901007387 */ /* 0x0005e40000100800 */
[----:B--2---:R-:W-:-:S02]  /*2e840*/  LOP3.LUT R137, R128, 0xff, RZ, 0xc0, !PT ;  /* 0x000000ff80897812 */ /* 0x004fc400078ec0ff */
[----:B------:R-:W2:Y:S01]  /*2e850*/  S2R R128, SR_CTAID.X ;  /* 0x0000000000807919 */ /* 0x000ea20000002500 */
[----:B------:R-:W-:Y:S02]  /*2e860*/  ISETP.GE.U32.AND P4, PT, R247, 0x7f800000, PT ;  /* 0x7f800000f700780c */ /* 0x000fe40003f86070 */
[----:B------:R-:W-:-:S11]  /*2e870*/  ISETP.GE.U32.AND P0, PT, R240, 0x7f800000, PT ;  /* 0x7f800000f000780c */ /* 0x000fd60003f06070 */
[----:B------:R-:W-:-:S04]  /*2e880*/  @P4 IMAD.MOV.U32 R12, RZ, RZ, 0x7f800000 ;  /* 0x7f800000ff0c4424 */ /* 0x000fc800078e00ff */
[----:B------:R-:W-:Y:S01]  /*2e890*/  @P4 FFMA.FTZ R13, R247, R12, +INF ;  /* 0x7f800000f70d4423 */ /* 0x000fe2000001000c */
[----:B------:R-:W-:Y:S02]  /*2e8a0*/  @P0 IMAD.MOV.U32 R12, RZ, RZ, 0x7f800000 ;  /* 0x7f800000ff0c0424 */ /* 0x000fe400078e00ff */
[----:B--2---:R-:W-:-:S04]  /*2e8b0*/  IMAD R128, R128, 0x100, R137 ;  /* 0x0000010080807824 */ /* 0x004fc800078e0289 */
[----:B------:R-:W-:Y:S01]  /*2e8c0*/  IMAD R5, R128, UR5, RZ ;  /* 0x0000000580057c24 */ /* 0x000fe2000f8e02ff */
[----:B------:R-:W-:-:S04]  /*2e8d0*/  USHF.R.S32.HI UR5, URZ, 0x1f, UR4 ;  /* 0x0000001f3f057899 */ /* 0x000fc80008011404 */
[----:B0-----:R-:W-:Y:S01]  /*2e8e0*/  IADD3 R2, P5, P6, R5, UR4, R2 ;  /* 0x0000000405027c10 */ /* 0x001fe2000febe002 */
[----:B------:R-:W-:Y:S01]  /*2e8f0*/  ULDC UR4, c[0x0][0x278] ;  /* 0x00009e0000047ab9 */ /* 0x000fe20000000800 */
[----:B------:R-:W-:Y:S01]  /*2e900*/  SHF.R.S32.HI R5, RZ, 0x1f, R5 ;  /* 0x0000001fff057819 */ /* 0x000fe20000011405 */
[----:B------:R-:W-:-:S03]  /*2e910*/  @P0 FFMA.FTZ R16, R240, R12, +INF ;  /* 0x7f800000f0100423 */ /* 0x000fc6000001000c */
[----:B------:R-:W-:Y:S02]  /*2e920*/  IADD3.X R3, R5, UR5, R3, P5, P6 ;  /* 0x0000000505037c10 */ /* 0x000fe4000afec403 */
[----:B------:R-:W-:Y:S01]  /*2e930*/  IADD3 R12, P6, R2, UR4, RZ ;  /* 0x00000004020c7c10 */ /* 0x000fe2000ffde0ff */
[----:B------:R0:W-:Y:S04]  /*2e940*/  STL [R1+0xd50], R13 ;  /* 0x000d500d01007387 */ /* 0x0001e80000100800 */
[----:B------:R2:W-:Y:S04]  /*2e950*/  STL [R1+0xd4c], R16 ;  /* 0x000d4c1001007387 */ /* 0x0005e80000100800 */
[----:B------:R2:W-:Y:S01]  /*2e960*/  STL [R1+0xcf0], R12 ;  /* 0x000cf00c01007387 */ /* 0x0005e20000100800 */
[----:B-1----:R-:W-:-:S02]  /*2e970*/  IMAD.SHL.U32 R54, R141, 0x80, RZ ;  /* 0x000000808d367824 */ /* 0x002fc400078e00ff */
[C---:B0-----:R-:W-:Y:S02]  /*2e980*/  IMAD.SHL.U32 R13, R141.reuse, 0x10, RZ ;  /* 0x000000108d0d7824 */ /* 0x041fe400078e00ff */
        /* <DEDUP_REMOVED lines=11> */
[----:B------:R-:W-:Y:S01]  /*2ea40*/  F2FP.SATFINITE.E4M3.F32.PACK_AB_MERGE_C R84, R84, R85, RZ ;  /* 0x000000555454723e */ /* 0x000fe200048070ff */
[----:B--2---:R-:W-:Y:S01]  /*2ea50*/  IMAD.SHL.U32 R16, R141, 0x4, RZ ;  /* 0x000000048d107824 */ /* 0x004fe200078e00ff */
[----:B------:R-:W-:-:S02]  /*2ea60*/  F2FP.SATFINITE.E4M3.F32.PACK_AB_MERGE_C R42, R42, R241, RZ ;  /* 0x000000f12a2a723e */ /* 0x000fc400048070ff */
[----:B------:R-:W-:Y:S02]  /*2ea70*/  F2FP.SATFINITE.E4M3.F32.PACK_AB_MERGE_C R236, R236, R237, RZ ;  /* 0x000000edecec723e */ /* 0x000fe400048070ff */
[----:B------:R-:W-:Y:S02]  /*2ea80*/  F2FP.SATFINITE.E4M3.F32.PACK_AB_MERGE_C R19, R19, R231, RZ ;  /* 0x000000e71313723e */ /* 0x000fe400048070ff */
[----:B------:R-:W-:Y:S02]  /*2ea90*/  F2FP.SATFINITE.E4M3.F32.PACK_AB_MERGE_C R228, R228, R229, RZ ;  /* 0x000000e5e4e4723e */ /* 0x000fe400048070ff */
[----:B------:R-:W-:Y:S02]  /*2eaa0*/  F2FP.SATFINITE.E4M3.F32.PACK_AB_MERGE_C R18, R18, R223, RZ ;  /* 0x000000df1212723e */ /* 0x000fe400048070ff */
[----:B------:R-:W-:Y:S02]  /*2eab0*/  F2FP.SATFINITE.E4M3.F32.PACK_AB_MERGE_C R220, R220, R221, RZ ;  /* 0x000000dddcdc723e */ /* 0x000fe400048070ff */
        /* <DEDUP_REMOVED lines=18> */
[----:B------:R-:W-:-:S02]  /*2ebe0*/  FSETP.NEU.AND P3, PT, R244, RZ, PT ;  /* 0x000000fff400720b */ /* 0x000fc40003f6d000 */
[----:B------:R-:W-:Y:S02]  /*2ebf0*/  FSETP.NEU.AND P2, PT, R247, RZ, PT ;  /* 0x000000fff700720b */ /* 0x000fe40003f4d000 */
[----:B------:R-:W-:Y:S02]  /*2ec00*/  FSETP.NEU.AND P1, PT, R240, RZ, PT ;  /* 0x000000fff000720b */ /* 0x000fe40003f2d000 */
[----:B------:R-:W-:Y:S02]  /*2ec10*/  ISETP.GE.U32.AND P4, PT, R239, 0x7f800000, PT ;  /* 0x7f800000ef00780c */ /* 0x000fe40003f86070 */
[----:B------:R-:W-:Y:S02]  /*2ec20*/  LOP3.LUT R5, R13, 0xf0, RZ, 0xc0, !PT ;  /* 0x000000f00d057812 */ /* 0x000fe400078ec0ff */
[----:B------:R-:W-:Y:S01]  /*2ec30*/  LOP3.LUT R54, R54, 0x800, RZ, 0xc0, !PT ;  /* 0x0000080036367812 */ /* 0x000fe200078ec0ff */
[----:B------:R-:W2:Y:S01]  /*2ec40*/  LDL.LU R221, [R1+0x54] ;  /* 0x0000540001dd7983 */ /* 0x000ea20000300800 */
[----:B------:R-:W-:Y:S01]  /*2ec50*/  SHF.R.U32.HI R13, RZ, 0x1, R141 ;  /* 0x00000001ff0d7819 */ /* 0x000fe2000001168d */
[----:B------:R-:W-:Y:S01]  /*2ec60*/  IMAD.MOV.U32 R28, RZ, RZ, R17 ;  /* 0x000000ffff1c7224 */ /* 0x000fe200078e0011 */
[----:B------:R-:W-:Y:S01]  /*2ec70*/  LOP3.LUT R12, R141, 0x7, RZ, 0xc0, !PT ;  /* 0x000000078d0c7812 */ /* 0x000fe200078ec0ff */
[----:B------:R-:W2:Y:S01]  /*2ec80*/  LDL.LU R223, [R1+0x2cc] ;  /* 0x0002cc0001df7983 */ /* 0x000ea20000300800 */
[----:B------:R-:W-:Y:S01]  /*2ec90*/  IADD3 R54, R54, UR6, R5 ;  /* 0x0000000636367c10 */ /* 0x000fe2000fffe005 */
[----:B------:R-:W-:Y:S01]  /*2eca0*/  ULDC.64 UR4, c[0x0][0x270] ;  /* 0x00009c0000047ab9 */ /* 0x000fe20000000a00 */
[----:B------:R-:W-:Y:S01]  /*2ecb0*/  LOP3.LUT R16, R16, 0x3c0, RZ, 0xc0, !PT ;  /* 0x000003c010107812 */ /* 0x000fe200078ec0ff */
[----:B------:R-:W2:Y:S01]  /*2ecc0*/  LDL.LU R229, [R1+0x60] ;  /* 0x0000600001e57983 */ /* 0x000ea20000300800 */
[----:B------:R-:W-:Y:S01]  /*2ecd0*/  F2FP.SATFINITE.E4M3.F32.PACK_AB_MERGE_C R4, R249, R4, R42 ;  /* 0x00000004f904723e */ /* 0x000fe2000480702a */
[----:B------:R-:W-:Y:S01]  /*2ece0*/  BAR.SYNC.DEFER_BLOCKING 0x0 ;  /* 0x0000000000007b1d */ /* 0x000fe20000010000 */
[----:B------:R-:W-:Y:S01]  /*2ecf0*/  F2FP.SATFINITE.E4M3.F32.PACK_AB_MERGE_C R29, R208, R209, R204 ;  /* 0x000000d1d01d723e */ /* 0x000fe200048070cc */
[----:B------:R-:W-:Y:S01]  /*2ed00*/  @P4 IMAD.MOV.U32 R5, RZ, RZ, 0x7f800000 ;  /* 0x7f800000ff054424 */ /* 0x000fe200078e00ff */
[----:B------:R-:W-:-:S02]  /*2ed10*/  F2FP.SATFINITE.E4M3.F32.PACK_AB_MERGE_C R32, R32, R203, R33 ;  /* 0x000000cb2020723e */ /* 0x000fc40004807021 */
[----:B------:R-:W-:Y:S02]  /*2ed20*/  F2FP.SATFINITE.E4M3.F32.PACK_AB_MERGE_C R40, R194, R195, R40 ;  /* 0x000000c3c228723e */ /* 0x000fe40004807028 */
[----:B------:R-:W-:Y:S01]  /*2ed30*/  F2FP.SATFINITE.E4M3.F32.PACK_AB_MERGE_C R41, R192, R193, R41 ;  /* 0x000000c1c029723e */ /* 0x000fe20004807029 */
[----:B------:R-:W2:Y:S01]  /*2ed40*/  LDL.LU R231, [R1+0x40c] ;  /* 0x00040c0001e77983 */ /* 0x000ea20000300800 */
[----:B------:R-:W-:Y:S02]  /*2ed50*/  LOP3.LUT R13, R13, 0x4, RZ, 0xc0, !PT ;  /* 0x000000040d0d7812 */ /* 0x000fe400078ec0ff */
[----:B------:R-:W-:Y:S01]  /*2ed60*/  F2FP.SATFINITE.E4M3.F32.PACK_AB_MERGE_C R48, R178, R179, R48 ;  /* 0x000000b3b230723e */ /* 0x000fe20004807030 */
[----:B------:R-:W2:Y:S01]  /*2ed70*/  LDL.LU R237, [R1+0x2d8] ;  /* 0x0002d80001ed7983 */ /* 0x000ea20000300800 */
[----:B------:R-:W-:Y:S01]  /*2ed80*/  LEA R12, R12, UR6, 0x3 ;  /* 0x000000060c0c7c11 */ /* 0x000fe2000f8e18ff */
[----:B------:R-:W-:Y:S01]  /*2ed90*/  @P4 FFMA.FTZ R28, R239, R5, +INF ;  /* 0x7f800000ef1c4423 */ /* 0x000fe20000010005 */
[----:B------:R-:W-:Y:S01]  /*2eda0*/  F2FP.SATFINITE.E4M3.F32.PACK_AB_MERGE_C R49, R176, R177, R49 ;  /* 0x000000b1b031723e */ /* 0x000fe20004807031 */
[----:B------:R-:W2:Y:S01]  /*2edb0*/  LDL.LU R202, [R1+0x70] ;  /* 0x0000700001ca7983 */ /* 0x000ea20000300800 */
[----:B------:R-:W-:Y:S01]  /*2edc0*/  F2FP.SATFINITE.E4M3.F32.PACK_AB_MERGE_C R56, R170, R171, R56 ;  /* 0x000000abaa38723e */ /* 0x000fe20004807038 */
[----:B------:R-:W0:Y:S01]  /*2edd0*/  LDC R176, c[0x0][0x278] ;  /* 0x00009e00ffb07b82 */ /* 0x000e220000000800 */
[----:B------:R-:W-:Y:S01]  /*2ede0*/  F2FP.SATFINITE.E4M3.F32.PACK_AB_MERGE_C R57, R168, R169, R57 ;  /* 0x000000a9a839723e */ /* 0x000fe20004807039 */
[----:B------:R-:W2:Y:S01]  /*2edf0*/  LDL.LU R198, [R1+0x78] ;  /* 0x0000780001c67983 */ /* 0x000ea20000300800 */
[----:B------:R-:W-:Y:S01]  /*2ee00*/  F2FP.SATFINITE.E4M3.F32.PACK_AB_MERGE_C R64, R154, R155, R64 ;  /* 0x0000009b9a40723e */ /* 0x000fe20004807040 */
[----:B------:R-:W-:Y:S01]  /*2ee10*/  ULDC UR54, c[0x0][0x278] ;  /* 0x00009e0000367ab9 */ /* 0x000fe20000000800 */
[----:B------:R-:W-:Y:S01]  /*2ee20*/  F2FP.SATFINITE.E4M3.F32.PACK_AB_MERGE_C R65, R152, R153, R65 ;  /* 0x000000999841723e */ /* 0x000fe20004807041 */
[----:B------:R-:W2:Y:S01]  /*2ee30*/  LDL.LU R150, [R1+0x2e4] ;  /* 0x0002e40001967983 */ /* 0x000ea20000300800 */
[----:B------:R-:W-:Y:S01]  /*2ee40*/  F2FP.SATFINITE.E4M3.F32.PACK_AB_MERGE_C R81, R120, R81, R132 ;  /* 0x000000517851723e */ /* 0x000fe20004807084 */
[----:B------:R-:W1:Y:S01]  /*2ee50*/  LDC R168, c[0x0][0x278] ;  /* 0x00009e00ffa87b82 */ /* 0x000e620000000800 */
[----:B------:R-:W-:Y:S01]  /*2ee60*/  F2FP.SATFINITE.E4M3.F32.PACK_AB_MERGE_C R129, R121, R129, R124 ;  /* 0x000000817981723e */ /* 0x000fe2000480707c */
[----:B------:R-:W2:Y:S01]  /*2ee70*/  LDL.LU R137, [R1+0x2ec] ;  /* 0x0002ec0001897983 */ /* 0x000ea20000300800 */
[----:B------:R-:W-:Y:S01]  /*2ee80*/  F2FP.SATFINITE.E4M3.F32.PACK_AB_MERGE_C R73, R80, R73, R140 ;  /* 0x000000495049723e */ /* 0x000fe2000480708c */
[----:B------:R-:W-:Y:S01]  /*2ee90*/  ULDC UR55, c[0x0][0x278] ;  /* 0x00009e0000377ab9 */ /* 0x000fe20000000800 */
[----:B------:R-:W-:Y:S01]  /*2eea0*/  F2FP.SATFINITE.E4M3.F32.PACK_AB_MERGE_C R136, R136, R91, R125 ;  /* 0x0000005b8888723e */ /* 0x000fe2000480707d */
[----:B---3--:R-:W-:Y:S01]  /*2eeb0*/  STL [R1+0x11ec], R252 ;  /* 0x0011ecfc01007387 */ /* 0x008fe20000100800 */
[----:B------:R-:W-:Y:S01]  /*2eec0*/  FSETP.NEU.AND P0, PT, R239, RZ, PT ;  /* 0x000000ffef00720b */ /* 0x000fe20003f0d000 */
[----:B------:R-:W3:Y:S01]  /*2eed0*/  LDC R91, c[0x0][0x278] ;  /* 0x00009e00ff5b7b82 */ /* 0x000ee20000000800 */
[----:B------:R-:W-:Y:S01]  /*2eee0*/  ULDC UR56, c[0x0][0x278] ;  /* 0x00009e0000387ab9 */ /* 0x000fe20000000800 */
[----:B----4-:R4:W-:Y:S01]  /*2eef0*/  STL [R1+0x11e8], R0 ;  /* 0x0011e80001007387 */ /* 0x0109e20000100800 */
[----:B------:R-:W-:Y:S01]  /*2ef00*/  ULDC UR57, c[0x0][0x278] ;  /* 0x00009e0000397ab9 */ /* 0x000fe20000000800 */
[----:B------:R-:W-:Y:S01]  /*2ef10*/  ULDC UR58, c[0x0][0x278] ;  /* 0x00009e00003a7ab9 */ /* 0x000fe20000000800 */
[----:B------:R-:W-:Y:S01]  /*2ef20*/  ULDC UR59, c[0x0][0x278] ;  /* 0x00009e00003b7ab9 */ /* 0x000fe20000000800 */
[----:B------:R-:W3:Y:S01]  /*2ef30*/  LDL.LU R241, [R1+0x98] ;  /* 0x0000980001f17983 */ /* 0x000ee20000300800 */
[----:B------:R-:W-:Y:S01]  /*2ef40*/  ULDC UR60, c[0x0][0x278] ;  /* 0x00009e00003c7ab9 */ /* 0x000fe20000000800 */
[----:B------:R-:W0:Y:S01]  /*2ef50*/  S2UR UR61, SR_CTAID.Y ;  /* 0x00000000003d79c3 */ /* 0x000e220000002600 */
[----:B------:R-:W-:Y:S01]  /*2ef60*/  ULDC UR7, c[0x0][0x278] ;  /* 0x00009e0000077ab9 */ /* 0x000fe20000000800 */
[----:B------:R-:W3:Y:S01]  /*2ef70*/  LDL.LU R238, [R1+0x9c] ;  /* 0x00009c0001ee7983 */ /* 0x000ee20000300800 */
[----:B------:R-:W-:Y:S01]  /*2ef80*/  ULDC UR8, c[0x0][0x278] ;  /* 0x00009e0000087ab9 */ /* 0x000fe20000000800 */
[----:B----4-:R-:W-:Y:S01]  /*2ef90*/  IADD3 R0, R13, R12, R16 ;  /* 0x0000000c0d007210 */ /* 0x010fe20007ffe010 */
[----:B------:R-:W-:Y:S01]  /*2efa0*/  ULDC UR9, c[0x0][0x278] ;  /* 0x00009e0000097ab9 */ /* 0x000fe20000000800 */
[----:B------:R-:W-:Y:S01]  /*2efb0*/  @P4 STL [R1+0xd3c], R28 ;  /* 0x000d3c1c01004387 */ /* 0x000fe20000100800 */
[----:B------:R-:W-:Y:S01]  /*2efc0*/  ULDC UR10, c[0x0][0x278] ;  /* 0x00009e00000a7ab9 */ /* 0x000fe20000000800 */
[----:B------:R-:W-:Y:S01]  /*2efd0*/  ULDC UR11, c[0x0][0x278] ;  /* 0x00009e00000b7ab9 */ /* 0x000fe20000000800 */
[----:B------:R-:W-:Y:S01]  /*2efe0*/  ULDC UR12, c[0x0][0x278] ;  /* 0x00009e00000c7ab9 */ /* 0x000fe20000000800 */
[----:B------:R4:W-:Y:S01]  /*2eff0*/  STL [R1+0x11e0], R0 ;  /* 0x0011e00001007387 */ /* 0x0009e20000100800 */
[----:B------:R-:W-:Y:S01]  /*2f000*/  ULDC UR13, c[0x0][0x278] ;  /* 0x00009e00000d7ab9 */ /* 0x000fe20000000800 */
[----:B------:R-:W-:Y:S01]  /*2f010*/  ULDC UR14, c[0x0][0x278] ;  /* 0x00009e00000e7ab9 */ /* 0x000fe20000000800 */
[----:B------:R-:W-:Y:S01]  /*2f020*/  ULDC UR15, c[0x0][0x278] ;  /* 0x00009e00000f7ab9 */ /* 0x000fe20000000800 */
[----:B------:R-:W3:Y:S01]  /*2f030*/  LDL.LU R230, [R1+0x2fc] ;  /* 0x0002fc0001e67983 */ /* 0x000ee20000300800 */
        /* <DEDUP_REMOVED lines=20> */
[----:B------:R-:W-:Y:S01]  /*2f180*/  LOP3.LUT R16, R141, 0xff, RZ, 0xc0, !PT ;  /* 0x000000ff8d107812 */ /* 0x000fe200078ec0ff */
[----:B------:R-:W0:Y:S01]  /*2f190*/  LDC R169, c[0x0][0x278] ;  /* 0x00009e00ffa97b82 */ /* 0x000e220000000800 */
[----:B------:R-:W-:Y:S01]  /*2f1a0*/  ULDC UR31, c[0x0][0x278] ;  /* 0x00009e00001f7ab9 */ /* 0x000fe20000000800 */
[----:B------:R-:W-:Y:S01]  /*2f1b0*/  ULDC UR32, c[0x0][0x278] ;  /* 0x00009e0000207ab9 */ /* 0x000fe20000000800 */
[----:B----4-:R-:W-:Y:S01]  /*2f1c0*/  LEA R0, R16, UR6, 0x4 ;  /* 0x0000000610007c11 */ /* 0x010fe2000f8e20ff */
[----:B------:R-:W-:Y:S01]  /*2f1d0*/  ULDC UR33, c[0x0][0x278] ;  /* 0x00009e0000217ab9 */ /* 0x000fe20000000800 */
        /* <DEDUP_REMOVED lines=17> */
[----:B--2---:R-:W-:Y:S01]  /*2f2f0*/  F2FP.SATFINITE.E4M3.F32.PACK_AB_MERGE_C R6, R229, R223, R6 ;  /* 0x000000dfe506723e */ /* 0x004fe20004807006 */
[----:B------:R-:W2:Y:S01]  /*2f300*/  LDC R170, c[0x0][0x278] ;  /* 0x00009e00ffaa7b82 */ /* 0x000ea20000000800 */
[----:B------:R-:W4:Y:S04]  /*2f310*/  LDL.LU R223, [R1+0xd8] ;  /* 0x0000d80001df7983 */ /* 0x000f280000300800 */
[----:B------:R-:W4:Y:S01]  /*2f320*/  LDL.LU R229, [R1+0xdc] ;  /* 0x0000dc0001e57983 */ /* 0x000f220000300800 */
[----:B------:R-:W-:-:S02]  /*2f330*/  LOP3.LUT R17, R141, 0xe0, RZ, 0xc0, !PT ;  /* 0x000000e08d117812 */ /* 0x000fc400078ec0ff */
[----:B------:R-:W-:Y:S01]  /*2f340*/  F2FP.SATFINITE.E4M3.F32.PACK_AB_MERGE_C R33, R200, R201, R196 ;  /* 0x000000c9c821723e */ /* 0x000fe200048070c4 */
[----:B------:R-:W2:Y:S01]  /*2f350*/  LDC R171, c[0x0][0x278] ;  /* 0x00009e00ffab7b82 */ /* 0x000ea20000000800 */
[----:B------:R-:W-:Y:S02]  /*2f360*/  F2FP.SATFINITE.E4M3.F32.PACK_AB_MERGE_C R7, R237, R231, R7 ;  /* 0x000000e7ed07723e */ /* 0x000fe40004807007 */
[----:B------:R-:W2:Y:S01]  /*2f370*/  LDL.LU R231, [R1+0x348] ;  /* 0x0003480001e77983 */ /* 0x000ea20000300800 */
[----:B------:R-:W-:-:S04]  /*2f380*/  F2FP.SATFINITE.E4M3.F32.PACK_AB_MERGE_C R5, R248, R221, R236 ;  /* 0x000000ddf805723e */ /* 0x000fc800048070ec */
[----:B------:R-:W0:Y:S01]  /*2f390*/  LDC R177, c[0x0][0x278] ;  /* 0x00009e00ffb17b82 */ /* 0x000e220000000800 */
[----:B------:R-:W2:Y:S01]  /*2f3a0*/  LDL.LU R237, [R1+0x350] ;  /* 0x0003500001ed7983 */ /* 0x000ea20000300800 */
[----:B------:R-:W-:-:S03]  /*2f3b0*/  F2FP.SATFINITE.E4M3.F32.PACK_AB_MERGE_C R14, R198, R202, R14 ;  /* 0x000000cac60e723e */ /* 0x000fc6000480700e */
[----:B------:R-:W2:Y:S03]  /*2f3c0*/  LDL.LU R202, [R1+0xf8] ;  /* 0x0000f80001ca7983 */ /* 0x000ea60000300800 */
[----:B------:R-:W0:Y:S01]  /*2f3d0*/  LDC R178, c[0x0][0x278] ;  /* 0x00009e00ffb27b82 */ /* 0x000e220000000800 */
[----:B------:R-:W2:Y:S01]  /*2f3e0*/  LDL.LU R198, [R1+0xfc] ;  /* 0x0000fc0001c67983 */ /* 0x000ea20000300800 */
[----:B------:R-:W-:-:S03]  /*2f3f0*/  F2FP.SATFINITE.E4M3.F32.PACK_AB_MERGE_C R15, R137, R150, R15 ;  /* 0x00000096890f723e */ /* 0x000fc6000480700f */
[----:B------:R-:W2:Y:S01]  /*2f400*/  LDL.LU R150, [R1+0x368] ;  /* 0x0003680001967983 */ /* 0x000ea20000300800 */
[----:B------:R-:W-:Y:S02]  /*2f410*/  F2FP.SATFINITE.E4M3.F32.PACK_AB_MERGE_C R16, R226, R227, R18 ;  /* 0x000000e3e210723e */ /* 0x000fe40004807012 */
[----:B------:R-:W0:Y:S01]  /*2f420*/  LDC R179, c[0x0][0x278] ;  /* 0x00009e00ffb37b82 */ /* 0x000e220000000800 */
[----:B------:R-:W2:Y:S01]  /*2f430*/  LDL.LU R137, [R1+0x36c] ;  /* 0x00036c0001897983 */ /* 0x000ea20000300800 */
[----:B------:R-:W-:-:S06]  /*2f440*/  F2FP.SATFINITE.E4M3.F32.PACK_AB_MERGE_C R12, R234, R235, R19 ;  /* 0x000000ebea0c723e */ /* 0x000fcc0004807013 */
[----:B------:R-:W0:Y:S01]  /*2f450*/  LDC R192, c[0x0][0x278] ;  /* 0x00009e00ffc07b82 */ /* 0x000e220000000800 */
[----:B---3--:R-:W-:Y:S02]  /*2f460*/  F2FP.SATFINITE.E4M3.F32.PACK_AB_MERGE_C R18, R238, R241, R21 ;  /* 0x000000f1ee12723e */ /* 0x008fe40004807015 */
[----:B------:R-:W3:Y:S05]  /*2f470*/  LDL.LU R241, [R1+0x118] ;  /* 0x0001180001f17983 */ /* 0x000eea0000300800 */
[----:B------:R-:W3:Y:S01]  /*2f480*/  LDC R193, c[0x0][0x278] ;  /* 0x00009e00ffc17b82 */ /* 0x000ee20000000800 */
[----:B------:R-:W3:Y:S07]  /*2f490*/  LDL.LU R238, [R1+0x11c] ;  /* 0x00011c0001ee7983 */ /* 0x000eee0000300800 */
[----:B------:R-:W3:Y:S01]  /*2f4a0*/  LDC R194, c[0x0][0x278] ;  /* 0x00009e00ffc27b82 */ /* 0x000ee20000000800 */
[----:B------:R-:W-:-:S02]  /*2f4b0*/  F2FP.SATFINITE.E4M3.F32.PACK_AB_MERGE_C R19, R222, R230, R20 ;  /* 0x000000e6de13723e */ /* 0x000fc40004807014 */
[----:B------:R-:W3:Y:S05]  /*2f4c0*/  LDL.LU R230, [R1+0x388] ;  /* 0x0003880001e67983 */ /* 0x000eea0000300800 */
[----:B------:R-:W3:Y:S01]  /*2f4d0*/  LDC R195, c[0x0][0x278] ;  /* 0x00009e00ffc37b82 */ /* 0x000ee20000000800 */
[----:B------:R-:W3:Y:S01]  /*2f4e0*/  LDL.LU R222, [R1+0x390] ;  /* 0x0003900001de7983 */ /* 0x000ee20000300800 */
[----:B------:R-:W-:-:S03]  /*2f4f0*/  F2FP.SATFINITE.E4M3.F32.PACK_AB_MERGE_C R22, R206, R214, R22 ;  /* 0x000000d6ce16723e */ /* 0x000fc60004807016 */
[----:B------:R-:W3:Y:S03]  /*2f500*/  LDL.LU R214, [R1+0x138] ;  /* 0x0001380001d67983 */ /* 0x000ee60000300800 */
[----:B------:R-:W3:Y:S01]  /*2f510*/  LDC R203, c[0x0][0x278] ;  /* 0x00009e00ffcb7b82 */ /* 0x000ee20000000800 */
[----:B------:R-:W3:Y:S01]  /*2f520*/  LDL.LU R206, [R1+0x13c] ;  /* 0x00013c0001ce7983 */ /* 0x000ee20000300800 */
[----:B------:R-:W-:-:S03]  /*2f530*/  F2FP.SATFINITE.E4M3.F32.PACK_AB_MERGE_C R23, R128, R158, R23 ;  /* 0x0000009e8017723e */ /* 0x000fc60004807017 */
[----:B------:R-:W3:Y:S01]  /*2f540*/  LDL.LU R158, [R1+0x3a0] ;  /* 0x0003a000019e7983 */ /* 0x000ee20000300800 */
[----:B------:R-:W-:Y:S02]  /*2f550*/  F2FP.SATFINITE.E4M3.F32.PACK_AB_MERGE_C R28, R210, R211, R34 ;  /* 0x000000d3d21c723e */ /* 0x000fe40004807022 */
[----:B------:R-:W3:Y:S01]  /*2f560*/  LDC R204, c[0x0][0x278] ;  /* 0x00009e00ffcc7b82 */ /* 0x000ee20000000800 */
[----:B------:R-:W3:Y:S01]  /*2f570*/  LDL.LU R128, [R1+0x3a4] ;  /* 0x0003a40001807983 */ /* 0x000ee20000300800 */
[----:B------:R-:W-:-:S06]  /*2f580*/  F2FP.SATFINITE.E4M3.F32.PACK_AB_MERGE_C R20, R218, R219, R35 ;  /* 0x000000dbda14723e */ /* 0x000fcc0004807023 */
[----:B------:R-:W3:Y:S08]  /*2f590*/  LDC R208, c[0x0][0x278] ;  /* 0x00009e00ffd07b82 */ /* 0x000ef00000000800 */
[----:B------:R-:W3:Y:S01]  /*2f5a0*/  LDC R209, c[0x0][0x278] ;  /* 0x00009e00ffd17b82 */ /* 0x000ee20000000800 */
[----:B----4-:R-:W-:Y:S01]  /*2f5b0*/  F2FP.SATFINITE.E4M3.F32.PACK_AB_MERGE_C R30, R229, R223, R30 ;  /* 0x000000dfe51e723e */ /* 0x010fe2000480701e */
[----:B------:R-:W-:Y:S01]  /*2f5c0*/  IMAD R54, R17, 0x8, R54 ;  /* 0x0000000811367824 */ /* 0x000fe200078e0236 */
[----:B------:R-:W4:Y:S01]  /*2f5d0*/  LDL.LU R223, [R1+0x15c] ;  /* 0x00015c0001df7983 */ /* 0x000f220000300800 */
[----:B------:R-:W-:-:S02]  /*2f5e0*/  F2FP.SATFINITE.E4M3.F32.PACK_AB_MERGE_C R13, R232, R233, R228 ;  /* 0x000000e9e80d723e */ /* 0x000fc400048070e4 */
[----:B------:R-:W-:Y:S01]  /*2f5f0*/  F2FP.SATFINITE.E4M3.F32.PACK_AB_MERGE_C R120, R122, R123, R24 ;  /* 0x0000007b7a78723e */ /* 0x000fe20004807018 */
[----:B------:R-:W4:Y:S01]  /*2f600*/  LDL.LU R229, [R1+0x168] ;  /* 0x0001680001e57983 */ /* 0x000f220000300800 */
[----:B------:R-:W-:Y:S01]  /*2f610*/  F2FP.SATFINITE.E4M3.F32.PACK_AB_MERGE_C R80, R138, R139, R10 ;  /* 0x0000008b8a50723e */ /* 0x000fe2000480700a */
[----:B------:R-:W-:Y:S01]  /*2f620*/  IMAD R91, R91, 0x1c, RZ ;  /* 0x0000001c5b5b7824 */ /* 0x000fe200078e02ff */
[----:B------:R-:W3:Y:S01]  /*2f630*/  LDC R196, c[0x0][0x278] ;  /* 0x00009e00ffc47b82 */ /* 0x000ee20000000800 */
[----:B--2---:R-:W-:Y:S01]  /*2f640*/  F2FP.SATFINITE.E4M3.F32.PACK_AB_MERGE_C R31, R237, R231, R31 ;  /* 0x000000e7ed1f723e */ /* 0x004fe2000480701f */
[----:B-1----:R-:W-:Y:S01]  /*2f650*/  IMAD R168, R168, 0x35, RZ ;  /* 0x00000035a8a87824 */ /* 0x002fe200078e02ff */
[----:B------:R-:W2:Y:S01]  /*2f660*/  LDL.LU R231, [R1+0x3c0] ;  /* 0x0003c00001e77983 */ /* 0x000ea20000300800 */
[----:B0-----:R-:W-:Y:S01]  /*2f670*/  IMAD R169, R169, 0x36, RZ ;  /* 0x00000036a9a97824 */ /* 0x001fe200078e02ff */
[----:B------:R-:W-:Y:S01]  /*2f680*/  F2FP.SATFINITE.E4M3.F32.PACK_AB_MERGE_C R21, R216, R217, R212 ;  /* 0x000000d9d815723e */ /* 0x000fe200048070d4 */
[----:B------:R-:W-:Y:S01]  /*2f690*/  IMAD R170, R170, 0x37, RZ ;  /* 0x00000037aaaa7824 */ /* 0x000fe200078e02ff */
[----:B------:R-:W2:Y:S01]  /*2f6a0*/  LDL.LU R237, [R1+0x3c8] ;  /* 0x0003c80001ed7983 */ /* 0x000ea20000300800 */
[----:B------:R-:W-:Y:S01]  /*2f6b0*/  IMAD R171, R171, 0x38, RZ ;  /* 0x00000038abab7824 */ /* 0x000fe200078e02ff */
[----:B------:R-:W-:Y:S01]  /*2f6c0*/  F2FP.SATFINITE.E4M3.F32.PACK_AB_MERGE_C R34, R198, R202, R61 ;  /* 0x000000cac622723e */ /* 0x000fe2000480703d */
[----:B------:R-:W-:Y:S01]  /*2f6d0*/  IMAD R176, R176, 0x3d, RZ ;  /* 0x0000003db0b07824 */ /* 0x000fe200078e02ff */
[----:B------:R-:W4:Y:S01]  /*2f6e0*/  LDL.LU R202, [R1+0x178] ;  /* 0x0001780001ca7983 */ /* 0x000f220000300800 */
[----:B------:R-:W-:Y:S01]  /*2f6f0*/  IMAD R177, R177, 0x3e, RZ ;  /* 0x0000003eb1b17824 */ /* 0x000fe200078e02ff */
[----:B------:R-:W0:Y:S02]  /*2f700*/  LDC R200, c[0x0][0x278] ;  /* 0x00009e00ffc87b82 */ /* 0x000e240000000800 */
[----:B------:R-:W4:Y:S01]  /*2f710*/  LDL.LU R198, [R1+0x17c] ;  /* 0x00017c0001c67983 */ /* 0x000f220000300800 */
[----:B------:R-:W-:-:S03]  /*2f720*/  F2FP.SATFINITE.E4M3.F32.PACK_AB_MERGE_C R35, R137, R150, R45 ;  /* 0x000000968923723e */ /* 0x000fc6000480702d */
[----:B------:R-:W2:Y:S01]  /*2f730*/  LDL.LU R150, [R1+0x3d0] ;  /* 0x0003d00001967983 */ /* 0x000ea20000300800 */
[----:B------:R-:W-:Y:S01]  /*2f740*/  IMAD R178, R178, 0x3f, RZ ;  /* 0x0000003fb2b27824 */ /* 0x000fe200078e02ff */
[----:B------:R-:W1:Y:S02]  /*2f750*/  LDC R201, c[0x0][0x278] ;  /* 0x00009e00ffc97b82 */ /* 0x000e640000000800 */
[----:B------:R-:W2:Y:S01]  /*2f760*/  LDL.LU R137, [R1+0x3d4] ;  /* 0x0003d40001897983 */ /* 0x000ea20000300800 */
[----:B------:R-:W-:-:S05]  /*2f770*/  IMAD.SHL.U32 R179, R179, 0x40, RZ ;  /* 0x00000040b3b37824 */ /* 0x000fca00078e00ff */
[----:B------:R-:W1:Y:S01]  /*2f780*/  LDC R226, c[0x0][0x278] ;  /* 0x00009e00ffe27b82 */ /* 0x000e620000000800 */
[----:B---3--:R-:W-:Y:S02]  /*2f790*/  F2FP.SATFINITE.E4M3.F32.PACK_AB_MERGE_C R42, R238, R241, R44 ;  /* 0x000000f1ee2a723e */ /* 0x008fe4000480702c */
[----:B------:R-:W3:Y:S01]  /*2f7a0*/  LDL.LU R241, [R1+0x19c] ;  /* 0x00019c0001f17983 */ /* 0x000ee20000300800 */
[----:B------:R-:W-:-:S04]  /*2f7b0*/  IMAD R192, R192, 0x4d, RZ ;  /* 0x0000004dc0c07824 */ /* 0x000fc800078e02ff */
[----:B------:R-:W1:Y:S08]  /*2f7c0*/  LDC R210, c[0x0][0x278] ;  /* 0x00009e00ffd27b82 */ /* 0x000e700000000800 */
[----:B------:R-:W3:Y:S01]  /*2f7d0*/  LDC R227, c[0x0][0x278] ;  /* 0x00009e00ffe37b82 */ /* 0x000ee20000000800 */
[----:B------:R-:W-:Y:S01]  /*2f7e0*/  F2FP.SATFINITE.E4M3.F32.PACK_AB_MERGE_C R43, R222, R230, R43 ;  /* 0x000000e6de2b723e */ /* 0x000fe2000480702b */
[----:B------:R-:W-:-:S02]  /*2f7f0*/  IMAD R193, R193, 0x4e, RZ ;  /* 0x0000004ec1c17824 */ /* 0x000fc400078e02ff */
[----:B------:R-:W-:-:S04]  /*2f800*/  IMAD R194, R194, 0x4f, RZ ;  /* 0x0000004fc2c27824 */ /* 0x000fc800078e02ff */
[----:B------:R-:W1:Y:S01]  /*2f810*/  LDC R211, c[0x0][0x278] ;  /* 0x00009e00ffd37b82 */ /* 0x000e620000000800 */
[----:B------:R-:W-:-:S07]  /*2f820*/  F2FP.SATFINITE.E4M3.F32.PACK_AB_MERGE_C R46, R206, R214, R46 ;  /* 0x000000d6ce2e723e */ /* 0x000fce000480702e */
[----:B------:R-:W3:Y:S01]  /*2f830*/  LDC R234, c[0x0][0x278] ;  /* 0x00009e00ffea7b82 */ /* 0x000ee20000000800 */
[----:B------:R-:W-:Y:S02]  /*2f840*/  F2FP.SATFINITE.E4M3.F32.PACK_AB_MERGE_C R47, R128, R158, R47 ;  /* 0x0000009e802f723e */ /* 0x000fe4000480702f */
[----:B------:R-:W3:Y:S01]  /*2f850*/  LDL.LU R128, [R1+0x1a8] ;  /* 0x0001a80001807983 */ /* 0x000ee20000300800 */
[----:B------:R-:W-:Y:S01]  /*2f860*/  IMAD R195, R195, 0x50, RZ ;  /* 0x00000050c3c37824 */ /* 0x000fe200078e02ff */
[----:B------:R-:W-:Y:S01]  /*2f870*/  F2FP.SATFINITE.E4M3.F32.PACK_AB_MERGE_C R17, R224, R225, R220 ;  /* 0x000000e1e011723e */ /* 0x000fe200048070dc */
[----:B------:R-:W-:Y:S01]  /*2f880*/  IMAD R203, R203, 0x58, RZ ;  /* 0x00000058cbcb7824 */ /* 0x000fe200078e02ff */
[----:B------:R-:W3:Y:S01]  /*2f890*/  LDL.LU R238, [R1+0x3f0] ;  /* 0x0003f00001ee7983 */ /* 0x000ee20000300800 */
[----:B------:R-:W-:Y:S01]  /*2f8a0*/  IMAD R204, R204, 0x59, RZ ;  /* 0x00000059cccc7824 */ /* 0x000fe200078e02ff */
[----:B------:R-:W3:Y:S02]  /*2f8b0*/  LDC R218, c[0x0][0x278] ;  /* 0x00009e00ffda7b82 */ /* 0x000ee40000000800 */
[----:B------:R-:W3:Y:S04]  /*2f8c0*/  LDL.LU R230, [R1+0x3f4] ;  /* 0x0003f40001e67983 */ /* 0x000ee80000300800 */
[----:B------:R-:W3:Y:S02]  /*2f8d0*/  LDL.LU R222, [R1+0x1b8] ;  /* 0x0001b80001de7983 */ /* 0x000ee40000300800 */
[----:B------:R-:W3:Y:S02]  /*2f8e0*/  LDC R219, c[0x0][0x278] ;  /* 0x00009e00ffdb7b82 */ /* 0x000ee40000000800 */
[----:B------:R-:W3:Y:S04]  /*2f8f0*/  LDL.LU R214, [R1+0x1bc] ;  /* 0x0001bc0001d67983 */ /* 0x000ee80000300800 */
[----:B------:R-:W3:Y:S02]  /*2f900*/  LDL.LU R206, [R1+0x400] ;  /* 0x0004000001ce7983 */ /* 0x000ee40000300800 */
[----:B------:R-:W3:Y:S02]  /*2f910*/  LDC R235, c[0x0][0x278] ;  /* 0x00009e00ffeb7b82 */ /* 0x000ee40000000800 */
[----:B------:R-:W3:Y:S04]  /*2f920*/  LDL.LU R158, [R1+0x404] ;  /* 0x00040400019e7983 */ /* 0x000ee80000300800 */
[----:B------:R-:W-:Y:S01]  /*2f930*/  STSM.16.M88.4 [R54], R4 ;  /* 0x0000000436007844 */ /* 0x000fe20000000200 */
[----:B------:R-:W-:Y:S01]  /*2f940*/  F2FP.SATFINITE.E4M3.F32.PACK_AB_MERGE_C R44, R186, R187, R50 ;  /* 0x000000bbba2c723e */ /* 0x000fe20004807032 */
[----:B------:R-:W-:Y:S01]  /*2f950*/  IMAD R196, R196, 0x51, RZ ;  /* 0x00000051c4c47824 */ /* 0x000fe200078e02ff */
[----:B------:R-:W3:Y:S08]  /*2f960*/  LDC R212, c[0x0][0x278] ;  /* 0x00009e00ffd47b82 */ /* 0x000ef00000000800 */
[----:B------:R-:W-:Y:S01]  /*2f970*/  BAR.SYNC.DEFER_BLOCKING 0x0 ;  /* 0x0000000000007b1d */ /* 0x000fe20000010000 */
[----:B------:R-:W-:-:S02]  /*2f980*/  IMAD R208, R208, 0x5d, RZ ;  /* 0x0000005dd0d07824 */ /* 0x000fc400078e02ff */
[----:B------:R-:W-:-:S05]  /*2f990*/  IMAD R209, R209, 0x5e, RZ ;  /* 0x0000005ed1d17824 */ /* 0x000fca00078e02ff */
[----:B------:R-:W3:Y:S08]  /*2f9a0*/  LDC R216, c[0x0][0x278] ;  /* 0x00009e00ffd87b82 */ /* 0x000ef00000000800 */
[----:B------:R-:W3:Y:S08]  /*2f9b0*/  LDC R217, c[0x0][0x278] ;  /* 0x00009e00ffd97b82 */ /* 0x000ef00000000800 */
[----:B------:R-:W3:Y:S01]  /*2f9c0*/  LDC R228, c[0x0][0x278] ;  /* 0x00009e00ffe47b82 */ /* 0x000ee20000000800 */
[----:B------:R-:W-:Y:S07]  /*2f9d0*/  LDS.128 R4, [R0] ;  /* 0x0000000000047984 */ /* 0x000fee0000000c00 */
[----:B------:R-:W-:Y:S08]  /*2f9e0*/  BAR.SYNC.DEFER_BLOCKING 0x0 ;  /* 0x0000000000007b1d */ /* 0x000ff00000010000 */
[----:B------:R-:W3:Y:S08]  /*2f9f0*/  LDC R232, c[0x0][0x278] ;  /* 0x00009e00ffe87b82 */ /* 0x000ef00000000800 */
[----:B------:R-:W3:Y:S08]  /*2fa00*/  LDC R233, c[0x0][0x278] ;  /* 0x00009e00ffe97b82 */ /* 0x000ef00000000800 */
[----:B------:R-:W3:Y:S01]  /*2fa10*/  LDC R248, c[0x0][0x278] ;  /* 0x00009e00fff87b82 */ /* 0x000ee20000000800 */
[----:B------:R-:W-:Y:S07]  /*2fa20*/  STSM.16.M88.4 [R54], R12 ;  /* 0x0000000c36007844 */ /* 0x000fee0000000200 */
[----:B------:R-:W-:Y:S01]  /*2fa30*/  BAR.SYNC.DEFER_BLOCKING 0x0 ;  /* 0x0000000000007b1d */ /* 0x000fe20000010000 */
[----:B----4-:R-:W-:-:S05]  /*2fa40*/  F2FP.SATFINITE.E4M3.F32.PACK_AB_MERGE_C R58, R198, R202, R58 ;  /* 0x000000cac63a723e */ /* 0x010fca000480703a */
[----:B------:R-:W-:Y:S01]  /*2fa50*/  LDS.128 R12, [R0] ;  /* 0x00000000000c7984 */ /* 0x000fe20000000c00 */
[----:B--2---:R-:W-:Y:S01]  /*2fa60*/  F2FP.SATFINITE.E4M3.F32.PACK_AB_MERGE_C R51, R237, R231, R51 ;  /* 0x000000e7ed33723e */ /* 0x004fe20004807033 */
[----:B------:R-:W2:Y:S02]  /*2fa70*/  LDC R186, c[0x0][0x278] ;  /* 0x00009e00ffba7b82 */ /* 0x000ea40000000800 */
[----:B------:R-:W4:Y:S01]  /*2fa80*/  LDL.LU R202, [R1+0x1dc] ;  /* 0x0001dc0001ca7983 */ /* 0x000f220000300800 */
[----:B------:R-:W-:-:S03]  /*2fa90*/  F2FP.SATFINITE.E4M3.F32.PACK_AB_MERGE_C R59, R137, R150, R59 ;  /* 0x00000096893b723e */ /* 0x000fc6000480703b */
[----:B------:R-:W4:Y:S01]  /*2faa0*/  LDL.LU R198, [R1+0x1e8] ;  /* 0x0001e80001c67983 */ /* 0x000f220000300800 */
[----:B------:R-:W-:Y:S01]  /*2fab0*/  F2FP.SATFINITE.E4M3.F32.PACK_AB_MERGE_C R45, R184, R185, R180 ;  /* 0x000000b9b82d723e */ /* 0x000fe200048070b4 */
[----:B------:R-:W2:Y:S02]  /*2fac0*/  LDC R187, c[0x0][0x278] ;  /* 0x00009e00ffbb7b82 */ /* 0x000ea40000000800 */
[----:B------:R-:W2:Y:S04]  /*2fad0*/  LDL.LU R150, [R1+0x41c] ;  /* 0x00041c0001967983 */ /* 0x000ea80000300800 */
[----:B------:R-:W2:Y:S01]  /*2fae0*/  LDL.LU R137, [R1+0x420] ;  /* 0x0004200001897983 */ /* 0x000ea20000300800 */
[----:B------:R-:W-:Y:S01]  /*2faf0*/  F2FP.SATFINITE.E4M3.F32.PACK_AB_MERGE_C R50, R229, R223, R60 ;  /* 0x000000dfe532723e */ /* 0x000fe2000480703c */
[----:B------:R-:W2:Y:S08]  /*2fb00*/  LDC R180, c[0x0][0x278] ;  /* 0x00009e00ffb47b82 */ /* 0x000eb00000000800 */
[----:B------:R-:W-:Y:S01]  /*2fb10*/  BAR.SYNC.DEFER_BLOCKING 0x0 ;  /* 0x0000000000007b1d */ /* 0x000fe20000010000 */
[----:B------:R-:W-:-:S07]  /*2fb20*/  F2FP.SATFINITE.E4M3.F32.PACK_AB_MERGE_C R61, R160, R161, R156 ;  /* 0x000000a1a03d723e */ /* 0x000fce000480709c */
[----:B------:R-:W2:Y:S01]  /*2fb30*/  LDC R184, c[0x0][0x278] ;  /* 0x00009e00ffb87b82 */ /* 0x000ea20000000800 */
[----:B------:R-:W2:Y:S01]  /*2fb40*/  LDL.LU R231, [R1+0x1f8] ;  /* 0x0001f80001e77983 */ /* 0x000ea20000300800 */
[----:B------:R-:W-:-:S03]  /*2fb50*/  F2FP.SATFINITE.E4M3.F32.PACK_AB_MERGE_C R60, R162, R163, R66 ;  /* 0x000000a3a23c723e */ /* 0x000fc60004807042 */
[----:B------:R-:W2:Y:S03]  /*2fb60*/  LDL.LU R237, [R1+0x1fc] ;  /* 0x0001fc0001ed7983 */ /* 0x000ea60000300800 */
[----:B------:R-:W2:Y:S01]  /*2fb70*/  LDC R185, c[0x0][0x278] ;  /* 0x00009e00ffb97b82 */ /* 0x000ea20000000800 */
[----:B0-----:R-:W-:Y:S02]  /*2fb80*/  IMAD R200, R200, 0x55, RZ ;  /* 0x00000055c8c87824 */ /* 0x001fe400078e02ff */
[----:B-1----:R-:W-:Y:S02]  /*2fb90*/  IMAD R201, R201, 0x56, RZ ;  /* 0x00000056c9c97824 */ /* 0x002fe400078e02ff */
[----:B------:R-:W-:Y:S02]  /*2fba0*/  IMAD R210, R210, 0x5f, RZ ;  /* 0x0000005fd2d27824 */ /* 0x000fe400078e02ff */
[----:B------:R-:W-:Y:S01]  /*2fbb0*/  IMAD R211, R211, 0x60, RZ ;  /* 0x00000060d3d37824 */ /* 0x000fe200078e02ff */
[----:B------:R-:W0:Y:S01]  /*2fbc0*/  LDC R220, c[0x0][0x278] ;  /* 0x00009e00ffdc7b82 */ /* 0x000e220000000800 */
[----:B------:R-:W-:Y:S07]  /*2fbd0*/  STSM.16.M88.4 [R54], R16 ;  /* 0x0000001036007844 */ /* 0x000fee0000000200 */
[----:B------:R-:W-:Y:S01]  /*2fbe0*/  BAR.SYNC.DEFER_BLOCKING 0x0 ;  /* 0x0000000000007b1d */ /* 0x000fe20000010000 */
[----:B---3--:R-:W-:-:S07]  /*2fbf0*/  F2FP.SATFINITE.E4M3.F32.PACK_AB_MERGE_C R62, R128, R241, R62 ;  /* 0x000000f1803e723e */ /* 0x008fce000480703e */
[----:B------:R-:W1:Y:S01]  /*2fc00*/  LDC R224, c[0x0][0x278] ;  /* 0x00009e00ffe07b82 */ /* 0x000e620000000800 */
[----:B------:R-:W3:Y:S01]  /*2fc10*/  LDL.LU R241, [R1+0x424] ;  /* 0x0004240001f17983 */ /* 0x000ee20000300800 */
[----:B------:R-:W-:-:S03]  /*2fc20*/  F2FP.SATFINITE.E4M3.F32.PACK_AB_MERGE_C R63, R230, R238, R63 ;  /* 0x000000eee63f723e */ /* 0x000fc6000480703f */
[----:B------:R-:W3:Y:S03]  /*2fc30*/  LDL.LU R128, [R1+0x428] ;  /* 0x0004280001807983 */ /* 0x000ee60000300800 */
[----:B------:R-:W1:Y:S01]  /*2fc40*/  LDC R225, c[0x0][0x278] ;  /* 0x00009e00ffe17b82 */ /* 0x000e620000000800 */
[----:B------:R-:W3:Y:S01]  /*2fc50*/  LDL.LU R238, [R1+0x32c] ;  /* 0x00032c0001ee7983 */ /* 0x000ee20000300800 */
[----:B------:R-:W-:-:S03]  /*2fc60*/  F2FP.SATFINITE.E4M3.F32.PACK_AB_MERGE_C R66, R214, R222, R72 ;  /* 0x000000ded642723e */ /* 0x000fc60004807048 */
[----:B------:R-:W3:Y:S04]  /*2fc70*/  LDL.LU R230, [R1+0x334] ;  /* 0x0003340001e67983 */ /* 0x000ee80000300800 */
[----:B------:R-:W-:Y:S01]  /*2fc80*/  LDS.128 R16, [R0] ;  /* 0x0000000000107984 */ /* 0x000fe20000000c00 */
[----:B------:R-:W-:Y:S01]  /*2fc90*/  BAR.SYNC.DEFER_BLOCKING 0x0 ;  /* 0x0000000000007b1d */ /* 0x000fe20000010000 */
[----:B------:R-:W-:-:S05]  /*2fca0*/  F2FP.SATFINITE.E4M3.F32.PACK_AB_MERGE_C R67, R158, R206, R67 ;  /* 0x000000ce9e43723e */ /* 0x000fca0004807043 */
[----:B------:R-:W3:Y:S04]  /*2fcb0*/  LDL.LU R222, [R1+0x43c] ;  /* 0x00043c0001de7983 */ /* 0x000ee80000300800 */
[----:B------:R-:W3:Y:S04]  /*2fcc0*/  LDL.LU R158, [R1+0x440] ;  /* 0x00044000019e7983 */ /* 0x000ee80000300800 */
[----:B------:R-:W3:Y:S04]  /*2fcd0*/  LDL.LU R214, [R1+0x48] ;  /* 0x0000480001d67983 */ /* 0x000ee80000300800 */
[----:B------:R-:W3:Y:S04]  /*2fce0*/  LDL.LU R206, [R1+0x4c] ;  /* 0x00004c0001ce7983 */ /* 0x000ee80000300800 */
[----:B------:R-:W-:Y:S01]  /*2fcf0*/  STSM.16.M88.4 [R54], R20 ;  /* 0x0000001436007844 */ /* 0x000fe20000000200 */
[----:B------:R-:W-:Y:S06]  /*2fd00*/  BAR.SYNC.DEFER_BLOCKING 0x0 ;  /* 0x0000000000007b1d */ /* 0x000fec0000010000 */
[----:B------:R-:W-:Y:S02]  /*2fd10*/  LDS.128 R20, [R0] ;  /* 0x0000000000147984 */ /* 0x000fe40000000c00 */
[----:B------:R-:W-:Y:S06]  /*2fd20*/  BAR.SYNC.DEFER_BLOCKING 0x0 ;  /* 0x0000000000007b1d */ /* 0x000fec0000010000 */
[----:B------:R-:W-:Y:S02]  /*2fd30*/  STSM.16.M88.4 [R54], R28 ;  /* 0x0000001c36007844 */ /* 0x000fe40000000200 */
[----:B------:R-:W-:Y:S06]  /*2fd40*/  BAR.SYNC.DEFER_BLOCKING 0x0 ;  /* 0x0000000000007b1d */ /* 0x000fec0000010000 */
[----:B------:R-:W-:Y:S02]  /*2fd50*/  LDS.128 R28, [R0] ;  /* 0x00000000001c7984 */ /* 0x000fe40000000c00 */
[----:B------:R-:W-:Y:S06]  /*2fd60*/  BAR.SYNC.DEFER_BLOCKING 0x0 ;  /* 0x0000000000007b1d */ /* 0x000fec0000010000 */
[----:B------:R-:W-:Y:S02]  /*2fd70*/  STSM.16.M88.4 [R54], R32 ;  /* 0x0000002036007844 */ /* 0x000fe40000000200 */
[----:B------:R-:W-:Y:S06]  /*2fd80*/  BAR.SYNC.DEFER_BLOCKING 0x0 ;  /* 0x0000000000007b1d */ /* 0x000fec0000010000 */
[----:B------:R-:W-:Y:S02]  /*2fd90*/  LDS.128 R32, [R0] ;  /* 0x0000000000207984 */ /* 0x000fe40000000c00 */
[----:B------:R-:W-:Y:S01]  /*2fda0*/  BAR.SYNC.DEFER_BLOCKING 0x0 ;  /* 0x0000000000007b1d */ /* 0x000fe20000010000 */
[----:B----4-:R-:W-:-:S05]  /*2fdb0*/  F2FP.SATFINITE.E4M3.F32.PACK_AB_MERGE_C R74, R198, R202, R74 ;  /* 0x000000cac64a723e */ /* 0x010fca000480704a */
[----:B------:R-:W4:Y:S04]  /*2fdc0*/  LDL.LU R202, [R1+0x340] ;  /* 0x0003400001ca7983 */ /* 0x000f280000300800 */
[----:B------:R-:W4:Y:S01]  /*2fdd0*/  LDL.LU R198, [R1+0x344] ;  /* 0x0003440001c67983 */ /* 0x000f220000300800 */
[----:B--2---:R-:W-:-:S03]  /*2fde0*/  F2FP.SATFINITE.E4M3.F32.PACK_AB_MERGE_C R75, R137, R150, R75 ;  /* 0x00000096894b723e */ /* 0x004fc6000480704b */
[----:B------:R-:W2:Y:S04]  /*2fdf0*/  LDL.LU R150, [R1+0x444] ;  /* 0x0004440001967983 */ /* 0x000ea80000300800 */
[----:B------:R-:W2:Y:S04]  /*2fe00*/  LDL.LU R137, [R1+0x448] ;  /* 0x0004480001897983 */ /* 0x000ea80000300800 */
[----:B------:R-:W-:Y:S01]  /*2fe10*/  STSM.16.M88.4 [R54], R40 ;  /* 0x0000002836007844 */ /* 0x000fe20000000200 */
[----:B------:R-:W-:Y:S06]  /*2fe20*/  BAR.SYNC.DEFER_BLOCKING 0x0 ;  /* 0x0000000000007b1d */ /* 0x000fec0000010000 */
[----:B------:R-:W2:Y:S04]  /*2fe30*/  LDL.LU R159, [R1+0x88] ;  /* 0x00008800019f7983 */ /* 0x000ea80000300800 */
[----:B------:R-:W2:Y:S04]  /*2fe40*/  LDL.LU R191, [R1+0x8c] ;  /* 0x00008c0001bf7983 */ /* 0x000ea80000300800 */
[----:B------:R-:W2:Y:S04]  /*2fe50*/  LDL.LU R197, [R1+0x378] ;  /* 0x0003780001c57983 */ /* 0x000ea80000300800 */
[----:B------:R-:W2:Y:S04]  /*2fe60*/  LDL.LU R199, [R1+0x37c] ;  /* 0x00037c0001c77983 */ /* 0x000ea80000300800 */
[----:B------:R-:W-:Y:S01]  /*2fe70*/  LDS.128 R40, [R0] ;  /* 0x0000000000287984 */ /* 0x000fe20000000c00 */
[----:B------:R-:W-:Y:S01]  /*2fe80*/  BAR.SYNC.DEFER_BLOCKING 0x0 ;  /* 0x0000000000007b1d */ /* 0x000fe20000010000 */
[----:B---3--:R-:W-:-:S05]  /*2fe90*/  F2FP.SATFINITE.E4M3.F32.PACK_AB_MERGE_C R83, R128, R241, R83 ;  /* 0x000000f18053723e */ /* 0x008fca0004807053 */
[----:B------:R-:W3:Y:S04]  /*2fea0*/  LDL.LU R205, [R1+0x45c] ;  /* 0x00045c0001cd7983 */ /* 0x000ee80000300800 */
[----:B------:R-:W3:Y:S04]  /*2feb0*/  LDL.LU R207, [R1+0x460] ;  /* 0x0004600001cf7983 */ /* 0x000ee80000300800 */
[----:B------:R-:W-:Y:S01]  /*2fec0*/  STSM.16.M88.4 [R54], R44 ;  /* 0x0000002c36007844 */ /* 0x000fe20000000200 */
[----:B------:R-:W-:Y:S01]  /*2fed0*/  BAR.SYNC.DEFER_BLOCKING 0x0 ;  /* 0x0000000000007b1d */ /* 0x000fe20000010000 */
[----:B------:R-:W-:-:S05]  /*2fee0*/  F2FP.SATFINITE.E4M3.F32.PACK_AB_MERGE_C R128, R130, R131, R11 ;  /* 0x000000838280723e */ /* 0x000fca000480700b */
        /* <DEDUP_REMOVED lines=10> */
[----:B------:R-:W3:Y:S04]  /*2ff90*/  LDL.LU R158, [R1+0x468] ;  /* 0x00046800019e7983 */ /* 0x000ee80000300800 */
[----:B------:R-:W-:Y:S01]  /*2ffa0*/  LDS.128 R48, [R0] ;  /* 0x0000000000307984 */ /* 0x000fe20000000c00 */
[----:B------:R-:W-:Y:S06]  /*2ffb0*/  BAR.SYNC.DEFER_BLOCKING 0x0 ;  /* 0x0000000000007b1d */ /* 0x000fec0000010000 */
[----:B------:R-:W-:Y:S02]  /*2ffc0*/  STSM.16.M88.4 [R54], R56 ;  /* 0x0000003836007844 */ /* 0x000fe40000000200 */
[----:B------:R-:W-:Y:S06]  /*2ffd0*/  BAR.SYNC.DEFER_BLOCKING 0x0 ;  /* 0x0000000000007b1d */ /* 0x000fec0000010000 */
[----:B------:R-:W-:Y:S02]  /*2ffe0*/  LDS.128 R56, [R0] ;  /* 0x0000000000387984 */ /* 0x000fe40000000c00 */
[----:B------:R-:W-:Y:S06]  /*2fff0*/  BAR.SYNC.DEFER_BLOCKING 0x0 ;  /* 0x0000000000007b1d */ /* 0x000fec0000010000 */
[----:B------:R-:W-:Y:S02]  /*30000*/  STSM.16.M88.4 [R54], R60 ;  /* 0x0000003c36007844 */ /* 0x000fe40000000200 */
[----:B------:R-:W-:Y:S01]  /*30010*/  BAR.SYNC.DEFER_BLOCKING 0x0 ;  /* 0x0000000000007b1d */ /* 0x000fe20000010000 */
[----:B------:R-:W-:-:S02]  /*30020*/  F2FP.SATFINITE.E4M3.F32.PACK_AB_MERGE_C R82, R237, R231, R82 ;  /* 0x000000e7ed52723e */ /* 0x000fc40004807052 */
[----:B------:R-:W-:-:S03]  /*30030*/  F2FP.SATFINITE.E4M3.F32.PACK_AB_MERGE_C R130, R230, R238, R119 ;  /* 0x000000eee682723e */ /* 0x000fc60004807077 */
[----:B------:R-:W3:Y:S04]  /*30040*/  LDL.LU R231, [R1+0xec] ;  /* 0x0000ec0001e77983 */ /* 0x000ee80000300800 */
[----:B------:R-:W3:Y:S01]  /*30050*/  LDL.LU R237, [R1+0x108] ;  /* 0x0001080001ed7983 */ /* 0x000ee20000300800 */
[----:B------:R-:W-:-:S03]  /*30060*/  F2FP.SATFINITE.E4M3.F32.PACK_AB_MERGE_C R121, R206, R214, R116 ;  /* 0x000000d6ce79723e */ /* 0x000fc60004807074 */
[----:B------:R-:W3:Y:S04]  /*30070*/  LDL.LU R241, [R1+0x3a8] ;  /* 0x0003a80001f17983 */ /* 0x000ee80000300800 */
[----:B------:R-:W3:Y:S04]  /*30080*/  LDL.LU R238, [R1+0x3ac] ;  /* 0x0003ac0001ee7983 */ /* 0x000ee80000300800 */
[----:B------:R-:W-:Y:S01]  /*30090*/  LDS.128 R60, [R0] ;  /* 0x00000000003c7984 */ /* 0x000fe20000000c00 */
[----:B------:R-:W-:Y:S06]  /*300a0*/  BAR.SYNC.DEFER_BLOCKING 0x0 ;  /* 0x0000000000007b1d */ /* 0x000fec0000010000 */
[----:B------:R-:W3:Y:S04]  /*300b0*/  LDL.LU R230, [R1+0x47c] ;  /* 0x00047c0001e67983 */ /* 0x000ee80000300800 */
[----:B------:R-:W3:Y:S04]  /*300c0*/  LDL.LU R222, [R1+0x480] ;  /* 0x0004800001de7983 */ /* 0x000ee80000300800 */
[----:B------:R-:W3:Y:S04]  /*300d0*/  LDL.LU R214, [R1+0x12c] ;  /* 0x00012c0001d67983 */ /* 0x000ee80000300800 */
[----:B------:R-:W-:Y:S01]  /*300e0*/  STSM.16.M88.4 [R54], R64 ;  /* 0x0000004036007844 */ /* 0x000fe20000000200 */
[----:B------:R-:W-:Y:S01]  /*300f0*/  BAR.SYNC.DEFER_BLOCKING 0x0 ;  /* 0x0000000000007b1d */ /* 0x000fe20000010000 */
[----:B----4-:R-:W-:-:S02]  /*30100*/  F2FP.SATFINITE.E4M3.F32.PACK_AB_MERGE_C R122, R198, R202, R113 ;  /* 0x000000cac67a723e */ /* 0x010fc40004807071 */
[----:B--2---:R-:W-:-:S03]  /*30110*/  F2FP.SATFINITE.E4M3.F32.PACK_AB_MERGE_C R123, R137, R150, R112 ;  /* 0x00000096897b723e */ /* 0x004fc60004807070 */
[----:B------:R-:W2:Y:S04]  /*30120*/  LDL.LU R137, [R1+0x148] ;  /* 0x0001480001897983 */ /* 0x000ea80000300800 */
[----:B------:R-:W4:Y:S04]  /*30130*/  LDL.LU R206, [R1+0x3b4] ;  /* 0x0003b40001ce7983 */ /* 0x000f280000300800 */
[----:B------:R-:W4:Y:S04]  /*30140*/  LDL.LU R202, [R1+0x3bc] ;  /* 0x0003bc0001ca7983 */ /* 0x000f280000300800 */
[----:B------:R-:W4:Y:S04]  /*30150*/  LDL.LU R198, [R1+0x484] ;  /* 0x0004840001c67983 */ /* 0x000f280000300800 */
[----:B------:R-:W4:Y:S04]  /*30160*/  LDL.LU R150, [R1+0x488] ;  /* 0x0004880001967983 */ /* 0x000f280000300800 */
[----:B------:R-:W-:Y:S01]  /*30170*/  LDS.128 R64, [R0] ;  /* 0x0000000000407984 */ /* 0x000fe20000000c00 */
[----:B------:R-:W-:Y:S01]  /*30180*/  F2FP.SATFINITE.E4M3.F32.PACK_AB_MERGE_C R72, R146, R147, R8 ;  /* 0x000000939248723e */ /* 0x000fe20004807008 */
[----:B------:R-:W-:Y:S01]  /*30190*/  BAR.SYNC.DEFER_BLOCKING 0x0 ;  /* 0x0000000000007b1d */ /* 0x000fe20000010000 */
[----:B------:R-:W-:-:S02]  /*301a0*/  F2FP.SATFINITE.E4M3.F32.PACK_AB_MERGE_C R112, R114, R115, R25 ;  /* 0x000000737270723e */ /* 0x000fc40004807019 */
[----:B------:R-:W-:-:S03]  /*301b0*/  F2FP.SATFINITE.E4M3.F32.PACK_AB_MERGE_C R113, R191, R159, R108 ;  /* 0x0000009fbf71723e */ /* 0x000fc6000480706c */
[----:B------:R-:W4:Y:S04]  /*301c0*/  LDL.LU R247, [R1+0x16c] ;  /* 0x00016c0001f77983 */ /* 0x000f280000300800 */
[----:B------:R-:W4:Y:S04]  /*301d0*/  LDL.LU R244, [R1+0x188] ;  /* 0x0001880001f47983 */ /* 0x000f280000300800 */
[----:B------:R-:W4:Y:S04]  /*301e0*/  LDL.LU R242, [R1+0x3d8] ;  /* 0x0003d80001f27983 */ /* 0x000f280000300800 */
[----:B------:R-:W4:Y:S04]  /*301f0*/  LDL.LU R243, [R1+0x3dc] ;  /* 0x0003dc0001f37983 */ /* 0x000f280000300800 */
[----:B------:R-:W-:Y:S01]  /*30200*/  STSM.16.M88.4 [R54], R72 ;  /* 0x0000004836007844 */ /* 0x000fe20000000200 */
[----:B------:R-:W-:Y:S01]  /*30210*/  BAR.SYNC.DEFER_BLOCKING 0x0 ;  /* 0x0000000000007b1d */ /* 0x000fe20000010000 */
[----:B---3--:R-:W-:-:S05]  /*30220*/  F2FP.SATFINITE.E4M3.F32.PACK_AB_MERGE_C R115, R207, R205, R104 ;  /* 0x000000cdcf73723e */ /* 0x008fca0004807068 */
[----:B------:R-:W3:Y:S04]  /*30230*/  LDL.LU R246, [R1+0x49c] ;  /* 0x00049c0001f67983 */ /* 0x000ee80000300800 */
[----:B------:R-:W-:Y:S01]  /*30240*/  LDS.128 R72, [R0] ;  /* 0x0000000000487984 */ /* 0x000fe20000000c00 */
[----:B------:R-:W-:Y:S01]  /*30250*/  BAR.SYNC.DEFER_BLOCKING 0x0 ;  /* 0x0000000000007b1d */ /* 0x000fe20000010000 */
[----:B------:R-:W-:-:S05]  /*30260*/  F2FP.SATFINITE.E4M3.F32.PACK_AB_MERGE_C R104, R106, R107, R26 ;  /* 0x0000006b6a68723e */ /* 0x000fca000480701a */
[----:B------:R-:W3:Y:S01]  /*30270*/  LDL.LU R245, [R1+0x4a0] ;  /* 0x0004a00001f57983 */ /* 0x000ee20000300800 */
[----:B------:R-:W-:-:S03]  /*30280*/  F2FP.SATFINITE.E4M3.F32.PACK_AB_MERGE_C R114, R199, R197, R105 ;  /* 0x000000c5c772723e */ /* 0x000fc60004807069 */
[----:B------:R-:W3:Y:S04]  /*30290*/  LDL.LU R251, [R1] ;  /* 0x0000000001fb7983 */ /* 0x000ee80000300800 */
[----:B------:R-:W3:Y:S04]  /*302a0*/  LDL.LU R141, [R1+0x24] ;  /* 0x00002400018d7983 */ /* 0x000ee80000300800 */
[----:B------:R-:W3:Y:S04]  /*302b0*/  LDL.LU R142, [R1+0x18c] ;  /* 0x00018c00018e7983 */ /* 0x000ee80000300800 */
[----:B------:R-:W-:Y:S01]  /*302c0*/  STSM.16.M88.4 [R54], R80 ;  /* 0x0000005036007844 */ /* 0x000fe20000000200 */
[----:B------:R-:W-:Y:S06]  /*302d0*/  BAR.SYNC.DEFER_BLOCKING 0x0 ;  /* 0x0000000000007b1d */ /* 0x000fec0000010000 */
[----:B------:R-:W3:Y:S01]  /*302e0*/  LDL.LU R143, [R1+0x198] ;  /* 0x00019800018f7983 */ /* 0x000ee20000300800 */
[----:B------:R-:W-:-:S03]  /*302f0*/  F2FP.SATFINITE.E4M3.F32.PACK_AB_MERGE_C R107, R158, R229, R111 ;  /* 0x000000e59e6b723e */ /* 0x000fc6000480706f */
        /* <DEDUP_REMOVED lines=13> */
[----:B------:R-:W3:Y:S04]  /*303d0*/  LDL.LU R221, [R1+0x1c8] ;  /* 0x0001c80001dd7983 */ /* 0x000ee80000300800 */
[----:B------:R-:W3:Y:S04]  /*303e0*/  LDL.LU R223, [R1+0x408] ;  /* 0x0004080001df7983 */ /* 0x000ee80000300800 */
        /* <DEDUP_REMOVED lines=11> */
[----:B--2---:R-:W-:-:S02]  /*304a0*/  F2FP.SATFINITE.E4M3.F32.PACK_AB_MERGE_C R137, R137, R214, R84 ;  /* 0x000000d68989723e */ /* 0x004fc40004807054 */
[----:B----4-:R-:W-:Y:S02]  /*304b0*/  F2FP.SATFINITE.E4M3.F32.PACK_AB_MERGE_C R138, R202, R206, R109 ;  /* 0x000000ceca8a723e */ /* 0x010fe4000480706d */
[----:B------:R-:W-:Y:S01]  /*304c0*/  F2FP.SATFINITE.E4M3.F32.PACK_AB_MERGE_C R139, R150, R198, R110 ;  /* 0x000000c6968b723e */ /* 0x000fe2000480706e */
[----:B------:R2:W-:Y:S02]  /*304d0*/  STSM.16.M88.4 [R54], R104 ;  /* 0x0000006836007844 */ /* 0x0005e40000000200 */
[----:B--2---:R-:W-:Y:S02]  /*304e0*/  F2FP.SATFINITE.E4M3.F32.PACK_AB_MERGE_C R105, R237, R231, R92 ;  /* 0x000000e7ed69723e */ /* 0x004fe4000480705c */
[----:B------:R-:W2:Y:S01]  /*304f0*/  LDL.LU R231, [R1+0x4ac] ;  /* 0x0004ac0001e77983 */ /* 0x000ea20000300800 */
[----:B------:R-:W-:-:S03]  /*30500*/  F2FP.SATFINITE.E4M3.F32.PACK_AB_MERGE_C R106, R238, R241, R96 ;  /* 0x000000f1ee6a723e */ /* 0x000fc60004807060 */
[----:B------:R-:W2:Y:S01]  /*30510*/  LDL.LU R237, [R1+0x4b0] ;  /* 0x0004b00001ed7983 */ /* 0x000ea20000300800 */
[----:B------:R-:W-:-:S03]  /*30520*/  F2FP.SATFINITE.E4M3.F32.PACK_AB_MERGE_C R107, R222, R230, R97 ;  /* 0x000000e6de6b723e */ /* 0x000fc60004807061 */
[----:B------:R-:W4:Y:S04]  /*30530*/  LDL.LU R241, [R1+0x30] ;  /* 0x0000300001f17983 */ /* 0x000f280000300800 */
[----:B------:R-:W4:Y:S04]  /*30540*/  LDL.LU R238, [R1+0x34] ;  /* 0x0000340001ee7983 */ /* 0x000f280000300800 */
[----:B------:R-:W4:Y:S04]  /*30550*/  LDL.LU R230, [R1+0x1cc] ;  /* 0x0001cc0001e67983 */ /* 0x000f280000300800 */
[----:B------:R-:W4:Y:S04]  /*30560*/  LDL.LU R222, [R1+0x1d8] ;  /* 0x0001d80001de7983 */ /* 0x000f280000300800 */
[----:B------:R-:W4:Y:S04]  /*30570*/  LDL.LU R214, [R1+0x414] ;  /* 0x0004140001d67983 */ /* 0x000f280000300800 */
[----:B------:R-:W4:Y:S04]  /*30580*/  LDL.LU R206, [R1+0x418] ;  /* 0x0004180001ce7983 */ /* 0x000f280000300800 */
[----:B------:R-:W2:Y:S04]  /*30590*/  LDL.LU R202, [R1+0x4b4] ;  /* 0x0004b40001ca7983 */ /* 0x000ea80000300800 */
[----:B------:R-:W2:Y:S01]  /*305a0*/  LDL.LU R198, [R1+0x4b8] ;  /* 0x0004b80001c67983 */ /* 0x000ea20000300800 */
[----:B------:R-:W-:Y:S01]  /*305b0*/  F2FP.SATFINITE.E4M3.F32.PACK_AB_MERGE_C R104, R98, R99, R126 ;  /* 0x000000636268723e */ /* 0x000fe2000480707e */
[----:B------:R-:W-:Y:S06]  /*305c0*/  BAR.SYNC.DEFER_BLOCKING 0x0 ;  /* 0x0000000000007b1d */ /* 0x000fec0000010000 */
[----:B------:R-:W-:Y:S02]  /*305d0*/  LDS.128 R96, [R0] ;  /* 0x0000000000607984 */ /* 0x000fe40000000c00 */
[----:B------:R-:W-:Y:S06]  /*305e0*/  BAR.SYNC.DEFER_BLOCKING 0x0 ;  /* 0x0000000000007b1d */ /* 0x000fec0000010000 */
[----:B------:R0:W-:Y:S02]  /*305f0*/  STSM.16.M88.4 [R54], R104 ;  /* 0x0000006836007844 */ /* 0x0001e40000000200 */
[----:B------:R-:W-:Y:S06]  /*30600*/  BAR.SYNC.DEFER_BLOCKING 0x0 ;  /* 0x0000000000007b1d */ /* 0x000fec0000010000 */
[----:B------:R-:W1:Y:S02]  /*30610*/  LDS.128 R148, [R0] ;  /* 0x0000000000947984 */ /* 0x000e640000000c00 */
[----:B------:R-:W-:Y:S06]  /*30620*/  BAR.SYNC.DEFER_BLOCKING 0x0 ;  /* 0x0000000000007b1d */ /* 0x000fec0000010000 */
[----:B------:R-:W-:Y:S02]  /*30630*/  STSM.16.M88.4 [R54], R136 ;  /* 0x0000008836007844 */ /* 0x000fe40000000200 */
[----:B------:R-:W-:Y:S01]  /*30640*/  BAR.SYNC.DEFER_BLOCKING 0x0 ;  /* 0x0000000000007b1d */ /* 0x000fe20000010000 */
[----:B0-----:R-:W-:-:S02]  /*30650*/  F2FP.SATFINITE.E4M3.F32.PACK_AB_MERGE_C R104, R145, R144, R134 ;  /* 0x000000909168723e */ /* 0x001fc40004807086 */
[----:B------:R-:W-:-:S03]  /*30660*/  F2FP.SATFINITE.E4M3.F32.PACK_AB_MERGE_C R105, R244, R247, R127 ;  /* 0x000000f7f469723e */ /* 0x000fc6000480707f */
[----:B------:R-:W0:Y:S01]  /*30670*/  LDS.128 R144, [R0] ;  /* 0x0000000000907984 */ /* 0x000e220000000c00 */
[----:B------:R-:W-:Y:S02]  /*30680*/  F2FP.SATFINITE.E4M3.F32.PACK_AB_MERGE_C R106, R243, R242, R101 ;  /* 0x000000f2f36a723e */ /* 0x000fe40004807065 */
[----:B---3--:R-:W-:Y:S01]  /*30690*/  F2FP.SATFINITE.E4M3.F32.PACK_AB_MERGE_C R107, R245, R246, R95 ;  /* 0x000000f6f56b723e */ /* 0x008fe2000480705f */
[----:B------:R-:W-:Y:S06]  /*306a0*/  BAR.SYNC.DEFER_BLOCKING 0x0 ;  /* 0x0000000000007b1d */ /* 0x000fec0000010000 */
[----:B------:R-:W-:Y:S02]  /*306b0*/  STSM.16.M88.4 [R54], R104 ;  /* 0x0000006836007844 */ /* 0x000fe40000000200 */
[----:B------:R-:W-:Y:S01]  /*306c0*/  BAR.SYNC.DEFER_BLOCKING 0x0 ;  /* 0x0000000000007b1d */ /* 0x000fe20000010000 */
[----:B------:R-:W-:-:S02]  /*306d0*/  F2FP.SATFINITE.E4M3.F32.PACK_AB_MERGE_C R108, R141, R251, R133 ;  /* 0x000000fb8d6c723e */ /* 0x000fc40004807085 */
[----:B------:R-:W-:-:S03]  /*306e0*/  F2FP.SATFINITE.E4M3.F32.PACK_AB_MERGE_C R109, R143, R142, R68 ;  /* 0x0000008e8f6d723e */ /* 0x000fc60004807044 */
[----:B-1----:R-:W-:Y:S04]  /*306f0*/  STL.64 [R1+0x1850], R148 ;  /* 0x0018509401007387 */ /* 0x002fe80000100a00 */
[----:B------:R-:W1:Y:S04]  /*30700*/  LDS.128 R140, [R0] ;  /* 0x00000000008c7984 */ /* 0x000e680000000c00 */
        /* <DEDUP_REMOVED lines=18> */
[----:B------:R-:W-:Y:S04]  /*30830*/  STL.64 [R1+0x1848], R150 ;  /* 0x0018489601007387 */ /* 0x000fe80000100a00 */
[----:B0-----:R-:W-:Y:S04]  /*30840*/  STL [R1+0x1844], R144 ;  /* 0x0018449001007387 */ /* 0x001fe80000100800 */
[----:B------:R-:W-:Y:S04]  /*30850*/  STL [R1+0x1840], R145 ;  /* 0x0018409101007387 */ /* 0x000fe80000100800 */
[----:B------:R-:W-:Y:S04]  /*30860*/  STL [R1+0x1830], R146 ;  /* 0x0018309201007387 */ /* 0x000fe80000100800 */
[----:B------:R-:W-:Y:S04]  /*30870*/  STL [R1+0x1820], R147 ;  /* 0x0018209301007387 */ /* 0x000fe80000100800 */
[----:B-1----:R-:W-:Y:S04]  /*30880*/  STL [R1+0x181c], R140 ;  /* 0x00181c8c01007387 */ /* 0x002fe80000100800 */
[----:B------:R0:W-:Y:S04]  /*30890*/  STL [R1+0x1818], R141 ;  /* 0x0018188d01007387 */ /* 0x0001e80000100800 */
[----:B------:R-:W-:Y:S01]  /*308a0*/  STL [R1+0x1808], R142 ;  /* 0x0018088e01007387 */ /* 0x000fe20000100800 */
[----:B--2---:R-:W-:-:S02]  /*308b0*/  F2FP.SATFINITE.E4M3.F32.PACK_AB_MERGE_C R95, R198, R202, R89 ;  /* 0x000000cac65f723e */ /* 0x004fc40004807059 */
[----:B------:R-:W-:Y:S01]  /*308c0*/  F2FP.SATFINITE.E4M3.F32.PACK_AB_MERGE_C R110, R197, R191, R103 ;  /* 0x000000bfc56e723e */ /* 0x000fe20004807067 */
[----:B------:R1:W-:Y:S01]  /*308d0*/  STL [R1+0x17f8], R143 ;  /* 0x0017f88f01007387 */ /* 0x0003e20000100800 */
[----:B------:R-:W-:Y:S01]  /*308e0*/  F2FP.SATFINITE.E4M3.F32.PACK_AB_MERGE_C R111, R205, R199, R102 ;  /* 0x000000c7cd6f723e */ /* 0x000fe20004807066 */
[----:B------:R-:W2:Y:S02]  /*308f0*/  LDC R89, c[0x0][0x278] ;  /* 0x00009e00ff597b82 */ /* 0x000ea40000000800 */
        /* <DEDUP_REMOVED lines=8> */
[----:B------:R-:W-:Y:S06]  /*30980*/  BAR.SYNC.DEFER_BLOCKING 0x0 ;  /* 0x0000000000007b1d */ /* 0x000fec0000010000 */
[----:B------:R-:W3:Y:S04]  /*30990*/  LDL.LU R243, [R1+0x40] ;  /* 0x0000400001f37983 */ /* 0x000ee80000300800 */
[----:B------:R-:W3:Y:S04]  /*309a0*/  LDL.LU R246, [R1+0x44] ;  /* 0x0000440001f67983 */ /* 0x000ee80000300800 */
[----:B------:R-:W3:Y:S04]  /*309b0*/  LDL.LU R245, [R1+0x320] ;  /* 0x0003200001f57983 */ /* 0x000ee80000300800 */
[----:B------:R-:W3:Y:S04]  /*309c0*/  LDL.LU R251, [R1+0x324] ;  /* 0x0003240001fb7983 */ /* 0x000ee80000300800 */
[----:B------:R-:W-:Y:S01]  /*309d0*/  STSM.16.M88.4 [R54], R108 ;  /* 0x0000006c36007844 */ /* 0x000fe20000000200 */
[----:B------:R-:W-:Y:S06]  /*309e0*/  BAR.SYNC.DEFER_BLOCKING 0x0 ;  /* 0x0000000000007b1d */ /* 0x000fec0000010000 */
[----:B------:R-:W3:Y:S04]  /*309f0*/  LDL.LU R191, [R1+0x434] ;  /* 0x0004340001bf7983 */ /* 0x000ee80000300800 */
[----:B------:R-:W3:Y:S01]  /*30a00*/  LDL.LU R197, [R1+0x438] ;  /* 0x0004380001c57983 */ /* 0x000ee20000300800 */
[----:B------:R-:W-:-:S02]  /*30a10*/  F2FP.SATFINITE.E4M3.F32.PACK_AB_MERGE_C R100, R213, R207, R174 ;  /* 0x000000cfd564723e */ /* 0x000fc400048070ae */
[----:B------:R-:W-:Y:S01]  /*30a20*/  F2FP.SATFINITE.E4M3.F32.PACK_AB_MERGE_C R101, R221, R215, R173 ;  /* 0x000000d7dd65723e */ /* 0x000fe200048070ad */
[----:B------:R-:W3:Y:S01]  /*30a30*/  LDL.LU R199, [R1+0x4c4] ;  /* 0x0004c40001c77983 */ /* 0x000ee20000300800 */
[----:B------:R-:W-:Y:S02]  /*30a40*/  F2FP.SATFINITE.E4M3.F32.PACK_AB_MERGE_C R102, R229, R223, R93 ;  /* 0x000000dfe566723e */ /* 0x000fe4000480705d */
[----:B------:R-:W-:Y:S01]  /*30a50*/  F2FP.SATFINITE.E4M3.F32.PACK_AB_MERGE_C R103, R237, R231, R90 ;  /* 0x000000e7ed67723e */ /* 0x000fe2000480705a */
[----:B------:R-:W3:Y:S04]  /*30a60*/  LDL.LU R205, [R1+0x4c8] ;  /* 0x0004c80001cd7983 */ /* 0x000ee80000300800 */
[----:B------:R-:W2:Y:S01]  /*30a70*/  LDS.128 R136, [R0] ;  /* 0x0000000000887984 */ /* 0x000ea20000000c00 */
[----:B----4-:R-:W-:Y:S01]  /*30a80*/  F2FP.SATFINITE.E4M3.F32.PACK_AB_MERGE_C R92, R238, R241, R135 ;  /* 0x000000f1ee5c723e */ /* 0x010fe20004807087 */
[----:B------:R-:W4:Y:S08]  /*30a90*/  LDC R90, c[0x0][0x278] ;  /* 0x00009e00ff5a7b82 */ /* 0x000f300000000800 */
[----:B------:R-:W-:Y:S01]  /*30aa0*/  BAR.SYNC.DEFER_BLOCKING 0x0 ;  /* 0x0000000000007b1d */ /* 0x000fe20000010000 */
[----:B------:R-:W-:-:S02]  /*30ab0*/  F2FP.SATFINITE.E4M3.F32.PACK_AB_MERGE_C R94, R206, R214, R94 ;  /* 0x000000d6ce5e723e */ /* 0x000fc4000480705e */
[C---:B0-----:R-:W-:Y:S02]  /*30ac0*/  PRMT R141, R6.reuse, 0x7771, RZ ;  /* 0x00007771068d7816 */ /* 0x041fe400000000ff */
[----:B------:R-:W-:Y:S02]  /*30ad0*/  PRMT R140, R6, 0x7770, RZ ;  /* 0x00007770068c7816 */ /* 0x000fe400000000ff */
[C---:B-1----:R-:W-:Y:S02]  /*30ae0*/  PRMT R143, R7.reuse, 0x7771, RZ ;  /* 0x00007771078f7816 */ /* 0x042fe400000000ff */
[----:B------:R-:W-:Y:S02]  /*30af0*/  PRMT R142, R7, 0x7770, RZ ;  /* 0x00007770078e7816 */ /* 0x000fe400000000ff */
[C---:B------:R-:W-:Y:S02]  /*30b00*/  PRMT R147, R5.reuse, 0x7771, RZ ;  /* 0x0000777105937816 */ /* 0x040fe400000000ff */
[----:B------:R-:W-:-:S02]  /*30b10*/  PRMT R146, R5, 0x7770, RZ ;  /* 0x0000777005927816 */ /* 0x000fc400000000ff */
[C---:B------:R-:W-:Y:S02]  /*30b20*/  PRMT R145, R4.reuse, 0x7771, RZ ;  /* 0x0000777104917816 */ /* 0x040fe400000000ff */
[----:B------:R-:W-:Y:S01]  /*30b30*/  PRMT R144, R4, 0x7770, RZ ;  /* 0x0000777004907816 */ /* 0x000fe200000000ff */
[----:B--2---:R-:W-:Y:S01]  /*30b40*/  IMAD R89, R89, 0x1a, RZ ;  /* 0x0000001a59597824 */ /* 0x004fe200078e02ff */
[----:B------:R-:W0:Y:S01]  /*30b50*/  LDC R173, c[0x0][0x278] ;  /* 0x00009e00ffad7b82 */ /* 0x000e220000000800 */
[----:B------:R-:W-:Y:S07]  /*30b60*/  STSM.16.M88.4 [R54], R100 ;  /* 0x0000006436007844 */ /* 0x000fee0000000200 */
[----:B------:R-:W1:Y:S08]  /*30b70*/  LDC R174, c[0x0][0x278] ;  /* 0x00009e00ffae7b82 */ /* 0x000e700000000800 */
[----:B------:R-:W-:Y:S06]  /*30b80*/  BAR.SYNC.DEFER_BLOCKING 0x0 ;  /* 0x0000000000007b1d */ /* 0x000fec0000010000 */
[----:B------:R-:W2:Y:S04]  /*30b90*/  LDS.128 R132, [R0] ;  /* 0x0000000000847984 */ /* 0x000ea80000000c00 */
[----:B------:R-:W-:Y:S04]  /*30ba0*/  STL [R1+0x17f4], R136 ;  /* 0x0017f48801007387 */ /* 0x000fe80000100800 */
[----:B------:R4:W-:Y:S04]  /*30bb0*/  STL [R1+0x17f0], R137 ;  /* 0x0017f08901007387 */ /* 0x0009e80000100800 */
[----:B------:R-:W-:Y:S04]  /*30bc0*/  STL [R1+0x17e0], R138 ;  /* 0x0017e08a01007387 */ /* 0x000fe80000100800 */
[----:B------:R-:W-:Y:S04]  /*30bd0*/  STL [R1+0x17d0], R139 ;  /* 0x0017d08b01007387 */ /* 0x000fe80000100800 */
[----:B--2---:R-:W-:Y:S04]  /*30be0*/  STL [R1+0x17cc], R132 ;  /* 0x0017cc8401007387 */ /* 0x004fe80000100800 */
[----:B------:R-:W-:Y:S04]  /*30bf0*/  STL [R1+0x17c8], R133 ;  /* 0x0017c88501007387 */ /* 0x000fe80000100800 */
[----:B------:R-:W-:Y:S04]  /*30c00*/  STL [R1+0x17b8], R134 ;  /* 0x0017b88601007387 */ /* 0x000fe80000100800 */
[----:B------:R-:W-:Y:S04]  /*30c10*/  STL [R1+0x17a8], R135 ;  /* 0x0017a88701007387 */ /* 0x000fe80000100800 */
        /* <DEDUP_REMOVED lines=10> */
[----:B------:R-:W-:Y:S01]  /*30cc0*/  F2FP.SATFINITE.E4M3.F32.PACK_AB_MERGE_C R93, R222, R230, R52 ;  /* 0x000000e6de5d723e */ /* 0x000fe20004807034 */
[----:B------:R-:W-:Y:S01]  /*30cd0*/  BAR.SYNC.DEFER_BLOCKING 0x0 ;  /* 0x0000000000007b1d */ /* 0x000fe20000010000 */
[----:B---3--:R-:W-:-:S05]  /*30ce0*/  F2FP.SATFINITE.E4M3.F32.PACK_AB_MERGE_C R102, R197, R191, R88 ;  /* 0x000000bfc566723e */ /* 0x008fca0004807058 */
[----:B------:R3:W-:Y:S01]  /*30cf0*/  STSM.16.M88.4 [R54], R92 ;  /* 0x0000005c36007844 */ /* 0x0007e20000000200 */
[----:B------:R-:W-:Y:S01]  /*30d00*/  F2FP.SATFINITE.E4M3.F32.PACK_AB_MERGE_C R100, R246, R243, R167 ;  /* 0x000000f3f664723e */ /* 0x000fe200048070a7 */
[----:B------:R-:W0:Y:S08]  /*30d10*/  LDC R52, c[0x0][0x278] ;  /* 0x00009e00ff347b82 */ /* 0x000e300000000800 */
[----:B------:R-:W-:Y:S01]  /*30d20*/  BAR.SYNC.DEFER_BLOCKING 0x0 ;  /* 0x0000000000007b1d */ /* 0x000fe20000010000 */
[----:B------:R-:W-:-:S02]  /*30d30*/  F2FP.SATFINITE.E4M3.F32.PACK_AB_MERGE_C R101, R251, R245, R36 ;  /* 0x000000f5fb65723e */ /* 0x000fc40004807024 */
[----:B------:R-:W-:Y:S02]  /*30d40*/  F2FP.SATFINITE.E4M3.F32.PACK_AB_MERGE_C R103, R205, R199, R85 ;  /* 0x000000c7cd67723e */ /* 0x000fe40004807055 */
[----:B----4-:R-:W-:-:S03]  /*30d50*/  PRMT R137, R4, 0x7773, RZ ;  /* 0x0000777304897816 */ /* 0x010fc600000000ff */
[----:B------:R-:W4:Y:S01]  /*30d60*/  LDC R36, c[0x0][0x278] ;  /* 0x00009e00ff247b82 */ /* 0x000f220000000800 */
[----:B------:R-:W4:Y:S01]  /*30d70*/  LDL.LU R230, [R1+0x370] ;  /* 0x0003700001e67983 */ /* 0x000f220000300800 */
[----:B---3--:R-:W-:-:S03]  /*30d80*/  F2FP.SATFINITE.E4M3.F32.PACK_AB_MERGE_C R92, R198, R202, R189 ;  /* 0x000000cac65c723e */ /* 0x008fc600048070bd */
[----:B------:R-:W3:Y:S01]  /*30d90*/  LDL.LU R222, [R1+0x374] ;  /* 0x0003740001de7983 */ /* 0x000ee20000300800 */
[----:B------:R-:W-:Y:S02]  /*30da0*/  F2FP.SATFINITE.E4M3.F32.PACK_AB_MERGE_C R93, R252, R239, R182 ;  /* 0x000000effc5d723e */ /* 0x000fe400048070b6 */
[----:B------:R-:W3:Y:S01]  /*30db0*/  LDC R88, c[0x0][0x278] ;  /* 0x00009e00ff587b82 */ /* 0x000ee20000000800 */
[----:B------:R-:W-:Y:S01]  /*30dc0*/  F2FP.SATFINITE.E4M3.F32.PACK_AB_MERGE_C R94, R247, R240, R87 ;  /* 0x000000f0f75e723e */ /* 0x000fe20004807057 */
[----:B------:R-:W3:Y:S01]  /*30dd0*/  LDL.LU R214, [R1+0x454] ;  /* 0x0004540001d67983 */ /* 0x000ee20000300800 */
[----:B------:R-:W-:-:S03]  /*30de0*/  F2FP.SATFINITE.E4M3.F32.PACK_AB_MERGE_C R95, R242, R244, R86 ;  /* 0x000000f4f25f723e */ /* 0x000fc60004807056 */
[----:B------:R-:W3:Y:S01]  /*30df0*/  LDL.LU R206, [R1+0x458] ;  /* 0x0004580001ce7983 */ /* 0x000ee20000300800 */
[----:B--2---:R-:W-:-:S03]  /*30e00*/  F2FP.SATFINITE.E4M3.F32.PACK_AB_MERGE_C R84, R213, R207, R190 ;  /* 0x000000cfd554723e */ /* 0x004fc600048070be */
[----:B------:R-:W2:Y:S01]  /*30e10*/  LDS.128 R128, [R0] ;  /* 0x0000000000807984 */ /* 0x000ea20000000c00 */
[----:B------:R-:W-:Y:S01]  /*30e20*/  PRMT R136, R4, 0x7772, RZ ;  /* 0x0000777204887816 */ /* 0x000fe200000000ff */
[----:B------:R-:W-:Y:S01]  /*30e30*/  IMAD R90, R90, 0x1b, RZ ;  /* 0x0000001b5a5a7824 */ /* 0x000fe200078e02ff */
[----:B------:R-:W-:Y:S01]  /*30e40*/  PRMT R139, R5, 0x7773, RZ ;  /* 0x00007773058b7816 */ /* 0x000fe200000000ff */
[----:B------:R-:W-:Y:S01]  /*30e50*/  BAR.SYNC.DEFER_BLOCKING 0x0 ;  /* 0x0000000000007b1d */ /* 0x000fe20000010000 */
[----:B------:R-:W-:Y:S02]  /*30e60*/  F2FP.SATFINITE.E4M3.F32.PACK_AB_MERGE_C R85, R221, R215, R181 ;  /* 0x000000d7dd55723e */ /* 0x000fe400048070b5 */
[----:B------:R-:W-:Y:S02]  /*30e70*/  PRMT R138, R5, 0x7772, RZ ;  /* 0x00007772058a7816 */ /* 0x000fe400000000ff */
[C---:B------:R-:W-:Y:S01]  /*30e80*/  PRMT R133, R6.reuse, 0x7773, RZ ;  /* 0x0000777306857816 */ /* 0x040fe200000000ff */
[----:B------:R-:W3:Y:S01]  /*30e90*/  LDL.LU R202, [R1+0x4d4] ;  /* 0x0004d40001ca7983 */ /* 0x000ee20000300800 */
[----:B------:R-:W-:-:S02]  /*30ea0*/  PRMT R132, R6, 0x7772, RZ ;  /* 0x0000777206847816 */ /* 0x000fc400000000ff */
[----:B------:R-:W-:Y:S01]  /*30eb0*/  PRMT R135, R7, 0x7773, RZ ;  /* 0x0000777307877816 */ /* 0x000fe200000000ff */
[----:B------:R-:W3:Y:S01]  /*30ec0*/  LDL.LU R198, [R1+0x4d8] ;  /* 0x0004d80001c67983 */ /* 0x000ee20000300800 */
[----:B------:R-:W-:Y:S02]  /*30ed0*/  F2FP.SATFINITE.E4M3.F32.PACK_AB_MERGE_C R86, R229, R223, R76 ;  /* 0x000000dfe556723e */ /* 0x000fe4000480704c */
[----:B------:R-:W-:Y:S01]  /*30ee0*/  PRMT R134, R7, 0x7772, RZ ;  /* 0x0000777207867816 */ /* 0x000fe200000000ff */
[----:B----4-:R-:W-:Y:S01]  /*30ef0*/  IMAD R36, R36, 0xbc, RZ ;  /* 0x000000bc24247824 */ /* 0x010fe200078e02ff */
[----:B------:R-:W4:Y:S01]  /*30f00*/  LDC R167, c[0x0][0x278] ;  /* 0x00009e00ffa77b82 */ /* 0x000f220000000800 */
[----:B------:R-:W-:Y:S01]  /*30f10*/  STSM.16.M88.4 [R54], R92 ;  /* 0x0000005c36007844 */ /* 0x000fe20000000200 */
[----:B------:R-:W-:-:S06]  /*30f20*/  F2FP.SATFINITE.E4M3.F32.PACK_AB_MERGE_C R87, R237, R231, R77 ;  /* 0x000000e7ed57723e */ /* 0x000fcc000480704d */
[----:B------:R-:W3:Y:S08]  /*30f30*/  LDC R7, c[0x0][0x278] ;  /* 0x00009e00ff077b82 */ /* 0x000ef00000000800 */
[----:B------:R-:W-:Y:S01]  /*30f40*/  BAR.SYNC.DEFER_BLOCKING 0x0 ;  /* 0x0000000000007b1d */ /* 0x000fe20000010000 */
[----:B0-----:R-:W-:Y:S02]  /*30f50*/  IMAD R52, R52, 0xcc, RZ ;  /* 0x000000cc34347824 */ /* 0x001fe400078e02ff */
[----:B------:R-:W-:-:S02]  /*30f60*/  IMAD R173, R173, 0x3a, RZ ;  /* 0x0000003aadad7824 */ /* 0x000fc400078e02ff */
[----:B-1----:R-:W-:-:S03]  /*30f70*/  IMAD R174, R174, 0x3b, RZ ;  /* 0x0000003baeae7824 */ /* 0x002fc600078e02ff */
[----:B------:R-:W0:Y:S01]  /*30f80*/  LDC R182, c[0x0][0x278] ;  /* 0x00009e00ffb67b82 */ /* 0x000e220000000800 */
[----:B--2---:R-:W-:Y:S01]  /*30f90*/  STL [R1+0x17a4], R128 ;  /* 0x0017a48001007387 */ /* 0x004fe20000100800 */
[----:B------:R-:W-:Y:S02]  /*30fa0*/  F2FP.SATFINITE.E4M3.F32.PACK_AB_MERGE_C R76, R238, R241, R166 ;  /* 0x000000f1ee4c723e */ /* 0x000fe400048070a6 */
[----:B---3--:R-:W-:Y:S01]  /*30fb0*/  F2FP.SATFINITE.E4M3.F32.PACK_AB_MERGE_C R78, R206, R214, R78 ;  /* 0x000000d6ce4e723e */ /* 0x008fe2000480704e */
[----:B------:R-:W1:Y:S01]  /*30fc0*/  LDS.128 R124, [R0] ;  /* 0x00000000007c7984 */ /* 0x000e620000000c00 */
[----:B------:R-:W-:Y:S01]  /*30fd0*/  F2FP.SATFINITE.E4M3.F32.PACK_AB_MERGE_C R77, R222, R230, R27 ;  /* 0x000000e6de4d723e */ /* 0x000fe2000480701b */
[----:B------:R-:W-:Y:S01]  /*30fe0*/  IMAD R88, R88, 0x19, RZ ;  /* 0x0000001958587824 */ /* 0x000fe200078e02ff */
[----:B------:R-:W-:Y:S01]  /*30ff0*/  PRMT R4, R18, 0x7772, RZ ;  /* 0x0000777212047816 */ /* 0x000fe200000000ff */
[----:B------:R2:W-:Y:S01]  /*31000*/  STL [R1+0x17a0], R129 ;  /* 0x0017a08101007387 */ /* 0x0005e20000100800 */
[----:B------:R-:W3:Y:S03]  /*31010*/  LDC R181, c[0x0][0x278] ;  /* 0x00009e00ffb57b82 */ /* 0x000ee60000000800 */
[----:B------:R-:W-:Y:S04]  /*31020*/  STL [R1+0x1790], R130 ;  /* 0x0017908201007387 */ /* 0x000fe80000100800 */
[----:B------:R-:W-:Y:S01]  /*31030*/  STL [R1+0x1780], R131 ;  /* 0x0017808301007387 */ /* 0x000fe20000100800 */
[----:B------:R-:W-:-:S03]  /*31040*/  F2FP.SATFINITE.E4M3.F32.PACK_AB_MERGE_C R79, R198, R202, R79 ;  /* 0x000000cac64f723e */ /* 0x000fc6000480704f */
[----:B-1----:R-:W-:Y:S01]  /*31050*/  STL [R1+0x177c], R124 ;  /* 0x00177c7c01007387 */ /* 0x002fe20000100800 */
[----:B------:R-:W-:Y:S02]  /*31060*/  PRMT R128, R12, 0x7770, RZ ;  /* 0x000077700c807816 */ /* 0x000fe400000000ff */
[----:B------:R-:W-:Y:S01]  /*31070*/  PRMT R5, R18, 0x7773, RZ ;  /* 0x0000777312057816 */ /* 0x000fe200000000ff */
[----:B------:R-:W-:Y:S01]  /*31080*/  STL [R1+0x1778], R125 ;  /* 0x0017787d01007387 */ /* 0x000fe20000100800 */
[----:B------:R-:W-:Y:S01]  /*31090*/  PRMT R6, R20, 0x7771, RZ ;  /* 0x0000777114067816 */ /* 0x000fe200000000ff */
[----:B------:R-:W-:Y:S01]  /*310a0*/  IMAD R7, R7, 0x9f, RZ ;  /* 0x0000009f07077824 */ /* 0x000fe200078e02ff */
[----:B------:R-:W1:Y:S01]  /*310b0*/  LDC R92, c[0x0][0x278] ;  /* 0x00009e00ff5c7b82 */ /* 0x000e620000000800 */
[----:B------:R-:W-:Y:S04]  /*310c0*/  STL [R1+0x1768], R126 ;  /* 0x0017687e01007387 */ /* 0x000fe80000100800 */
[----:B------:R-:W-:Y:S03]  /*310d0*/  STL [R1+0x175c], R127 ;  /* 0x00175c7f01007387 */ /* 0x000fe60000100800 */
[----:B------:R-:W0:Y:S01]  /*310e0*/  LDC R93, c[0x0][0x278] ;  /* 0x00009e00ff5d7b82 */ /* 0x000e220000000800 */
[----:B------:R-:W4:Y:S04]  /*310f0*/  LDL.LU R236, [R1+0x7c] ;  /* 0x00007c0001ec7983 */ /* 0x000f280000300800 */
[----:B------:R-:W4:Y:S03]  /*31100*/  LDL.LU R249, [R1+0xa8] ;  /* 0x0000a80001f97983 */ /* 0x000f260000300800 */
[----:B------:R-:W3:Y:S01]  /*31110*/  LDC R94, c[0x0][0x278] ;  /* 0x00009e00ff5e7b82 */ /* 0x000ee20000000800 */
[----:B------:R-:W3:Y:S04]  /*31120*/  LDL.LU R239, [R1+0x38c] ;  /* 0x00038c0001ef7983 */ /* 0x000ee80000300800 */
[----:B------:R-:W3:Y:S03]  /*31130*/  LDL.LU R252, [R1+0x394] ;  /* 0x0003940001fc7983 */ /* 0x000ee60000300800 */
[----:B------:R-:W0:Y:S01]  /*31140*/  LDC R95, c[0x0][0x278] ;  /* 0x00009e00ff5f7b82 */ /* 0x000e220000000800 */
[----:B------:R-:W3:Y:S04]  /*31150*/  LDL.LU R240, [R1+0x46c] ;  /* 0x00046c0001f07983 */ /* 0x000ee80000300800 */
[----:B------:R-:W3:Y:S03]  /*31160*/  LDL.LU R247, [R1+0x470] ;  /* 0x0004700001f77983 */ /* 0x000ee60000300800 */
[----:B------:R-:W0:Y:S01]  /*31170*/  LDC R166, c[0x0][0x278] ;  /* 0x00009e00ffa67b82 */ /* 0x000e220000000800 */
        /* <DEDUP_REMOVED lines=29> */
[----:B------:R-:W1:Y:S01]  /*31350*/  LDS.128 R120, [R0] ;  /* 0x0000000000787984 */ /* 0x000e620000000c00 */
[----:B------:R-:W-:Y:S06]  /*31360*/  BAR.SYNC.DEFER_BLOCKING 0x0 ;  /* 0x0000000000007b1d */ /* 0x000fec0000010000 */
[----:B------:R0:W-:Y:S02]  /*31370*/  STSM.16.M88.4 [R54], R84 ;  /* 0x0000005436007844 */ /* 0x0001e40000000200 */
[----:B------:R-:W-:Y:S01]  /*31380*/  BAR.SYNC.DEFER_BLOCKING 0x0 ;  /* 0x0000000000007b1d */ /* 0x000fe20000010000 */
[----:B----4-:R-:W-:-:S05]  /*31390*/  F2FP.SATFINITE.E4M3.F32.PACK_AB_MERGE_C R188, R249, R236, R188 ;  /* 0x000000ecf9bc723e */ /* 0x010fca00048070bc */
[----:B------:R-:W4:Y:S01]  /*313a0*/  LDS.128 R116, [R0] ;  /* 0x0000000000747984 */ /* 0x000f220000000c00 */
[----:B--2---:R-:W-:Y:S01]  /*313b0*/  PRMT R129, R12, 0x7771, RZ ;  /* 0x000077710c817816 */ /* 0x004fe200000000ff */
[----:B0-----:R-:W0:Y:S08]  /*313c0*/  LDC R84, c[0x0][0x278] ;  /* 0x00009e00ff547b82 */ /* 0x001e300000000800 */
[----:B------:R-:W-:Y:S01]  /*313d0*/  BAR.SYNC.DEFER_BLOCKING 0x0 ;  /* 0x0000000000007b1d */ /* 0x000fe20000010000 */
[----:B---3--:R-:W-:-:S02]  /*313e0*/  F2FP.SATFINITE.E4M3.F32.PACK_AB_MERGE_C R189, R252, R239, R175 ;  /* 0x000000effcbd723e */ /* 0x008fc400048070af */
[----:B------:R-:W-:-:S05]  /*313f0*/  PRMT R131, R13, 0x7771, RZ ;  /* 0x000077710d837816 */ /* 0x000fca00000000ff */
[----:B------:R-:W2:Y:S01]  /*31400*/  LDC R85, c[0x0][0x278] ;  /* 0x00009e00ff557b82 */ /* 0x000ea20000000800 */
[----:B------:R-:W-:Y:S02]  /*31410*/  F2FP.SATFINITE.E4M3.F32.PACK_AB_MERGE_C R190, R247, R240, R55 ;  /* 0x000000f0f7be723e */ /* 0x000fe40004807037 */
[----:B------:R-:W-:Y:S02]  /*31420*/  F2FP.SATFINITE.E4M3.F32.PACK_AB_MERGE_C R191, R191, R244, R69 ;  /* 0x000000f4bfbf723e */ /* 0x000fe40004807045 */
[----:B------:R-:W-:Y:S01]  /*31430*/  F2FP.SATFINITE.E4M3.F32.PACK_AB_MERGE_C R68, R243, R242, R165 ;  /* 0x000000f2f344723e */ /* 0x000fe200048070a5 */
[----:B------:R-:W-:Y:S01]  /*31440*/  STSM.16.M88.4 [R54], R76 ;  /* 0x0000004c36007844 */ /* 0x000fe20000000200 */
[----:B------:R-:W-:Y:S01]  /*31450*/  F2FP.SATFINITE.E4M3.F32.PACK_AB_MERGE_C R70, R197, R251, R70 ;  /* 0x000000fbc546723e */ /* 0x000fe20004807046 */
[----:B------:R-:W-:Y:S01]  /*31460*/  BAR.SYNC.DEFER_BLOCKING 0x0 ;  /* 0x0000000000007b1d */ /* 0x000fe20000010000 */
[----:B------:R-:W-:Y:S02]  /*31470*/  F2FP.SATFINITE.E4M3.F32.PACK_AB_MERGE_C R69, R245, R246, R250 ;  /* 0x000000f6f545723e */ /* 0x000fe400048070fa */
[----:B------:R-:W-:-:S02]  /*31480*/  F2FP.SATFINITE.E4M3.F32.PACK_AB_MERGE_C R71, R205, R199, R71 ;  /* 0x000000c7cd47723e */ /* 0x000fc40004807047 */
[----:B------:R-:W-:Y:S01]  /*31490*/  F2FP.SATFINITE.E4M3.F32.PACK_AB_MERGE_C R24, R221, R215, R183 ;  /* 0x000000d7dd18723e */ /* 0x000fe200048070b7 */
[----:B------:R-:W3:Y:S01]  /*314a0*/  LDS.128 R112, [R0] ;  /* 0x0000000000707984 */ /* 0x000ee20000000c00 */
[----:B------:R-:W-:Y:S01]  /*314b0*/  F2FP.SATFINITE.E4M3.F32.PACK_AB_MERGE_C R25, R229, R223, R172 ;  /* 0x000000dfe519723e */ /* 0x000fe200048070ac */
[----:B------:R-:W-:Y:S01]  /*314c0*/  BAR.SYNC.DEFER_BLOCKING 0x0 ;  /* 0x0000000000007b1d */ /* 0x000fe20000010000 */
[----:B------:R-:W-:Y:S02]  /*314d0*/  F2FP.SATFINITE.E4M3.F32.PACK_AB_MERGE_C R26, R237, R231, R37 ;  /* 0x000000e7ed1a723e */ /* 0x000fe40004807025 */
[----:B------:R-:W-:-:S03]  /*314e0*/  F2FP.SATFINITE.E4M3.F32.PACK_AB_MERGE_C R27, R238, R241, R38 ;  /* 0x000000f1ee1b723e */ /* 0x000fc60004807026 */
[----:B-1----:R1:W-:Y:S01]  /*314f0*/  STL [R1+0x1758], R121 ;  /* 0x0017587901007387 */ /* 0x0023e20000100800 */
[----:B------:R-:W-:Y:S01]  /*31500*/  PRMT R130, R13, 0x7770, RZ ;  /* 0x000077700d827816 */ /* 0x000fe200000000ff */
[----:B------:R-:W4:Y:S02]  /*31510*/  LDC R37, c[0x0][0x278] ;  /* 0x00009e00ff257b82 */ /* 0x000f240000000800 */
[----:B------:R-:W-:Y:S01]  /*31520*/  STSM.16.M88.4 [R54], R188 ;  /* 0x000000bc36007844 */ /* 0x000fe20000000200 */
[----:B------:R-:W-:-:S05]  /*31530*/  PRMT R125, R14, 0x7771, RZ ;  /* 0x000077710e7d7816 */ /* 0x000fca00000000ff */
[----:B------:R-:W0:Y:S08]  /*31540*/  LDC R38, c[0x0][0x278] ;  /* 0x00009e00ff267b82 */ /* 0x000e300000000800 */
[----:B------:R-:W-:Y:S01]  /*31550*/  BAR.SYNC.DEFER_BLOCKING 0x0 ;  /* 0x0000000000007b1d */ /* 0x000fe20000010000 */
[----:B------:R-:W-:Y:S02]  /*31560*/  PRMT R124, R14, 0x7770, RZ ;  /* 0x000077700e7c7816 */ /* 0x000fe400000000ff */
[----:B------:R-:W-:-:S02]  /*31570*/  PRMT R127, R15, 0x7771, RZ ;  /* 0x000077710f7f7816 */ /* 0x000fc400000000ff */
[----:B------:R-:W-:-:S03]  /*31580*/  PRMT R126, R15, 0x7770, RZ ;  /* 0x000077700f7e7816 */ /* 0x000fc600000000ff */
[----:B------:R-:W2:Y:S01]  /*31590*/  LDC R55, c[0x0][0x278] ;  /* 0x00009e00ff377b82 */ /* 0x000ea20000000800 */
[----:B------:R3:W-:Y:S01]  /*315a0*/  STL [R1+0x1748], R122 ;  /* 0x0017487a01007387 */ /* 0x0007e20000100800 */
[----:B-1----:R-:W-:Y:S02]  /*315b0*/  PRMT R121, R12, 0x7773, RZ ;  /* 0x000077730c797816 */ /* 0x002fe400000000ff */
[----:B------:R-:W-:Y:S02]  /*315c0*/  F2FP.SATFINITE.E4M3.F32.PACK_AB_MERGE_C R9, R213, R207, R9 ;  /* 0x000000cfd509723e */ /* 0x000fe40004807009 */
[----:B------:R-:W-:Y:S02]  /*315d0*/  F2FP.SATFINITE.E4M3.F32.PACK_AB_MERGE_C R10, R222, R230, R39 ;  /* 0x000000e6de0a723e */ /* 0x000fe40004807027 */
[----:B------:R-:W1:Y:S01]  /*315e0*/  LDC R87, c[0x0][0x278] ;  /* 0x00009e00ff577b82 */ /* 0x000e620000000800 */
[----:B------:R-:W-:Y:S02]  /*315f0*/  F2FP.SATFINITE.E4M3.F32.PACK_AB_MERGE_C R11, R206, R214, R53 ;  /* 0x000000d6ce0b723e */ /* 0x000fe40004807035 */
[----:B------:R-:W-:Y:S01]  /*31600*/  F2FP.SATFINITE.E4M3.F32.PACK_AB_MERGE_C R8, R198, R202, R164 ;  /* 0x000000cac608723e */ /* 0x000fe200048070a4 */
[----:B------:R-:W1:Y:S01]  /*31610*/  LDS.128 R108, [R0] ;  /* 0x00000000006c7984 */ /* 0x000e620000000c00 */
[----:B---3--:R-:W-:-:S03]  /*31620*/  PRMT R122, R13, 0x7772, RZ ;  /* 0x000077720d7a7816 */ /* 0x008fc600000000ff */
[----:B------:R-:W3:Y:S08]  /*31630*/  LDC R39, c[0x0][0x278] ;  /* 0x00009e00ff277b82 */ /* 0x000ef00000000800 */
[----:B------:R-:W-:Y:S01]  /*31640*/  BAR.SYNC.DEFER_BLOCKING 0x0 ;  /* 0x0000000000007b1d */ /* 0x000fe20000010000 */
[----:B------:R-:W-:Y:S01]  /*31650*/  PRMT R252, R17, 0x7770, RZ ;  /* 0x0000777011fc7816 */ /* 0x000fe200000000ff */
[----:B----4-:R-:W-:-:S02]  /*31660*/  IMAD R37, R37, 0xbd, RZ ;  /* 0x000000bd25257824 */ /* 0x010fc400078e02ff */
[----:B0-----:R-:W-:-:S04]  /*31670*/  IMAD R38, R38, 0xbe, RZ ;  /* 0x000000be26267824 */ /* 0x001fc800078e02ff */
[----:B------:R-:W0:Y:S01]  /*31680*/  LDC R53, c[0x0][0x278] ;  /* 0x00009e00ff357b82 */ /* 0x000e220000000800 */
[----:B------:R4:W-:Y:S01]  /*31690*/  STL [R1+0x1738], R123 ;  /* 0x0017387b01007387 */ /* 0x0009e20000100800 */
[----:B--2---:R-:W-:-:S06]  /*316a0*/  IMAD R55, R55, 0xcf, RZ ;  /* 0x000000cf37377824 */ /* 0x004fcc00078e02ff */
[----:B------:R-:W2:Y:S08]  /*316b0*/  LDC R76, c[0x0][0x278] ;  /* 0x00009e00ff4c7b82 */ /* 0x000eb00000000800 */
[----:B------:R-:W2:Y:S01]  /*316c0*/  LDC R77, c[0x0][0x278] ;  /* 0x00009e00ff4d7b82 */ /* 0x000ea20000000800 */
[----:B------:R1:W-:Y:S07]  /*316d0*/  STSM.16.M88.4 [R54], R68 ;  /* 0x0000004436007844 */ /* 0x0003ee0000000200 */
[----:B------:R-:W-:Y:S08]  /*316e0*/  BAR.SYNC.DEFER_BLOCKING 0x0 ;  /* 0x0000000000007b1d */ /* 0x000ff00000010000 */
[----:B------:R-:W2:Y:S01]  /*316f0*/  LDC R79, c[0x0][0x278] ;  /* 0x00009e00ff4f7b82 */ /* 0x000ea20000000800 */
[----:B------:R1:W-:Y:S01]  /*31700*/  STL [R1+0x1734], R117 ;  /* 0x0017347501007387 */ /* 0x0003e20000100800 */
[----:B----4-:R-:W-:Y:S01]  /*31710*/  PRMT R123, R13, 0x7773, RZ ;  /* 0x000077730d7b7816 */ /* 0x010fe200000000ff */
[----:B---3--:R-:W-:-:S02]  /*31720*/  IMAD R39, R39, 0xbf, RZ ;  /* 0x000000bf27277824 */ /* 0x008fc400078e02ff */
[----:B0-----:R-:W-:-:S03]  /*31730*/  IMAD R53, R53, 0xcd, RZ ;  /* 0x000000cd35357824 */ /* 0x001fc600078e02ff */
[----:B-1----:R-:W0:Y:S08]  /*31740*/  LDC R68, c[0x0][0x278] ;  /* 0x00009e00ff447b82 */ /* 0x002e300000000800 */
[----:B------:R-:W1:Y:S01]  /*31750*/  LDC R69, c[0x0][0x278] ;  /* 0x00009e00ff457b82 */ /* 0x000e620000000800 */
[----:B------:R-:W3:Y:S07]  /*31760*/  LDS.128 R104, [R0] ;  /* 0x0000000000687984 */ /* 0x000eee0000000c00 */
[----:B------:R-:W-:Y:S01]  /*31770*/  BAR.SYNC.DEFER_BLOCKING 0x0 ;  /* 0x0000000000007b1d */ /* 0x000fe20000010000 */
[----:B------:R-:W-:-:S07]  /*31780*/  PRMT R117, R14, 0x7773, RZ ;  /* 0x000077730e757816 */ /* 0x000fce00000000ff */
[----:B------:R-:W4:Y:S08]  /*31790*/  LDC R13, c[0x0][0x278] ;  /* 0x00009e00ff0d7b82 */ /* 0x000f300000000800 */
[----:B------:R-:W2:Y:S08]  /*317a0*/  LDC R71, c[0x0][0x278] ;  /* 0x00009e00ff477b82 */ /* 0x000eb00000000800 */
[----:B------:R-:W2:Y:S01]  /*317b0*/  LDC R70, c[0x0][0x278] ;  /* 0x00009e00ff467b82 */ /* 0x000ea20000000800 */
[----:B------:R0:W-:Y:S07]  /*317c0*/  STSM.16.M88.4 [R54], R24 ;  /* 0x0000001836007844 */ /* 0x0001ee0000000200 */
[----:B------:R-:W-:Y:S08]  /*317d0*/  BAR.SYNC.DEFER_BLOCKING 0x0 ;  /* 0x0000000000007b1d */ /* 0x000ff00000010000 */
[----:B------:R-:W2:Y:S01]  /*317e0*/  LDC R78, c[0x0][0x278] ;  /* 0x00009e00ff4e7b82 */ /* 0x000ea20000000800 */
[----:B------:R-:W-:Y:S01]  /*317f0*/  STL [R1+0x1730], R118 ;  /* 0x0017307601007387 */ /* 0x000fe20000100800 */
[----:B----4-:R-:W-:-:S06]  /*31800*/  IMAD R13, R13, 0xa5, RZ ;  /* 0x000000a50d0d7824 */ /* 0x010fcc00078e02ff */
[----:B0-----:R-:W0:Y:S08]  /*31810*/  LDC R24, c[0x0][0x278] ;  /* 0x00009e00ff187b82 */ /* 0x001e300000000800 */
[----:B------:R-:W4:Y:S01]  /*31820*/  LDC R25, c[0x0][0x278] ;  /* 0x00009e00ff197b82 */ /* 0x000f220000000800 */
[----:B------:R-:W1:Y:S04]  /*31830*/  LDS.128 R100, [R0] ;  /* 0x0000000000647984 */ /* 0x000e680000000c00 */
[----:B------:R-:W-:Y:S03]  /*31840*/  STL [R1+0x1724], R119 ;  /* 0x0017247701007387 */ /* 0x000fe60000100800 */
[----:B------:R-:W2:Y:S01]  /*31850*/  LDC R26, c[0x0][0x278] ;  /* 0x00009e00ff1a7b82 */ /* 0x000ea20000000800 */
[----:B------:R-:W-:Y:S04]  /*31860*/  STL [R1+0x1720], R112 ;  /* 0x0017207001007387 */ /* 0x000fe80000100800 */
[----:B------:R-:W-:Y:S03]  /*31870*/  STL [R1+0x1710], R113 ;  /* 0x0017107101007387 */ /* 0x000fe60000100800 */
[----:B------:R-:W2:Y:S01]  /*31880*/  LDC R27, c[0x0][0x278] ;  /* 0x00009e00ff1b7b82 */ /* 0x000ea20000000800 */
[----:B------:R-:W-:Y:S04]  /*31890*/  STL.64 [R1+0x1700], R114 ;  /* 0x0017007201007387 */ /* 0x000fe80000100a00 */
[----:B------:R-:W-:Y:S03]  /*318a0*/  STL [R1+0x16fc], R108 ;  /* 0x0016fc6c01007387 */ /* 0x000fe60000100800 */
[----:B------:R-:W2:Y:S01]  /*318b0*/  LDC R86, c[0x0][0x278] ;  /* 0x00009e00ff567b82 */ /* 0x000ea20000000800 */
[----:B------:R-:W-:Y:S04]  /*318c0*/  STL [R1+0x16f8], R109 ;  /* 0x0016f86d01007387 */ /* 0x000fe80000100800 */
[----:B------:R-:W-:Y:S01]  /*318d0*/  STL [R1+0x16e8], R110 ;  /* 0x0016e86e01007387 */ /* 0x000fe20000100800 */
[----:B------:R-:W-:-:S02]  /*318e0*/  IMAD R84, R84, 0x15, RZ ;  /* 0x0000001554547824 */ /* 0x000fc400078e02ff */
[----:B------:R-:W2:Y:S01]  /*318f0*/  LDC R164, c[0x0][0x278] ;  /* 0x00009e00ffa47b82 */ /* 0x000ea20000000800 */
[----:B------:R-:W-:Y:S04]  /*31900*/  STL [R1+0x16d8], R111 ;  /* 0x0016d86f01007387 */ /* 0x000fe80000100800 */
[----:B---3--:R-:W-:Y:S01]  /*31910*/  STL [R1+0x16d4], R105 ;  /* 0x0016d46901007387 */ /* 0x008fe20000100800 */
[----:B------:R-:W-:Y:S02]  /*31920*/  IMAD R85, R85, 0x16, RZ ;  /* 0x0000001655557824 */ /* 0x000fe400078e02ff */
[----:B------:R-:W3:Y:S01]  /*31930*/  LDC R165, c[0x0][0x278] ;  /* 0x00009e00ffa57b82 */ /* 0x000ee20000000800 */
[----:B------:R-:W-:Y:S04]  /*31940*/  STL [R1+0x16d0], R106 ;  /* 0x0016d06a01007387 */ /* 0x000fe80000100800 */
[----:B------:R-:W-:Y:S01]  /*31950*/  STL [R1+0x16c4], R107 ;  /* 0x0016c46b01007387 */ /* 0x000fe20000100800 */
[----:B------:R-:W-:-:S02]  /*31960*/  IMAD R87, R87, 0x18, RZ ;  /* 0x0000001857577824 */ /* 0x000fc400078e02ff */
[----:B------:R-:W3:Y:S01]  /*31970*/  LDC R172, c[0x0][0x278] ;  /* 0x00009e00ffac7b82 */ /* 0x000ee20000000800 */
[----:B-1----:R-:W-:Y:S04]  /*31980*/  STL [R1+0x16c0], R102 ;  /* 0x0016c06601007387 */ /* 0x002fe80000100800 */
[----:B------:R-:W-:Y:S01]  /*31990*/  STL.64 [R1+0x16b8], R100 ;  /* 0x0016b86401007387 */ /* 0x000fe20000100a00 */
[----:B------:R-:W-:Y:S02]  /*319a0*/  IMAD R92, R92, 0x1d, RZ ;  /* 0x0000001d5c5c7824 */ /* 0x000fe400078e02ff */
[----:B------:R-:W1:Y:S01]  /*319b0*/  LDC R175, c[0x0][0x278] ;  /* 0x00009e00ffaf7b82 */ /* 0x000e620000000800 */
[----:B------:R-:W-:Y:S04]  /*319c0*/  STL [R1+0x16b0], R103 ;  /* 0x0016b06701007387 */ /* 0x000fe80000100800 */
[----:B------:R0:W-:Y:S01]  /*319d0*/  STL [R1+0x11f0], R0 ;  /* 0x0011f00001007387 */ /* 0x0001e20000100800 */
[----:B------:R-:W-:-:S02]  /*319e0*/  IMAD R93, R93, 0x1e, RZ ;  /* 0x0000001e5d5d7824 */ /* 0x000fc400078e02ff */
[----:B------:R-:W1:Y:S01]  /*319f0*/  LDC R183, c[0x0][0x278] ;  /* 0x00009e00ffb77b82 */ /* 0x000e620000000800 */
[----:B------:R-:W-:Y:S04]  /*31a00*/  STL.64 [R1+0x1800], R136 ;  /* 0x0018008801007387 */ /* 0x000fe80000100a00 */
[----:B------:R-:W-:Y:S01]  /*31a10*/  STL.64 [R1+0x1810], R138 ;  /* 0x0018108a01007387 */ /* 0x000fe20000100a00 */
[----:B0-----:R-:W-:Y:S01]  /*31a20*/  PRMT R0, R12, 0x7772, RZ ;  /* 0x000077720c007816 */ /* 0x001fe200000000ff */
[----:B------:R-:W-:Y:S02]  /*31a30*/  IMAD R94, R94, 0x1f, RZ ;  /* 0x0000001f5e5e7824 */ /* 0x000fe400078e02ff */
[----:B------:R-:W-:Y:S01]  /*31a40*/  STL.64 [R1+0x17d8], R132 ;  /* 0x0017d88401007387 */ /* 0x000fe20000100a00 */
[C---:B------:R-:W-:Y:S01]  /*31a50*/  PRMT R119, R15.reuse, 0x7773, RZ ;  /* 0x000077730f777816 */ /* 0x040fe200000000ff */
[----:B------:R-:W0:Y:S02]  /*31a60*/  LDC R12, c[0x0][0x278] ;  /* 0x00009e00ff0c7b82 */ /* 0x000e240000000800 */
[----:B------:R-:W-:Y:S04]  /*31a70*/  STL.64 [R1+0x1828], R140 ;  /* 0x0018288c01007387 */ /* 0x000fe80000100a00 */
[----:B------:R-:W-:Y:S01]  /*31a80*/  STL.64 [R1+0x17e8], R134 ;  /* 0x0017e88601007387 */ /* 0x000fe20000100a00 */
[----:B------:R-:W-:Y:S01]  /*31a90*/  PRMT R118, R15, 0x7772, RZ ;  /* 0x000077720f767816 */ /* 0x000fe200000000ff */
[----:B------:R-:W-:Y:S01]  /*31aa0*/  IMAD.SHL.U32 R95, R95, 0x20, RZ ;  /* 0x000000205f5f7824 */ /* 0x000fe200078e00ff */
[C---:B------:R-:W-:Y:S01]  /*31ab0*/  PRMT R105, R16.reuse, 0x7772, RZ ;  /* 0x0000777210697816 */ /* 0x040fe200000000ff */
[----:B------:R-:W-:Y:S01]  /*31ac0*/  STL.64 [R1+0x1838], R142 ;  /* 0x0018388e01007387 */ /* 0x000fe20000100a00 */
[C---:B------:R-:W-:Y:S01]  /*31ad0*/  PRMT R113, R16.reuse, 0x7771, RZ ;  /* 0x0000777110717816 */ /* 0x040fe200000000ff */
[----:B------:R-:W4:Y:S02]  /*31ae0*/  LDC R15, c[0x0][0x278] ;  /* 0x00009e00ff0f7b82 */ /* 0x000f240000000800 */
[----:B------:R-:W-:Y:S04]  /*31af0*/  STL.64 [R1+0x1760], R120 ;  /* 0x0017607801007387 */ /* 0x000fe80000100a00 */
[----:B------:R2:W-:Y:S01]  /*31b00*/  STL [R1+0xbb8], R0 ;  /* 0x000bb80001007387 */ /* 0x0005e20000100800 */
[----:B------:R-:W-:Y:S01]  /*31b10*/  PRMT R112, R16, 0x7770, RZ ;  /* 0x0000777010707816 */ /* 0x000fe200000000ff */
[----:B------:R-:W-:Y:S01]  /*31b20*/  IMAD R166, R166, 0x33, RZ ;  /* 0x00000033a6a67824 */ /* 0x000fe200078e02ff */
[C---:B------:R-:W-:Y:S01]  /*31b30*/  PRMT R107, R17.reuse, 0x7773, RZ ;  /* 0x00007773116b7816 */ /* 0x040fe200000000ff */
[----:B------:R-:W-:Y:S01]  /*31b40*/  STL.64 [R1+0x17b0], R128 ;  /* 0x0017b08001007387 */ /* 0x000fe20000100a00 */
[----:B------:R-:W-:Y:S01]  /*31b50*/  PRMT R106, R17, 0x7772, RZ ;  /* 0x00007772116a7816 */ /* 0x000fe200000000ff */
[----:B------:R-:W-:Y:S01]  /*31b60*/  IMAD R167, R167, 0x34, RZ ;  /* 0x00000034a7a77824 */ /* 0x000fe200078e02ff */
[C---:B------:R-:W-:Y:S01]  /*31b70*/  PRMT R109, R18.reuse, 0x7771, RZ ;  /* 0x00007771126d7816 */ /* 0x040fe200000000ff */
[----:B------:R-:W-:Y:S01]  /*31b80*/  STL.64 [R1+0x1770], R122 ;  /* 0x0017707a01007387 */ /* 0x000fe20000100a00 */
[----:B------:R-:W-:Y:S01]  /*31b90*/  PRMT R108, R18, 0x7770, RZ ;  /* 0x00007770126c7816 */ /* 0x000fe200000000ff */
[----:B------:R-:W-:Y:S01]  /*31ba0*/  IMAD R180, R180, 0x41, RZ ;  /* 0x00000041b4b47824 */ /* 0x000fe200078e02ff */
[----:B--2---:R-:W-:Y:S01]  /*31bb0*/  PRMT R0, R14, 0x7772, RZ ;  /* 0x000077720e007816 */ /* 0x004fe200000000ff */
[----:B------:R-:W-:Y:S01]  /*31bc0*/  STL.64 [R1+0x17c0], R130 ;  /* 0x0017c08201007387 */ /* 0x000fe20000100a00 */
[C---:B------:R-:W-:Y:S01]  /*31bd0*/  PRMT R103, R19.reuse, 0x7773, RZ ;  /* 0x0000777313677816 */ /* 0x040fe200000000ff */
[----:B------:R-:W2:Y:S02]  /*31be0*/  LDC R188, c[0x0][0x278] ;  /* 0x00009e00ffbc7b82 */ /* 0x000ea40000000800 */
[----:B------:R-:W-:Y:S04]  /*31bf0*/  STL.64 [R1+0x1740], R116 ;  /* 0x0017407401007387 */ /* 0x000fe80000100a00 */
[----:B------:R3:W-:Y:S01]  /*31c00*/  STL [R1+0xbd8], R0 ;  /* 0x000bd80001007387 */ /* 0x0007e20000100800 */
[----:B------:R-:W-:Y:S01]  /*31c10*/  PRMT R102, R19, 0x7772, RZ ;  /* 0x0000777213667816 */ /* 0x000fe200000000ff */
[----:B------:R-:W2:Y:S02]  /*31c20*/  LDC R189, c[0x0][0x278] ;  /* 0x00009e00ffbd7b82 */ /* 0x000ea40000000800 */
[----:B------:R-:W-:Y:S04]  /*31c30*/  STL.64 [R1+0x1788], R124 ;  /* 0x0017887c01007387 */ /* 0x000fe80000100a00 */
[----:B------:R-:W-:Y:S01]  /*31c40*/  STL.64 [R1+0x1750], R118 ;  /* 0x0017507601007387 */ /* 0x000fe20000100a00 */
[----:B---3--:R-:W-:Y:S01]  /*31c50*/  PRMT R0, R16, 0x7773, RZ ;  /* 0x0000777310007816 */ /* 0x008fe200000000ff */
[----:B------:R-:W-:-:S02]  /*31c60*/  IMAD R181, R181, 0x42, RZ ;  /* 0x00000042b5b57824 */ /* 0x000fc400078e02ff */
[----:B------:R-:W-:Y:S01]  /*31c70*/  STL.64 [R1+0x1798], R126 ;  /* 0x0017987e01007387 */ /* 0x000fe20000100a00 */
[C---:B------:R-:W-:Y:S01]  /*31c80*/  PRMT R111, R19.reuse, 0x7771, RZ ;  /* 0x00007771136f7816 */ /* 0x040fe200000000ff */
[----:B------:R-:W-:Y:S01]  /*31c90*/  IMAD R182, R182, 0x43, RZ ;  /* 0x00000043b6b67824 */ /* 0x000fe200078e02ff */
[----:B------:R-:W-:Y:S01]  /*31ca0*/  PRMT R110, R19, 0x7770, RZ ;  /* 0x00007770136e7816 */ /* 0x000fe200000000ff */
[----:B------:R-:W-:Y:S01]  /*31cb0*/  STL.64 [R1+0x16e0], R104 ;  /* 0x0016e06801007387 */ /* 0x000fe20000100a00 */
[----:B------:R-:W3:Y:S03]  /*31cc0*/  LDC R190, c[0x0][0x278] ;  /* 0x00009e00ffbe7b82 */ /* 0x000ee60000000800 */
[----:B------:R-:W-:Y:S04]  /*31cd0*/  STL [R1+0xc70], R0 ;  /* 0x000c700001007387 */ /* 0x000fe80000100800 */
[----:B------:R-:W-:Y:S01]  /*31ce0*/  STL.64 [R1+0x1728], R112 ;  /* 0x0017287001007387 */ /* 0x000fe20000100a00 */
[----:B------:R-:W3:Y:S03]  /*31cf0*/  LDC R191, c[0x0][0x278] ;  /* 0x00009e00ffbf7b82 */ /* 0x000ee60000000800 */
[----:B------:R-:W-:Y:S04]  /*31d00*/  STL.64 [R1+0x16f0], R106 ;  /* 0x0016f06a01007387 */ /* 0x000fe80000100a00 */
[----:B------:R1:W-:Y:S01]  /*31d10*/  STL [R1+0x1100], R5 ;  /* 0x0011000501007387 */ /* 0x0003e20000100800 */
[----:B------:R-:W-:Y:S01]  /*31d20*/  IMAD R184, R184, 0x45, RZ ;  /* 0x00000045b8b87824 */ /* 0x000fe200078e02ff */
[----:B------:R-:W2:Y:S02]  /*31d30*/  LDC R14, c[0x0][0x278] ;  /* 0x00009e00ff0e7b82 */ /* 0x000ea40000000800 */
[----:B------:R0:W-:Y:S04]  /*31d40*/  STL [R1+0x10fc], R4 ;  /* 0x0010fc0401007387 */ /* 0x0001e80000100800 */
[----:B------:R-:W-:Y:S01]  /*31d50*/  STL.64 [R1+0x1708], R108 ;  /* 0x0017086c01007387 */ /* 0x000fe20000100a00 */
[C---:B-1----:R-:W-:Y:S01]  /*31d60*/  PRMT R5, R20.reuse, 0x7772, RZ ;  /* 0x0000777214057816 */ /* 0x042fe200000000ff */
[----:B------:R-:W-:Y:S01]  /*31d70*/  IMAD R185, R185, 0x46, RZ ;  /* 0x00000046b9b97824 */ /* 0x000fe200078e02ff */
[----:B------:R-:W-:Y:S01]  /*31d80*/  BAR.SYNC.DEFER_BLOCKING 0x0 ;  /* 0x0000000000007b1d */ /* 0x000fe20000010000 */
[----:B0-----:R-:W-:Y:S01]  /*31d90*/  PRMT R4, R20, 0x7773, RZ ;  /* 0x0000777314047816 */ /* 0x001fe200000000ff */
[----:B------:R-:W-:-:S02]  /*31da0*/  IMAD R12, R12, 0xa4, RZ ;  /* 0x000000a40c0c7824 */ /* 0x000fc400078e02ff */
[----:B----4-:R-:W-:-:S04]  /*31db0*/  IMAD R15, R15, 0xa7, RZ ;  /* 0x000000a70f0f7824 */ /* 0x010fc800078e02ff */
[----:B------:R-:W0:Y:S01]  /*31dc0*/  LDC R16, c[0x0][0x278] ;  /* 0x00009e00ff107b82 */ /* 0x000e220000000800 */
[----:B------:R-:W-:Y:S04]  /*31dd0*/  STL.64 [R1+0x16c8], R102 ;  /* 0x0016c86601007387 */ /* 0x000fe80000100a00 */
[----:B------:R-:W-:Y:S03]  /*31de0*/  STL.64 [R1+0x1718], R110 ;  /* 0x0017186e01007387 */ /* 0x000fe60000100a00 */
[----:B------:R-:W1:Y:S01]  /*31df0*/  LDC R18, c[0x0][0x278] ;  /* 0x00009e00ff127b82 */ /* 0x000e620000000800 */
[----:B------:R4:W-:Y:S04]  /*31e00*/  STL [R1+0x11dc], R4 ;  /* 0x0011dc0401007387 */ /* 0x0009e80000100800 */
[----:B------:R3:W-:Y:S03]  /*31e10*/  STL [R1+0x11d8], R5 ;  /* 0x0011d80501007387 */ /* 0x0007e60000100800 */
[----:B------:R-:W1:Y:S01]  /*31e20*/  LDC R19, c[0x0][0x278] ;  /* 0x00009e00ff137b82 */ /* 0x000e620000000800 */
[----:B----4-:R-:W-:Y:S01]  /*31e30*/  PRMT R4, R20, 0x7770, RZ ;  /* 0x0000777014047816 */ /* 0x010fe200000000ff */
[----:B------:R4:W-:Y:S01]  /*31e40*/  STL [R1+0x11d4], R6 ;  /* 0x0011d40601007387 */ /* 0x0009e20000100800 */
[----:B---3--:R-:W-:-:S03]  /*31e50*/  PRMT R5, R21, 0x7773, RZ ;  /* 0x0000777315057816 */ /* 0x008fc600000000ff */
[----:B------:R3:W-:Y:S01]  /*31e60*/  STL [R1+0x11c4], R4 ;  /* 0x0011c40401007387 */ /* 0x0007e20000100800 */
[----:B------:R-:W-:Y:S01]  /*31e70*/  IMAD R24, R24, 0xb0, RZ ;  /* 0x000000b018187824 */ /* 0x000fe200078e02ff */
[----:B------:R-:W-:Y:S01]  /*31e80*/  PRMT R0, R17, 0x7771, RZ ;  /* 0x0000777111007816 */ /* 0x000fe200000000ff */
[----:B------:R-:W-:Y:S01]  /*31e90*/  IMAD R25, R25, 0xb1, RZ ;  /* 0x000000b119197824 */ /* 0x000fe200078e02ff */
[----:B------:R-:W-:Y:S01]  /*31ea0*/  STSM.16.M88.4 [R54], R8 ;  /* 0x0000000836007844 */ /* 0x000fe20000000200 */
[----:B--2---:R-:W-:Y:S01]  /*31eb0*/  IMAD R14, R14, 0xa6, RZ ;  /* 0x000000a60e0e7824 */ /* 0x004fe200078e02ff */
[C---:B----4-:R-:W-:Y:S01]  /*31ec0*/  PRMT R6, R21.reuse, 0x7772, RZ ;  /* 0x0000777215067816 */ /* 0x050fe200000000ff */
[----:B0-----:R-:W-:Y:S01]  /*31ed0*/  IMAD R16, R16, 0xa8, RZ ;  /* 0x000000a810107824 */ /* 0x001fe200078e02ff */
[----:B------:R-:W0:Y:S01]  /*31ee0*/  LDC R20, c[0x0][0x278] ;  /* 0x00009e00ff147b82 */ /* 0x000e220000000800 */
[C---:B---3--:R-:W-:Y:S01]  /*31ef0*/  PRMT R4, R21.reuse, 0x7771, RZ ;  /* 0x0000777115047816 */ /* 0x048fe200000000ff */
[----:B------:R2:W-:Y:S04]  /*31f00*/  STL [R1+0x11d0], R5 ;  /* 0x0011d00501007387 */ /* 0x0005e80000100800 */
[----:B------:R3:W-:Y:S02]  /*31f10*/  STL [R1+0x11cc], R6 ;  /* 0x0011cc0601007387 */ /* 0x0007e40000100800 */
[----:B------:R-:W4:Y:S02]  /*31f20*/  LDC R17, c[0x0][0x278] ;  /* 0x00009e00ff117b82 */ /* 0x000f240000000800 */
[----:B------:R3:W-:Y:S01]  /*31f30*/  STL [R1+0x11c8], R4 ;  /* 0x0011c80401007387 */ /* 0x0007e20000100800 */
[----:B--2---:R-:W-:Y:S01]  /*31f40*/  PRMT R5, R21, 0x7770, RZ ;  /* 0x0000777015057816 */ /* 0x004fe200000000ff */
[----:B-1----:R-:W-:-:S04]  /*31f50*/  IMAD R18, R18, 0xaa, RZ ;  /* 0x000000aa12127824 */ /* 0x002fc800078e02ff */
[----:B------:R-:W-:Y:S01]  /*31f60*/  BAR.SYNC.DEFER_BLOCKING 0x0 ;  /* 0x0000000000007b1d */ /* 0x000fe20000010000 */
[C---:B---3--:R-:W-:Y:S02]  /*31f70*/  PRMT R6, R22.reuse, 0x7773, RZ ;  /* 0x0000777316067816 */ /* 0x048fe400000000ff */
[----:B------:R-:W-:-:S05]  /*31f80*/  PRMT R4, R22, 0x7772, RZ ;  /* 0x0000777216047816 */ /* 0x000fca00000000ff */
[----:B------:R-:W1:Y:S01]  /*31f90*/  LDC R8, c[0x0][0x278] ;  /* 0x00009e00ff087b82 */ /* 0x000e620000000800 */
[----:B------:R2:W-:Y:S04]  /*31fa0*/  STL [R1+0x11b4], R5 ;  /* 0x0011b40501007387 */ /* 0x0005e80000100800 */
[----:B------:R3:W-:Y:S03]  /*31fb0*/  STL [R1+0x11c0], R6 ;  /* 0x0011c00601007387 */ /* 0x0007e60000100800 */
[----:B------:R-:W0:Y:S01]  /*31fc0*/  LDC R9, c[0x0][0x278] ;  /* 0x00009e00ff097b82 */ /* 0x000e220000000800 */
[----:B------:R3:W-:Y:S01]  /*31fd0*/  STL [R1+0x11bc], R4 ;  /* 0x0011bc0401007387 */ /* 0x0007e20000100800 */
[----:B--2---:R-:W-:-:S02]  /*31fe0*/  PRMT R5, R22, 0x7771, RZ ;  /* 0x0000777116057816 */ /* 0x004fc400000000ff */
[----:B---3--:R-:W-:-:S03]  /*31ff0*/  PRMT R6, R22, 0x7770, RZ ;  /* 0x0000777016067816 */ /* 0x008fc600000000ff */
[----:B------:R2:W-:Y:S01]  /*32000*/  STL [R1+0x11b8], R5 ;  /* 0x0011b80501007387 */ /* 0x0005e20000100800 */
[----:B------:R-:W3:Y:S01]  /*32010*/  LDC R10, c[0x0][0x278] ;  /* 0x00009e00ff0a7b82 */ /* 0x000ee20000000800 */
[C---:B------:R-:W-:Y:S02]  /*32020*/  PRMT R4, R23.reuse, 0x7773, RZ ;  /* 0x0000777317047816 */ /* 0x040fe400000000ff */
[----:B------:R4:W-:Y:S04]  /*32030*/  STL [R1+0x11a4], R6 ;  /* 0x0011a40601007387 */ /* 0x0009e80000100800 */
[----:B------:R4:W-:Y:S01]  /*32040*/  STL [R1+0x11b0], R4 ;  /* 0x0011b00401007387 */ /* 0x0009e20000100800 */
[----:B-1----:R-:W-:Y:S01]  /*32050*/  IMAD R8, R8, 0xa0, RZ ;  /* 0x000000a008087824 */ /* 0x002fe200078e02ff */
[C---:B--2---:R-:W-:Y:S01]  /*32060*/  PRMT R5, R23.reuse, 0x7772, RZ ;  /* 0x0000777217057816 */ /* 0x044fe200000000ff */
[----:B------:R-:W1:Y:S01]  /*32070*/  LDC R11, c[0x0][0x278] ;  /* 0x00009e00ff0b7b82 */ /* 0x000e620000000800 */
[----:B----4-:R-:W-:-:S03]  /*32080*/  PRMT R6, R23, 0x7771, RZ ;  /* 0x0000777117067816 */ /* 0x010fc600000000ff */
[----:B------:R2:W-:Y:S01]  /*32090*/  STL [R1+0x11ac], R5 ;  /* 0x0011ac0501007387 */ /* 0x0005e20000100800 */
[----:B------:R-:W-:-:S03]  /*320a0*/  PRMT R4, R23, 0x7770, RZ ;  /* 0x0000777017047816 */ /* 0x000fc600000000ff */
[----:B------:R4:W-:Y:S01]  /*320b0*/  STL [R1+0x11a8], R6 ;  /* 0x0011a80601007387 */ /* 0x0009e20000100800 */
[----:B0-----:R-:W-:Y:S01]  /*320c0*/  IMAD R9, R9, 0xa1, RZ ;  /* 0x000000a109097824 */ /* 0x001fe200078e02ff */
[----:B------:R-:W0:Y:S02]  /*320d0*/  LDC R21, c[0x0][0x278] ;  /* 0x00009e00ff157b82 */ /* 0x000e240000000800 */
[----:B------:R3:W-:Y:S01]  /*320e0*/  STL [R1+0x11a0], R4 ;  /* 0x0011a00401007387 */ /* 0x0007e20000100800 */
[C---:B--2---:R-:W-:Y:S02]  /*320f0*/  PRMT R5, R28.reuse, 0x7773, RZ ;  /* 0x000077731c057816 */ /* 0x044fe400000000ff */
[----:B----4-:R-:W-:-:S03]  /*32100*/  PRMT R6, R28, 0x7772, RZ ;  /* 0x000077721c067816 */ /* 0x010fc600000000ff */
[----:B------:R2:W-:Y:S01]  /*32110*/  STL [R1+0x119c], R5 ;  /* 0x00119c0501007387 */ /* 0x0005e20000100800 */
[----:B---3--:R-:W-:Y:S01]  /*32120*/  IMAD R10, R10, 0xa2, RZ ;  /* 0x000000a20a0a7824 */ /* 0x008fe200078e02ff */
[----:B------:R-:W3:Y:S01]  /*32130*/  LDC R22, c[0x0][0x278] ;  /* 0x00009e00ff167b82 */ /* 0x000ee20000000800 */
[C---:B------:R-:W-:Y:S01]  /*32140*/  PRMT R4, R28.reuse, 0x7771, RZ ;  /* 0x000077711c047816 */ /* 0x040fe200000000ff */
[----:B------:R4:W-:Y:S04]  /*32150*/  STL [R1+0x1198], R6 ;  /* 0x0011980601007387 */ /* 0x0009e80000100800 */
[----:B------:R4:W-:Y:S01]  /*32160*/  STL [R1+0x1194], R4 ;  /* 0x0011940401007387 */ /* 0x0009e20000100800 */
[----:B--2---:R-:W-:Y:S01]  /*32170*/  PRMT R5, R28, 0x7770, RZ ;  /* 0x000077701c057816 */ /* 0x004fe200000000ff */
[----:B-1----:R-:W-:Y:S01]  /*32180*/  IMAD R11, R11, 0xa3, RZ ;  /* 0x000000a30b0b7824 */ /* 0x002fe200078e02ff */
[----:B------:R-:W1:Y:S01]  /*32190*/  LDC R23, c[0x0][0x278] ;  /* 0x00009e00ff177b82 */ /* 0x000e620000000800 */
[----:B----4-:R-:W-:-:S02]  /*321a0*/  PRMT R6, R29, 0x7773, RZ ;  /* 0x000077731d067816 */ /* 0x010fc400000000ff */
[----:B------:R2:W-:Y:S01]  /*321b0*/  STL [R1+0x1184], R5 ;  /* 0x0011840501007387 */ /* 0x0005e20000100800 */
[----:B------:R-:W-:-:S03]  /*321c0*/  PRMT R4, R29, 0x7772, RZ ;  /* 0x000077721d047816 */ /* 0x000fc600000000ff */
[----:B------:R4:W-:Y:S01]  /*321d0*/  STL [R1+0x1190], R6 ;  /* 0x0011900601007387 */ /* 0x0009e20000100800 */
[----:B------:R-:W-:Y:S01]  /*321e0*/  IMAD R17, R17, 0xa9, RZ ;  /* 0x000000a911117824 */ /* 0x000fe200078e02ff */
[----:B------:R-:W1:Y:S02]  /*321f0*/  LDC R28, c[0x0][0x278] ;  /* 0x00009e00ff1c7b82 */ /* 0x000e640000000800 */
[----:B------:R0:W-:Y:S01]  /*32200*/  STL [R1+0x118c], R4 ;  /* 0x00118c0401007387 */ /* 0x0001e20000100800 */
[C---:B--2---:R-:W-:Y:S02]  /*32210*/  PRMT R5, R29.reuse, 0x7771, RZ ;  /* 0x000077711d057816 */ /* 0x044fe400000000ff */
[----:B----4-:R-:W-:-:S03]  /*32220*/  PRMT R6, R29, 0x7770, RZ ;  /* 0x000077701d067816 */ /* 0x010fc600000000ff */
[----:B------:R2:W-:Y:S01]  /*32230*/  STL [R1+0x1188], R5 ;  /* 0x0011880501007387 */ /* 0x0005e20000100800 */
[----:B------:R-:W-:Y:S01]  /*32240*/  IMAD R19, R19, 0xab, RZ ;  /* 0x000000ab13137824 */ /* 0x000fe200078e02ff */
[----:B------:R-:W4:Y:S01]  /*32250*/  LDC R29, c[0x0][0x278] ;  /* 0x00009e00ff1d7b82 */ /* 0x000f220000000800 */
[C---:B0-----:R-:W-:Y:S01]  /*32260*/  PRMT R4, R30.reuse, 0x7773, RZ ;  /* 0x000077731e047816 */ /* 0x041fe200000000ff */
[----:B------:R0:W-:Y:S04]  /*32270*/  STL [R1+0x1174], R6 ;  /* 0x0011740601007387 */ /* 0x0001e80000100800 */
[----:B------:R3:W-:Y:S01]  /*32280*/  STL [R1+0x1180], R4 ;  /* 0x0011800401007387 */ /* 0x0007e20000100800 */
[----:B--2---:R-:W-:Y:S01]  /*32290*/  PRMT R5, R30, 0x7772, RZ ;  /* 0x000077721e057816 */ /* 0x004fe200000000ff */
[----:B------:R-:W-:Y:S01]  /*322a0*/  IMAD R26, R26, 0xb2, RZ ;  /* 0x000000b21a1a7824 */ /* 0x000fe200078e02ff */
[----:B------:R-:W2:Y:S01]  /*322b0*/  LDC R54, c[0x0][0x278] ;  /* 0x00009e00ff367b82 */ /* 0x000ea20000000800 */
[----:B0-----:R-:W-:-:S02]  /*322c0*/  PRMT R6, R30, 0x7771, RZ ;  /* 0x000077711e067816 */ /* 0x001fc400000000ff */
[----:B------:R0:W-:Y:S01]  /*322d0*/  STL [R1+0x117c], R5 ;  /* 0x00117c0501007387 */ /* 0x0001e20000100800 */
[----:B---3--:R-:W-:-:S03]  /*322e0*/  PRMT R4, R30, 0x7770, RZ ;  /* 0x000077701e047816 */ /* 0x008fc600000000ff */
[----:B------:R3:W-:Y:S01]  /*322f0*/  STL [R1+0x1178], R6 ;  /* 0x0011780601007387 */ /* 0x0007e20000100800 */
[----:B------:R-:W-:Y:S01]  /*32300*/  IMAD R20, R20, 0xac, RZ ;  /* 0x000000ac14147824 */ /* 0x000fe200078e02ff */
[----:B------:R-:W2:Y:S02]  /*32310*/  LDC R30, c[0x0][0x278] ;  /* 0x00009e00ff1e7b82 */ /* 0x000ea40000000800 */
[----:B------:R1:W-:Y:S01]  /*32320*/  STL [R1+0x1164], R4 ;  /* 0x0011640401007387 */ /* 0x0003e20000100800 */
[C---:B0-----:R-:W-:Y:S02]  /*32330*/  PRMT R5, R31.reuse, 0x7773, RZ ;  /* 0x000077731f057816 */ /* 0x041fe400000000ff */
[----:B---3--:R-:W-:-:S03]  /*32340*/  PRMT R6, R31, 0x7772, RZ ;  /* 0x000077721f067816 */ /* 0x008fc600000000ff */
[----:B------:R0:W-:Y:S01]  /*32350*/  STL [R1+0x1170], R5 ;  /* 0x0011700501007387 */ /* 0x0001e20000100800 */
[----:B------:R-:W-:Y:S01]  /*32360*/  IMAD R27, R27, 0xb3, RZ ;  /* 0x000000b31b1b7824 */ /* 0x000fe200078e02ff */
[----:B------:R-:W3:Y:S01]  /*32370*/  LDC R100, c[0x0][0x278] ;  /* 0x00009e00ff647b82 */ /* 0x000ee20000000800 */
[C---:B-1----:R-:W-:Y:S01]  /*32380*/  PRMT R4, R31.reuse, 0x7771, RZ ;  /* 0x000077711f047816 */ /* 0x042fe200000000ff */
[----:B------:R1:W-:Y:S04]  /*32390*/  STL [R1+0x116c], R6 ;  /* 0x00116c0601007387 */ /* 0x0003e80000100800 */
[----:B------:R4:W-:Y:S01]  /*323a0*/  STL [R1+0x1168], R4 ;  /* 0x0011680401007387 */ /* 0x0009e20000100800 */
[----:B0-----:R-:W-:Y:S01]  /*323b0*/  PRMT R5, R31, 0x7770, RZ ;  /* 0x000077701f057816 */ /* 0x001fe200000000ff */
[----:B------:R-:W-:Y:S01]  /*323c0*/  IMAD R21, R21, 0xad, RZ ;  /* 0x000000ad15157824 */ /* 0x000fe200078e02ff */
[----:B------:R-:W0:Y:S01]  /*323d0*/  LDC R31, c[0x0][0x278] ;  /* 0x00009e00ff1f7b82 */ /* 0x000e220000000800 */
[----:B-1----:R-:W-:-:S02]  /*323e0*/  PRMT R6, R32, 0x7773, RZ ;  /* 0x0000777320067816 */ /* 0x002fc400000000ff */
[----:B------:R1:W-:Y:S01]  /*323f0*/  STL [R1+0x1160], R5 ;  /* 0x0011600501007387 */ /* 0x0003e20000100800 */
[----:B----4-:R-:W-:-:S03]  /*32400*/  PRMT R4, R32, 0x7772, RZ ;  /* 0x0000777220047816 */ /* 0x010fc600000000ff */
[----:B------:R4:W-:Y:S01]  /*32410*/  STL [R1+0x115c], R6 ;  /* 0x00115c0601007387 */ /* 0x0009e20000100800 */
[----:B------:R-:W-:Y:S01]  /*32420*/  IMAD R186, R186, 0x47, RZ ;  /* 0x00000047baba7824 */ /* 0x000fe200078e02ff */
[----:B------:R-:W3:Y:S02]  /*32430*/  LDC R197, c[0x0][0x278] ;  /* 0x00009e00ffc57b82 */ /* 0x000ee40000000800 */
[----:B------:R2:W-:Y:S01]  /*32440*/  STL [R1+0x1158], R4 ;  /* 0x0011580401007387 */ /* 0x0005e20000100800 */
[C---:B-1----:R-:W-:Y:S02]  /*32450*/  PRMT R5, R32.reuse, 0x7771, RZ ;  /* 0x0000777120057816 */ /* 0x042fe400000000ff */
[----:B----4-:R-:W-:-:S03]  /*32460*/  PRMT R6, R32, 0x7770, RZ ;  /* 0x0000777020067816 */ /* 0x010fc600000000ff */
[----:B------:R1:W-:Y:S01]  /*32470*/  STL [R1+0x1154], R5 ;  /* 0x0011540501007387 */ /* 0x0003e20000100800 */
[----:B------:R-:W-:Y:S01]  /*32480*/  IMAD R22, R22, 0xae, RZ ;  /* 0x000000ae16167824 */ /* 0x000fe200078e02ff */
[----:B------:R-:W4:Y:S01]  /*32490*/  LDC R32, c[0x0][0x278] ;  /* 0x00009e00ff207b82 */ /* 0x000f220000000800 */
[C---:B--2---:R-:W-:Y:S01]  /*324a0*/  PRMT R4, R33.reuse, 0x7773, RZ ;  /* 0x0000777321047816 */ /* 0x044fe200000000ff */
[----:B------:R2:W-:Y:S04]  /*324b0*/  STL [R1+0x1144], R6 ;  /* 0x0011440601007387 */ /* 0x0005e80000100800 */
[----:B------:R2:W-:Y:S01]  /*324c0*/  STL [R1+0x1150], R4 ;  /* 0x0011500401007387 */ /* 0x0005e20000100800 */
[----:B-1----:R-:W-:Y:S01]  /*324d0*/  PRMT R5, R33, 0x7772, RZ ;  /* 0x0000777221057816 */ /* 0x002fe200000000ff */
[----:B------:R-:W-:Y:S01]  /*324e0*/  IMAD R187, R187, 0x48, RZ ;  /* 0x00000048bbbb7824 */ /* 0x000fe200078e02ff */
[----:B------:R-:W1:Y:S01]  /*324f0*/  LDC R198, c[0x0][0x278] ;  /* 0x00009e00ffc67b82 */ /* 0x000e620000000800 */
[----:B--2---:R-:W-:-:S02]  /*32500*/  PRMT R6, R33, 0x7771, RZ ;  /* 0x0000777121067816 */ /* 0x004fc400000000ff */
[----:B------:R2:W-:Y:S01]  /*32510*/  STL [R1+0x114c], R5 ;  /* 0x00114c0501007387 */ /* 0x0005e20000100800 */
[----:B------:R-:W-:-:S03]  /*32520*/  PRMT R4, R33, 0x7770, RZ ;  /* 0x0000777021047816 */ /* 0x000fc600000000ff */
[----:B------:R0:W-:Y:S01]  /*32530*/  STL [R1+0x1148], R6 ;  /* 0x0011480601007387 */ /* 0x0001e20000100800 */
[----:B------:R-:W-:Y:S01]  /*32540*/  IMAD R23, R23, 0xaf, RZ ;  /* 0x000000af17177824 */ /* 0x000fe200078e02ff */
[----:B------:R-:W3:Y:S02]  /*32550*/  LDC R33, c[0x0][0x278] ;  /* 0x00009e00ff217b82 */ /* 0x000ee40000000800 */
[----:B------:R0:W-:Y:S01]  /*32560*/  STL [R1+0x1134], R4 ;  /* 0x0011340401007387 */ /* 0x0001e20000100800 */
[C---:B--2---:R-:W-:Y:S02]  /*32570*/  PRMT R5, R34.reuse, 0x7773, RZ ;  /* 0x0000777322057816 */ /* 0x044fe400000000ff */
[----:B0-----:R-:W-:-:S03]  /*32580*/  PRMT R6, R34, 0x7772, RZ ;  /* 0x0000777222067816 */ /* 0x001fc600000000ff */
[----:B------:R0:W-:Y:S01]  /*32590*/  STL [R1+0x1140], R5 ;  /* 0x0011400501007387 */ /* 0x0001e20000100800 */
[----:B------:R-:W2:Y:S01]  /*325a0*/  LDC R199, c[0x0][0x278] ;  /* 0x00009e00ffc77b82 */ /* 0x000ea20000000800 */
[C---:B------:R-:W-:Y:S02]  /*325b0*/  PRMT R4, R34.reuse, 0x7771, RZ ;  /* 0x0000777122047816 */ /* 0x040fe400000000ff */
[----:B------:R4:W-:Y:S04]  /*325c0*/  STL [R1+0x113c], R6 ;  /* 0x00113c0601007387 */ /* 0x0009e80000100800 */
[----:B------:R4:W-:Y:S01]  /*325d0*/  STL [R1+0x1138], R4 ;  /* 0x0011380401007387 */ /* 0x0009e20000100800 */
[----:B------:R-:W2:Y:S01]  /*325e0*/  LDC R202, c[0x0][0x278] ;  /* 0x00009e00ffca7b82 */ /* 0x000ea20000000800 */
[----:B0-----:R-:W-:-:S02]  /*325f0*/  PRMT R5, R34, 0x7770, RZ ;  /* 0x0000777022057816 */ /* 0x001fc400000000ff */
[----:B----4-:R-:W-:-:S03]  /*32600*/  PRMT R6, R35, 0x7773, RZ ;  /* 0x0000777323067816 */ /* 0x010fc600000000ff */
[----:B------:R0:W-:Y:S02]  /*32610*/  STL [R1+0x1124], R5 ;  /* 0x0011240501007387 */ /* 0x0001e40000100800 */
[----:B------:R-:W4:Y:S01]  /*32620*/  LDC R34, c[0x0][0x278] ;  /* 0x00009e00ff227b82 */ /* 0x000f220000000800 */
[C---:B------:R-:W-:Y:S01]  /*32630*/  PRMT R4, R35.reuse, 0x7772, RZ ;  /* 0x0000777223047816 */ /* 0x040fe200000000ff */
[----:B------:R1:W-:Y:S04]  /*32640*/  STL [R1+0x1130], R6 ;  /* 0x0011300601007387 */ /* 0x0003e80000100800 */
[----:B------:R1:W-:Y:S01]  /*32650*/  STL [R1+0x112c], R4 ;  /* 0x00112c0401007387 */ /* 0x0003e20000100800 */
[C---:B0-----:R-:W-:Y:S01]  /*32660*/  PRMT R5, R35.reuse, 0x7771, RZ ;  /* 0x0000777123057816 */ /* 0x041fe200000000ff */
[----:B------:R-:W0:Y:S01]  /*32670*/  LDC R205, c[0x0][0x278] ;  /* 0x00009e00ffcd7b82 */ /* 0x000e220000000800 */
[----:B-1----:R-:W-:-:S03]  /*32680*/  PRMT R6, R35, 0x7770, RZ ;  /* 0x0000777023067816 */ /* 0x002fc600000000ff */
[----:B------:R1:W-:Y:S01]  /*32690*/  STL [R1+0x1128], R5 ;  /* 0x0011280501007387 */ /* 0x0003e20000100800 */
[----:B------:R-:W-:-:S03]  /*326a0*/  PRMT R4, R40, 0x7773, RZ ;  /* 0x0000777328047816 */ /* 0x000fc600000000ff */
[----:B------:R3:W-:Y:S01]  /*326b0*/  STL [R1+0x1120], R6 ;  /* 0x0011200601007387 */ /* 0x0007e20000100800 */
[----:B------:R-:W2:Y:S03]  /*326c0*/  LDC R35, c[0x0][0x278] ;  /* 0x00009e00ff237b82 */ /* 0x000ea60000000800 */
[----:B------:R3:W-:Y:S01]  /*326d0*/  STL [R1+0x111c], R4 ;  /* 0x00111c0401007387 */ /* 0x0007e20000100800 */
[----:B-1----:R-:W-:-:S04]  /*326e0*/  PRMT R5, R40, 0x7772, RZ ;  /* 0x0000777228057816 */ /* 0x002fc800000000ff */
[----:B------:R-:W1:Y:S01]  /*326f0*/  LDC R206, c[0x0][0x278] ;  /* 0x00009e00ffce7b82 */ /* 0x000e620000000800 */
[C---:B---3--:R-:W-:Y:S01]  /*32700*/  PRMT R6, R40.reuse, 0x7771, RZ ;  /* 0x0000777128067816 */ /* 0x048fe200000000ff */
[----:B------:R3:W-:Y:S01]  /*32710*/  STL [R1+0x1118], R5 ;  /* 0x0011180501007387 */ /* 0x0007e20000100800 */
[----:B------:R-:W-:-:S03]  /*32720*/  PRMT R4, R40, 0x7770, RZ ;  /* 0x0000777028047816 */ /* 0x000fc600000000ff */
[----:B------:R4:W-:Y:S01]  /*32730*/  STL [R1+0x1114], R6 ;  /* 0x0011140601007387 */ /* 0x0009e20000100800 */
[----:B------:R-:W-:Y:S01]  /*32740*/  IMAD R28, R28, 0xb4, RZ ;  /* 0x000000b41c1c7824 */ /* 0x000fe200078e02ff */
[----:B------:R-:W0:Y:S02]  /*32750*/  LDC R40, c[0x0][0x278] ;  /* 0x00009e00ff287b82 */ /* 0x000e240000000800 */
[----:B------:R4:W-:Y:S01]  /*32760*/  STL [R1+0x1104], R4 ;  /* 0x0011040401007387 */ /* 0x0009e20000100800 */
[C---:B---3--:R-:W-:Y:S02]  /*32770*/  PRMT R5, R41.reuse, 0x7773, RZ ;  /* 0x0000777329057816 */ /* 0x048fe400000000ff */
[----:B----4-:R-:W-:-:S03]  /*32780*/  PRMT R6, R41, 0x7772, RZ ;  /* 0x0000777229067816 */ /* 0x010fc600000000ff */
[----:B------:R3:W-:Y:S01]  /*32790*/  STL [R1+0x1110], R5 ;  /* 0x0011100501007387 */ /* 0x0007e20000100800 */
[----:B------:R-:W4:Y:S01]  /*327a0*/  LDC R207, c[0x0][0x278] ;  /* 0x00009e00ffcf7b82 */ /* 0x000f220000000800 */
[C---:B------:R-:W-:Y:S02]  /*327b0*/  PRMT R4, R41.reuse, 0x7771, RZ ;  /* 0x0000777129047816 */ /* 0x040fe400000000ff */
[----:B------:R3:W-:Y:S04]  /*327c0*/  STL [R1+0x110c], R6 ;  /* 0x00110c0601007387 */ /* 0x0007e80000100800 */
[----:B------:R2:W-:Y:S01]  /*327d0*/  STL [R1+0x1108], R4 ;  /* 0x0011080401007387 */ /* 0x0005e20000100800 */
[----:B------:R-:W4:Y:S01]  /*327e0*/  LDC R213, c[0x0][0x278] ;  /* 0x00009e00ffd57b82 */ /* 0x000f220000000800 */
[----:B---3--:R-:W-:-:S02]  /*327f0*/  PRMT R5, R41, 0x7770, RZ ;  /* 0x0000777029057816 */ /* 0x008fc400000000ff */
[----:B------:R-:W-:-:S03]  /*32800*/  PRMT R6, R42, 0x7773, RZ ;  /* 0x000077732a067816 */ /* 0x000fc600000000ff */
[----:B------:R3:W-:Y:S01]  /*32810*/  STL [R1+0x10ec], R5 ;  /* 0x0010ec0501007387 */ /* 0x0007e20000100800 */
[----:B------:R-:W-:Y:S01]  /*32820*/  IMAD R29, R29, 0xb5, RZ ;  /* 0x000000b51d1d7824 */ /* 0x000fe200078e02ff */
[----:B------:R-:W1:Y:S01]  /*32830*/  LDC R41, c[0x0][0x278] ;  /* 0x00009e00ff297b82 */ /* 0x000e620000000800 */
[C---:B--2---:R-:W-:Y:S01]  /*32840*/  PRMT R4, R42.reuse, 0x7772, RZ ;  /* 0x000077722a047816 */ /* 0x044fe200000000ff */
[----:B------:R2:W-:Y:S04]  /*32850*/  STL [R1+0x10f8], R6 ;  /* 0x0010f80601007387 */ /* 0x0005e80000100800 */
[----:B------:R2:W-:Y:S01]  /*32860*/  STL [R1+0x10f4], R4 ;  /* 0x0010f40401007387 */ /* 0x0005e20000100800 */
[C---:B---3--:R-:W-:Y:S01]  /*32870*/  PRMT R5, R42.reuse, 0x7771, RZ ;  /* 0x000077712a057816 */ /* 0x048fe200000000ff */
[----:B------:R-:W3:Y:S01]  /*32880*/  LDC R214, c[0x0][0x278] ;  /* 0x00009e00ffd67b82 */ /* 0x000ee20000000800 */
[----:B--2---:R-:W-:-:S03]  /*32890*/  PRMT R6, R42, 0x7770, RZ ;  /* 0x000077702a067816 */ /* 0x004fc600000000ff */
[----:B------:R2:W-:Y:S01]  /*328a0*/  STL [R1+0x10f0], R5 ;  /* 0x0010f00501007387 */ /* 0x0005e20000100800 */
[----:B------:R-:W-:-:S03]  /*328b0*/  PRMT R4, R43, 0x7773, RZ ;  /* 0x000077732b047816 */ /* 0x000fc600000000ff */
[----:B------:R0:W-:Y:S01]  /*328c0*/  STL [R1+0x10d4], R6 ;  /* 0x0010d40601007387 */ /* 0x0001e20000100800 */
[----:B------:R-:W-:Y:S01]  /*328d0*/  IMAD R30, R30, 0xb6, RZ ;  /* 0x000000b61e1e7824 */ /* 0x000fe200078e02ff */
[----:B------:R-:W4:Y:S02]  /*328e0*/  LDC R42, c[0x0][0x278] ;  /* 0x00009e00ff2a7b82 */ /* 0x000f240000000800 */
[----:B------:R0:W-:Y:S01]  /*328f0*/  STL [R1+0x10e0], R4 ;  /* 0x0010e00401007387 */ /* 0x0001e20000100800 */
[C---:B--2---:R-:W-:Y:S02]  /*32900*/  PRMT R5, R43.reuse, 0x7772, RZ ;  /* 0x000077722b057816 */ /* 0x044fe400000000ff */
[----:B0-----:R-:W-:-:S03]  /*32910*/  PRMT R6, R43, 0x7771, RZ ;  /* 0x000077712b067816 */ /* 0x001fc600000000ff */
[----:B------:R0:W-:Y:S01]  /*32920*/  STL [R1+0x10dc], R5 ;  /* 0x0010dc0501007387 */ /* 0x0001e20000100800 */
[----:B------:R-:W2:Y:S01]  /*32930*/  LDC R215, c[0x0][0x278] ;  /* 0x00009e00ffd77b82 */ /* 0x000ea20000000800 */
[----:B------:R-:W-:Y:S02]  /*32940*/  PRMT R4, R43, 0x7770, RZ ;  /* 0x000077702b047816 */ /* 0x000fe400000000ff */
[----:B------:R1:W-:Y:S04]  /*32950*/  STL [R1+0x10d8], R6 ;  /* 0x0010d80601007387 */ /* 0x0003e80000100800 */
[----:B------:R1:W-:Y:S01]  /*32960*/  STL [R1+0x10d0], R4 ;  /* 0x0010d00401007387 */ /* 0x0003e20000100800 */
[----:B------:R-:W-:Y:S01]  /*32970*/  IMAD R31, R31, 0xb7, RZ ;  /* 0x000000b71f1f7824 */ /* 0x000fe200078e02ff */
[----:B0-----:R-:W-:Y:S01]  /*32980*/  PRMT R5, R44, 0x7773, RZ ;  /* 0x000077732c057816 */ /* 0x001fe200000000ff */
[----:B------:R-:W-:Y:S01]  /*32990*/  IMAD R32, R32, 0xb8, RZ ;  /* 0x000000b820207824 */ /* 0x000fe200078e02ff */
[----:B------:R-:W0:Y:S01]  /*329a0*/  LDC R43, c[0x0][0x278] ;  /* 0x00009e00ff2b7b82 */ /* 0x000e220000000800 */
[----:B-1----:R-:W-:-:S02]  /*329b0*/  PRMT R6, R44, 0x7772, RZ ;  /* 0x000077722c067816 */ /* 0x002fc400000000ff */
[----:B------:R1:W-:Y:S01]  /*329c0*/  STL [R1+0x10cc], R5 ;  /* 0x0010cc0501007387 */ /* 0x0003e20000100800 */
[----:B------:R-:W-:-:S03]  /*329d0*/  PRMT R4, R44, 0x7771, RZ ;  /* 0x000077712c047816 */ /* 0x000fc600000000ff */
[----:B------:R3:W-:Y:S01]  /*329e0*/  STL [R1+0x10c8], R6 ;  /* 0x0010c80601007387 */ /* 0x0007e20000100800 */
[----:B------:R-:W-:Y:S01]  /*329f0*/  IMAD R212, R212, 0x61, RZ ;  /* 0x00000061d4d47824 */ /* 0x000fe200078e02ff */
[----:B------:R-:W2:Y:S02]  /*32a00*/  LDC R221, c[0x0][0x278] ;  /* 0x00009e00ffdd7b82 */ /* 0x000ea40000000800 */
[----:B------:R4:W-:Y:S01]  /*32a10*/  STL [R1+0x10c4], R4 ;  /* 0x0010c40401007387 */ /* 0x0009e20000100800 */
[----:B-1----:R-:W-:Y:S02]  /*32a20*/  PRMT R5, R44, 0x7770, RZ ;  /* 0x000077702c057816 */ /* 0x002fe400000000ff */
[----:B---3--:R-:W-:-:S03]  /*32a30*/  PRMT R6, R45, 0x7773, RZ ;  /* 0x000077732d067816 */ /* 0x008fc600000000ff */
[----:B------:R1:W-:Y:S01]  /*32a40*/  STL [R1+0x10b4], R5 ;  /* 0x0010b40501007387 */ /* 0x0003e20000100800 */
[----:B------:R-:W-:Y:S01]  /*32a50*/  IMAD R33, R33, 0xb9, RZ ;  /* 0x000000b921217824 */ /* 0x000fe200078e02ff */
[----:B------:R-:W3:Y:S01]  /*32a60*/  LDC R44, c[0x0][0x278] ;  /* 0x00009e00ff2c7b82 */ /* 0x000ee20000000800 */
[C---:B----4-:R-:W-:Y:S01]  /*32a70*/  PRMT R4, R45.reuse, 0x7772, RZ ;  /* 0x000077722d047816 */ /* 0x050fe200000000ff */
[----:B------:R4:W-:Y:S04]  /*32a80*/  STL [R1+0x10c0], R6 ;  /* 0x0010c00601007387 */ /* 0x0009e80000100800 */
[----:B------:R4:W-:Y:S01]  /*32a90*/  STL [R1+0x10bc], R4 ;  /* 0x0010bc0401007387 */ /* 0x0009e20000100800 */
[C---:B-1----:R-:W-:Y:S01]  /*32aa0*/  PRMT R5, R45.reuse, 0x7771, RZ ;  /* 0x000077712d057816 */ /* 0x042fe200000000ff */
[----:B------:R-:W1:Y:S01]  /*32ab0*/  LDC R222, c[0x0][0x278] ;  /* 0x00009e00ffde7b82 */ /* 0x000e620000000800 */
[----:B----4-:R-:W-:-:S03]  /*32ac0*/  PRMT R6, R45, 0x7770, RZ ;  /* 0x000077702d067816 */ /* 0x010fc600000000ff */
[----:B------:R4:W-:Y:S01]  /*32ad0*/  STL [R1+0x10b8], R5 ;  /* 0x0010b80501007387 */ /* 0x0009e20000100800 */
[----:B------:R-:W-:-:S03]  /*32ae0*/  PRMT R4, R46, 0x7773, RZ ;  /* 0x000077732e047816 */ /* 0x000fc600000000ff */
[----:B------:R0:W-:Y:S01]  /*32af0*/  STL [R1+0x10a4], R6 ;  /* 0x0010a40601007387 */ /* 0x0001e20000100800 */
[----:B------:R-:W-:Y:S01]  /*32b00*/  IMAD R34, R34, 0xba, RZ ;  /* 0x000000ba22227824 */ /* 0x000fe200078e02ff */
[----:B------:R-:W2:Y:S02]  /*32b10*/  LDC R45, c[0x0][0x278] ;  /* 0x00009e00ff2d7b82 */ /* 0x000ea40000000800 */
[----:B------:R0:W-:Y:S01]  /*32b20*/  STL [R1+0x10b0], R4 ;  /* 0x0010b00401007387 */ /* 0x0001e20000100800 */
[C---:B----4-:R-:W-:Y:S02]  /*32b30*/  PRMT R5, R46.reuse, 0x7772, RZ ;  /* 0x000077722e057816 */ /* 0x050fe400000000ff */
[----:B0-----:R-:W-:-:S03]  /*32b40*/  PRMT R6, R46, 0x7771, RZ ;  /* 0x000077712e067816 */ /* 0x001fc600000000ff */
[----:B------:R0:W-:Y:S01]  /*32b50*/  STL [R1+0x10ac], R5 ;  /* 0x0010ac0501007387 */ /* 0x0001e20000100800 */
[----:B------:R-:W-:Y:S01]  /*32b60*/  IMAD R216, R216, 0x65, RZ ;  /* 0x00000065d8d87824 */ /* 0x000fe200078e02ff */
[----:B------:R-:W4:Y:S01]  /*32b70*/  LDC R223, c[0x0][0x278] ;  /* 0x00009e00ffdf7b82 */ /* 0x000f220000000800 */
[----:B------:R-:W-:Y:S01]  /*32b80*/  PRMT R4, R46, 0x7770, RZ ;  /* 0x000077702e047816 */ /* 0x000fe200000000ff */
[----:B------:R0:W-:Y:S04]  /*32b90*/  STL [R1+0x10a8], R6 ;  /* 0x0010a80601007387 */ /* 0x0001e80000100800 */
[----:B------:R3:W-:Y:S01]  /*32ba0*/  STL [R1+0x1094], R4 ;  /* 0x0010940401007387 */ /* 0x0007e20000100800 */
[----:B0-----:R-:W-:Y:S01]  /*32bb0*/  PRMT R5, R47, 0x7773, RZ ;  /* 0x000077732f057816 */ /* 0x001fe200000000ff */
[----:B------:R-:W-:Y:S01]  /*32bc0*/  IMAD R35, R35, 0xbb, RZ ;  /* 0x000000bb23237824 */ /* 0x000fe200078e02ff */
[----:B------:R-:W0:Y:S01]  /*32bd0*/  LDC R46, c[0x0][0x278] ;  /* 0x00009e00ff2e7b82 */ /* 0x000e220000000800 */
[----:B------:R-:W-:-:S02]  /*32be0*/  PRMT R6, R47, 0x7772, RZ ;  /* 0x000077722f067816 */ /* 0x000fc400000000ff */
[----:B------:R1:W-:Y:S01]  /*32bf0*/  STL [R1+0x10a0], R5 ;  /* 0x0010a00501007387 */ /* 0x0003e20000100800 */
[----:B---3--:R-:W-:-:S03]  /*32c00*/  PRMT R4, R47, 0x7771, RZ ;  /* 0x000077712f047816 */ /* 0x008fc600000000ff */
[----:B------:R3:W-:Y:S01]  /*32c10*/  STL [R1+0x109c], R6 ;  /* 0x00109c0601007387 */ /* 0x0007e20000100800 */
[----:B------:R-:W-:Y:S01]  /*32c20*/  IMAD R217, R217, 0x66, RZ ;  /* 0x00000066d9d97824 */ /* 0x000fe200078e02ff */
[----:B------:R-:W4:Y:S02]  /*32c30*/  LDC R229, c[0x0][0x278] ;  /* 0x00009e00ffe57b82 */ /* 0x000f240000000800 */
[----:B------:R2:W-:Y:S01]  /*32c40*/  STL [R1+0x1098], R4 ;  /* 0x0010980401007387 */ /* 0x0005e20000100800 */
[----:B-1----:R-:W-:Y:S02]  /*32c50*/  PRMT R5, R47, 0x7770, RZ ;  /* 0x000077702f057816 */ /* 0x002fe400000000ff */
[----:B---3--:R-:W-:-:S03]  /*32c60*/  PRMT R6, R48, 0x7773, RZ ;  /* 0x0000777330067816 */ /* 0x008fc600000000ff */
[----:B------:R1:W-:Y:S01]  /*32c70*/  STL [R1+0x1090], R5 ;  /* 0x0010900501007387 */ /* 0x0003e20000100800 */
[----:B------:R-:W3:Y:S01]  /*32c80*/  LDC R47, c[0x0][0x278] ;  /* 0x00009e00ff2f7b82 */ /* 0x000ee20000000800 */
[----:B--2---:R-:W-:Y:S02]  /*32c90*/  PRMT R4, R48, 0x7772, RZ ;  /* 0x0000777230047816 */ /* 0x004fe400000000ff */
[----:B------:R2:W-:Y:S04]  /*32ca0*/  STL [R1+0x108c], R6 ;  /* 0x00108c0601007387 */ /* 0x0005e80000100800 */
[----:B------:R2:W-:Y:S01]  /*32cb0*/  STL [R1+0x1088], R4 ;  /* 0x0010880401007387 */ /* 0x0005e20000100800 */
[----:B------:R-:W-:Y:S01]  /*32cc0*/  IMAD R218, R218, 0x67, RZ ;  /* 0x00000067dada7824 */ /* 0x000fe200078e02ff */
[C---:B-1----:R-:W-:Y:S01]  /*32cd0*/  PRMT R5, R48.reuse, 0x7771, RZ ;  /* 0x0000777130057816 */ /* 0x042fe200000000ff */
[----:B------:R-:W-:Y:S01]  /*32ce0*/  IMAD R219, R219, 0x68, RZ ;  /* 0x00000068dbdb7824 */ /* 0x000fe200078e02ff */
[----:B------:R-:W1:Y:S01]  /*32cf0*/  LDC R230, c[0x0][0x278] ;  /* 0x00009e00ffe67b82 */ /* 0x000e620000000800 */
[----:B--2---:R-:W-:-:S02]  /*32d00*/  PRMT R6, R48, 0x7770, RZ ;  /* 0x0000777030067816 */ /* 0x004fc400000000ff */
[----:B------:R2:W-:Y:S01]  /*32d10*/  STL [R1+0x1084], R5 ;  /* 0x0010840501007387 */ /* 0x0005e20000100800 */
[----:B------:R-:W-:-:S03]  /*32d20*/  PRMT R4, R49, 0x7773, RZ ;  /* 0x0000777331047816 */ /* 0x000fc600000000ff */
[----:B------:R0:W-:Y:S01]  /*32d30*/  STL [R1+0x1074], R6 ;  /* 0x0010740601007387 */ /* 0x0001e20000100800 */
[----:B------:R-:W4:Y:S03]  /*32d40*/  LDC R48, c[0x0][0x278] ;  /* 0x00009e00ff307b82 */ /* 0x000f260000000800 */
[----:B------:R0:W-:Y:S01]  /*32d50*/  STL [R1+0x1080], R4 ;  /* 0x0010800401007387 */ /* 0x0001e20000100800 */
[----:B--2---:R-:W-:Y:S01]  /*32d60*/  PRMT R5, R49, 0x7772, RZ ;  /* 0x0000777231057816 */ /* 0x004fe200000000ff */
[----:B------:R-:W-:-:S03]  /*32d70*/  IMAD R220, R220, 0x69, RZ ;  /* 0x00000069dcdc7824 */ /* 0x000fc600078e02ff */
[----:B------:R-:W2:Y:S01]  /*32d80*/  LDC R231, c[0x0][0x278] ;  /* 0x00009e00ffe77b82 */ /* 0x000ea20000000800 */
[C---:B0-----:R-:W-:Y:S01]  /*32d90*/  PRMT R6, R49.reuse, 0x7771, RZ ;  /* 0x0000777131067816 */ /* 0x041fe200000000ff */
[----:B------:R0:W-:Y:S01]  /*32da0*/  STL [R1+0x107c], R5 ;  /* 0x00107c0501007387 */ /* 0x0001e20000100800 */
[----:B------:R-:W-:-:S03]  /*32db0*/  PRMT R4, R49, 0x7770, RZ ;  /* 0x0000777031047816 */ /* 0x000fc600000000ff */
[----:B------:R3:W-:Y:S02]  /*32dc0*/  STL [R1+0x1078], R6 ;  /* 0x0010780601007387 */ /* 0x0007e40000100800 */
[----:B------:R-:W1:Y:S02]  /*32dd0*/  LDC R49, c[0x0][0x278] ;  /* 0x00009e00ff317b82 */ /* 0x000e640000000800 */
[----:B------:R3:W-:Y:S01]  /*32de0*/  STL [R1+0x1064], R4 ;  /* 0x0010640401007387 */ /* 0x0007e20000100800 */
[C---:B0-----:R-:W-:Y:S02]  /*32df0*/  PRMT R5, R50.reuse, 0x7773, RZ ;  /* 0x0000777332057816 */ /* 0x041fe400000000ff */
[----:B---3--:R-:W-:-:S03]  /*32e00*/  PRMT R6, R50, 0x7772, RZ ;  /* 0x0000777232067816 */ /* 0x008fc600000000ff */
[----:B------:R0:W-:Y:S01]  /*32e10*/  STL [R1+0x1070], R5 ;  /* 0x0010700501007387 */ /* 0x0001e20000100800 */
[----:B------:R-:W-:Y:S01]  /*32e20*/  IMAD R224, R224, 0x6d, RZ ;  /* 0x0000006de0e07824 */ /* 0x000fe200078e02ff */
[----:B------:R-:W3:Y:S01]  /*32e30*/  LDC R236, c[0x0][0x278] ;  /* 0x00009e00ffec7b82 */ /* 0x000ee20000000800 */
[C---:B------:R-:W-:Y:S01]  /*32e40*/  PRMT R4, R50.reuse, 0x7771, RZ ;  /* 0x0000777132047816 */ /* 0x040fe200000000ff */
[----:B------:R0:W-:Y:S04]  /*32e50*/  STL [R1+0x106c], R6 ;  /* 0x00106c0601007387 */ /* 0x0001e80000100800 */
[----:B------:R4:W-:Y:S01]  /*32e60*/  STL [R1+0x1068], R4 ;  /* 0x0010680401007387 */ /* 0x0009e20000100800 */
[----:B0-----:R-:W-:Y:S01]  /*32e70*/  PRMT R5, R50, 0x7770, RZ ;  /* 0x0000777032057816 */ /* 0x001fe200000000ff */
[----:B------:R-:W-:Y:S01]  /*32e80*/  IMAD R40, R40, 0xc0, RZ ;  /* 0x000000c028287824 */ /* 0x000fe200078e02ff */
[----:B------:R-:W0:Y:S01]  /*32e90*/  LDC R50, c[0x0][0x278] ;  /* 0x00009e00ff327b82 */ /* 0x000e220000000800 */
[----:B------:R-:W-:-:S02]  /*32ea0*/  PRMT R6, R51, 0x7773, RZ ;  /* 0x0000777333067816 */ /* 0x000fc400000000ff */
[----:B------:R2:W-:Y:S01]  /*32eb0*/  STL [R1+0x1050], R5 ;  /* 0x0010500501007387 */ /* 0x0005e20000100800 */
[----:B----4-:R-:W-:-:S03]  /*32ec0*/  PRMT R4, R51, 0x7772, RZ ;  /* 0x0000777233047816 */ /* 0x010fc600000000ff */
[----:B------:R4:W-:Y:S01]  /*32ed0*/  STL [R1+0x105c], R6 ;  /* 0x00105c0601007387 */ /* 0x0009e20000100800 */
[----:B------:R-:W-:Y:S01]  /*32ee0*/  IMAD R225, R225, 0x6e, RZ ;  /* 0x0000006ee1e17824 */ /* 0x000fe200078e02ff */
[----:B------:R-:W3:Y:S02]  /*32ef0*/  LDC R237, c[0x0][0x278] ;  /* 0x00009e00ffed7b82 */ /* 0x000ee40000000800 */
[----:B------:R1:W-:Y:S01]  /*32f00*/  STL [R1+0x1058], R4 ;  /* 0x0010580401007387 */ /* 0x0003e20000100800 */
[C---:B--2---:R-:W-:Y:S02]  /*32f10*/  PRMT R5, R51.reuse, 0x7771, RZ ;  /* 0x0000777133057816 */ /* 0x044fe400000000ff */
[----:B----4-:R-:W-:-:S03]  /*32f20*/  PRMT R6, R51, 0x7770, RZ ;  /* 0x0000777033067816 */ /* 0x010fc600000000ff */
[----:B------:R2:W-:Y:S01]  /*32f30*/  STL [R1+0x1054], R5 ;  /* 0x0010540501007387 */ /* 0x0005e20000100800 */
[----:B------:R-:W-:Y:S01]  /*32f40*/  IMAD R41, R41, 0xc1, RZ ;  /* 0x000000c129297824 */ /* 0x000fe200078e02ff */
[----:B------:R-:W4:Y:S01]  /*32f50*/  LDC R51, c[0x0][0x278] ;  /* 0x00009e00ff337b82 */ /* 0x000f220000000800 */
[C---:B-1----:R-:W-:Y:S01]  /*32f60*/  PRMT R4, R56.reuse, 0x7773, RZ ;  /* 0x0000777338047816 */ /* 0x042fe200000000ff */
[----:B------:R1:W-:Y:S04]  /*32f70*/  STL [R1+0xcc8], R6 ;  /* 0x000cc80601007387 */ /* 0x0003e80000100800 */
[----:B------:R1:W-:Y:S01]  /*32f80*/  STL [R1+0x1060], R4 ;  /* 0x0010600401007387 */ /* 0x0003e20000100800 */
[----:B--2---:R-:W-:Y:S01]  /*32f90*/  PRMT R5, R56, 0x7772, RZ ;  /* 0x0000777238057816 */ /* 0x004fe200000000ff */
[----:B------:R-:W-:Y:S01]  /*32fa0*/  IMAD R226, R226, 0x6f, RZ ;  /* 0x0000006fe2e27824 */ /* 0x000fe200078e02ff */
[----:B------:R-:W2:Y:S01]  /*32fb0*/  LDC R238, c[0x0][0x278] ;  /* 0x00009e00ffee7b82 */ /* 0x000ea20000000800 */
[----:B-1----:R-:W-:-:S02]  /*32fc0*/  PRMT R6, R56, 0x7771, RZ ;  /* 0x0000777138067816 */ /* 0x002fc400000000ff */
[----:B------:R1:W-:Y:S01]  /*32fd0*/  STL [R1+0xcd0], R5 ;  /* 0x000cd00501007387 */ /* 0x0003e20000100800 */
[----:B------:R-:W-:-:S03]  /*32fe0*/  PRMT R4, R56, 0x7770, RZ ;  /* 0x0000777038047816 */ /* 0x000fc600000000ff */
[----:B------:R0:W-:Y:S01]  /*32ff0*/  STL [R1+0xcc0], R6 ;  /* 0x000cc00601007387 */ /* 0x0001e20000100800 */
[----:B------:R-:W-:Y:S01]  /*33000*/  IMAD R42, R42, 0xc2, RZ ;  /* 0x000000c22a2a7824 */ /* 0x000fe200078e02ff */
[----:B------:R-:W3:Y:S02]  /*33010*/  LDC R56, c[0x0][0x278] ;  /* 0x00009e00ff387b82 */ /* 0x000ee40000000800 */
[----:B------:R0:W-:Y:S01]  /*33020*/  STL [R1+0xcb0], R4 ;  /* 0x000cb00401007387 */ /* 0x0001e20000100800 */
[C---:B-1----:R-:W-:Y:S02]  /*33030*/  PRMT R5, R57.reuse, 0x7773, RZ ;  /* 0x0000777339057816 */ /* 0x042fe400000000ff */
[----:B0-----:R-:W-:-:S03]  /*33040*/  PRMT R6, R57, 0x7772, RZ ;  /* 0x0000777239067816 */ /* 0x001fc600000000ff */
[----:B------:R0:W-:Y:S01]  /*33050*/  STL [R1+0x104c], R5 ;  /* 0x00104c0501007387 */ /* 0x0001e20000100800 */
[----:B------:R-:W-:Y:S01]  /*33060*/  IMAD R227, R227, 0x70, RZ ;  /* 0x00000070e3e37824 */ /* 0x000fe200078e02ff */
[----:B------:R-:W1:Y:S01]  /*33070*/  LDC R239, c[0x0][0x278] ;  /* 0x00009e00ffef7b82 */ /* 0x000e620000000800 */
        /* <DEDUP_REMOVED lines=18> */
[C---:B---3--:R-:W-:Y:S01]  /*331a0*/  PRMT R4, R59.reuse, 0x7773, RZ ;  /* 0x000077733b047816 */ /* 0x048fe200000000ff */
[----:B------:R3:W-:Y:S04]  /*331b0*/  STL [R1+0xc88], R6 ;  /* 0x000c880601007387 */ /* 0x0007e80000100800 */
[----:B------:R3:W-:Y:S01]  /*331c0*/  STL [R1+0x103c], R4 ;  /* 0x00103c0401007387 */ /* 0x0007e20000100800 */
[C---:B--2---:R-:W-:Y:S01]  /*331d0*/  PRMT R5, R59.reuse, 0x7772, RZ ;  /* 0x000077723b057816 */ /* 0x044fe200000000ff */
[----:B------:R-:W-:Y:S01]  /*331e0*/  IMAD R232, R232, 0x75, RZ ;  /* 0x00000075e8e87824 */ /* 0x000fe200078e02ff */
[----:B------:R-:W2:Y:S01]  /*331f0*/  LDC R241, c[0x0][0x278] ;  /* 0x00009e00fff17b82 */ /* 0x000ea20000000800 */
[----:B---3--:R-:W-:-:S02]  /*33200*/  PRMT R6, R59, 0x7771, RZ ;  /* 0x000077713b067816 */ /* 0x008fc400000000ff */
[----:B------:R3:W-:Y:S01]  /*33210*/  STL [R1+0x1038], R5 ;  /* 0x0010380501007387 */ /* 0x0007e20000100800 */
[----:B------:R-:W-:-:S03]  /*33220*/  PRMT R4, R59, 0x7770, RZ ;  /* 0x000077703b047816 */ /* 0x000fc600000000ff */
[----:B------:R0:W-:Y:S01]  /*33230*/  STL [R1+0xca8], R6 ;  /* 0x000ca80601007387 */ /* 0x0001e20000100800 */
[----:B------:R-:W-:Y:S01]  /*33240*/  IMAD R45, R45, 0xc5, RZ ;  /* 0x000000c52d2d7824 */ /* 0x000fe200078e02ff */
[----:B------:R-:W1:Y:S02]  /*33250*/  LDC R59, c[0x0][0x278] ;  /* 0x00009e00ff3b7b82 */ /* 0x000e640000000800 */
[----:B------:R0:W-:Y:S01]  /*33260*/  STL [R1+0xc60], R4 ;  /* 0x000c600401007387 */ /* 0x0001e20000100800 */
[C---:B---3--:R-:W-:Y:S02]  /*33270*/  PRMT R5, R60.reuse, 0x7773, RZ ;  /* 0x000077733c057816 */ /* 0x048fe400000000ff */
[----:B0-----:R-:W-:-:S03]  /*33280*/  PRMT R6, R60, 0x7772, RZ ;  /* 0x000077723c067816 */ /* 0x001fc600000000ff */
        /* <DEDUP_REMOVED lines=24> */
[C---:B--2---:R-:W-:Y:S01]  /*33410*/  PRMT R5, R62.reuse, 0x7772, RZ ;  /* 0x000077723e057816 */ /* 0x044fe200000000ff */
        /* <DEDUP_REMOVED lines=12> */
[----:B------:R-:W1:Y:S01]  /*334e0*/  LDC R245, c[0x0][0x278] ;  /* 0x00009e00fff57b82 */ /* 0x000e620000000800 */
[C---:B------:R-:W-:Y:S02]  /*334f0*/  PRMT R4, R63.reuse, 0x7771, RZ ;  /* 0x000077713f047816 */ /* 0x040fe400000000ff */
[----:B------:R4:W-:Y:S04]  /*33500*/  STL [R1+0x1018], R6 ;  /* 0x0010180601007387 */ /* 0x0009e80000100800 */
[----:B------:R4:W-:Y:S01]  /*33510*/  STL [R1+0xc38], R4 ;  /* 0x000c380401007387 */ /* 0x0009e20000100800 */
[----:B------:R-:W1:Y:S01]  /*33520*/  LDC R246, c[0x0][0x278] ;  /* 0x00009e00fff67b82 */ /* 0x000e620000000800 */
[----:B0-----:R-:W-:-:S02]  /*33530*/  PRMT R5, R63, 0x7770, RZ ;  /* 0x000077703f057816 */ /* 0x001fc400000000ff */
[----:B----4-:R-:W-:-:S03]  /*33540*/  PRMT R6, R64, 0x7773, RZ ;  /* 0x0000777340067816 */ /* 0x010fc600000000ff */
[----:B------:R0:W-:Y:S01]  /*33550*/  STL [R1+0xc28], R5 ;  /* 0x000c280501007387 */ /* 0x0001e20000100800 */
[----:B------:R-:W-:Y:S01]  /*33560*/  IMAD R49, R49, 0xc9, RZ ;  /* 0x000000c931317824 */ /* 0x000fe200078e02ff */
[----:B------:R-:W4:Y:S01]  /*33570*/  LDC R63, c[0x0][0x278] ;  /* 0x00009e00ff3f7b82 */ /* 0x000f220000000800 */
[C---:B------:R-:W-:Y:S01]  /*33580*/  PRMT R4, R64.reuse, 0x7772, RZ ;  /* 0x0000777240047816 */ /* 0x040fe200000000ff */
[----:B------:R2:W-:Y:S04]  /*33590*/  STL [R1+0x1014], R6 ;  /* 0x0010140601007387 */ /* 0x0005e80000100800 */
[----:B------:R2:W-:Y:S01]  /*335a0*/  STL [R1+0x1010], R4 ;  /* 0x0010100401007387 */ /* 0x0005e20000100800 */
[C---:B0-----:R-:W-:Y:S01]  /*335b0*/  PRMT R5, R64.reuse, 0x7771, RZ ;  /* 0x0000777140057816 */ /* 0x041fe200000000ff */
[----:B------:R-:W0:Y:S01]  /*335c0*/  LDC R247, c[0x0][0x278] ;  /* 0x00009e00fff77b82 */ /* 0x000e220000000800 */
[----:B--2---:R-:W-:-:S03]  /*335d0*/  PRMT R6, R64, 0x7770, RZ ;  /* 0x0000777040067816 */ /* 0x004fc600000000ff */
[----:B------:R2:W-:Y:S01]  /*335e0*/  STL [R1+0x100c], R5 ;  /* 0x00100c0501007387 */ /* 0x0005e20000100800 */
[----:B------:R-:W-:-:S03]  /*335f0*/  PRMT R4, R65, 0x7773, RZ ;  /* 0x0000777341047816 */ /* 0x000fc600000000ff */
[----:B------:R3:W-:Y:S01]  /*33600*/  STL [R1+0xffc], R6 ;  /* 0x000ffc0601007387 */ /* 0x0007e20000100800 */
[----:B------:R-:W-:Y:S01]  /*33610*/  IMAD R50, R50, 0xca, RZ ;  /* 0x000000ca32327824 */ /* 0x000fe200078e02ff */
[----:B------:R-:W1:Y:S02]  /*33620*/  LDC R64, c[0x0][0x278] ;  /* 0x00009e00ff407b82 */ /* 0x000e640000000800 */
[----:B------:R3:W-:Y:S01]  /*33630*/  STL [R1+0x1008], R4 ;  /* 0x0010080401007387 */ /* 0x0007e20000100800 */
[C---:B--2---:R-:W-:Y:S02]  /*33640*/  PRMT R5, R65.reuse, 0x7772, RZ ;  /* 0x0000777241057816 */ /* 0x044fe400000000ff */
[----:B---3--:R-:W-:-:S03]  /*33650*/  PRMT R6, R65, 0x7771, RZ ;  /* 0x0000777141067816 */ /* 0x008fc600000000ff */
[----:B------:R2:W-:Y:S01]  /*33660*/  STL [R1+0x1004], R5 ;  /* 0x0010040501007387 */ /* 0x0005e20000100800 */
[----:B------:R-:W3:Y:S01]  /*33670*/  LDC R249, c[0x0][0x278] ;  /* 0x00009e00fff97b82 */ /* 0x000ee20000000800 */
[----:B------:R-:W-:Y:S02]  /*33680*/  PRMT R4, R65, 0x7770, RZ ;  /* 0x0000777041047816 */ /* 0x000fe400000000ff */
[----:B------:R4:W-:Y:S04]  /*33690*/  STL [R1+0x1000], R6 ;  /* 0x0010000601007387 */ /* 0x0009e80000100800 */
[----:B------:R4:W-:Y:S01]  /*336a0*/  STL [R1+0xfec], R4 ;  /* 0x000fec0401007387 */ /* 0x0009e20000100800 */
[----:B------:R-:W-:Y:S01]  /*336b0*/  IMAD R51, R51, 0xcb, RZ ;  /* 0x000000cb33337824 */ /* 0x000fe200078e02ff */
[----:B--2---:R-:W-:Y:S01]  /*336c0*/  PRMT R5, R66, 0x7773, RZ ;  /* 0x0000777342057816 */ /* 0x004fe200000000ff */
[----:B------:R-:W-:Y:S01]  /*336d0*/  IMAD R54, R54, 0xce, RZ ;  /* 0x000000ce36367824 */ /* 0x000fe200078e02ff */
[----:B------:R-:W2:Y:S01]  /*336e0*/  LDC R65, c[0x0][0x278] ;  /* 0x00009e00ff417b82 */ /* 0x000ea20000000800 */
[----:B----4-:R-:W-:-:S02]  /*336f0*/  PRMT R6, R66, 0x7772, RZ ;  /* 0x0000777242067816 */ /* 0x010fc400000000ff */
[----:B------:R4:W-:Y:S01]  /*33700*/  STL [R1+0xff8], R5 ;  /* 0x000ff80501007387 */ /* 0x0009e20000100800 */
[----:B------:R-:W-:-:S03]  /*33710*/  PRMT R4, R66, 0x7771, RZ ;  /* 0x0000777142047816 */ /* 0x000fc600000000ff */
[----:B------:R0:W-:Y:S01]  /*33720*/  STL [R1+0xff4], R6 ;  /* 0x000ff40601007387 */ /* 0x0001e20000100800 */
[----:B------:R-:W3:Y:S03]  /*33730*/  LDC R250, c[0x0][0x278] ;  /* 0x00009e00fffa7b82 */ /* 0x000ee60000000800 */
[----:B------:R1:W-:Y:S01]  /*33740*/  STL [R1+0xff0], R4 ;  /* 0x000ff00401007387 */ /* 0x0003e20000100800 */
[----:B----4-:R-:W-:Y:S01]  /*33750*/  PRMT R5, R66, 0x7770, RZ ;  /* 0x0000777042057816 */ /* 0x010fe200000000ff */
[----:B------:R-:W-:Y:S02]  /*33760*/  IMAD R56, R56, 0xd0, RZ ;  /* 0x000000d038387824 */ /* 0x000fe400078e02ff */
[----:B------:R-:W-:Y:S01]  /*33770*/  IMAD R57, R57, 0xd1, RZ ;  /* 0x000000d139397824 */ /* 0x000fe200078e02ff */
[C---:B0-----:R-:W-:Y:S01]  /*33780*/  PRMT R6, R67.reuse, 0x7773, RZ ;  /* 0x0000777343067816 */ /* 0x041fe200000000ff */
[----:B------:R0:W-:Y:S01]  /*33790*/  STL [R1+0xfdc], R5 ;  /* 0x000fdc0501007387 */ /* 0x0001e20000100800 */
[----:B------:R-:W4:Y:S01]  /*337a0*/  LDC R66, c[0x0][0x278] ;  /* 0x00009e00ff427b82 */ /* 0x000f220000000800 */
[----:B-1----:R-:W-:-:S02]  /*337b0*/  PRMT R4, R67, 0x7772, RZ ;  /* 0x0000777243047816 */ /* 0x002fc400000000ff */
[----:B------:R1:W-:Y:S04]  /*337c0*/  STL [R1+0xfe8], R6 ;  /* 0x000fe80601007387 */ /* 0x0003e80000100800 */
[----:B------:R1:W-:Y:S01]  /*337d0*/  STL [R1+0xfe4], R4 ;  /* 0x000fe40401007387 */ /* 0x0003e20000100800 */
[----:B------:R-:W-:Y:S01]  /*337e0*/  IMAD R248, R248, 0x85, RZ ;  /* 0x00000085f8f87824 */ /* 0x000fe200078e02ff */
[C---:B0-----:R-:W-:Y:S01]  /*337f0*/  PRMT R5, R67.reuse, 0x7771, RZ ;  /* 0x0000777143057816 */ /* 0x041fe200000000ff */
[----:B------:R-:W0:Y:S01]  /*33800*/  LDC R251, c[0x0][0x278] ;  /* 0x00009e00fffb7b82 */ /* 0x000e220000000800 */
[----:B-1----:R-:W-:-:S03]  /*33810*/  PRMT R6, R67, 0x7770, RZ ;  /* 0x0000777043067816 */ /* 0x002fc600000000ff */
[----:B------:R1:W-:Y:S01]  /*33820*/  STL [R1+0xfe0], R5 ;  /* 0x000fe00501007387 */ /* 0x0003e20000100800 */
[----:B------:R-:W-:-:S03]  /*33830*/  PRMT R4, R72, 0x7773, RZ ;  /* 0x0000777348047816 */ /* 0x000fc600000000ff */
[----:B------:R2:W-:Y:S01]  /*33840*/  STL [R1+0xfd8], R6 ;  /* 0x000fd80601007387 */ /* 0x0005e20000100800 */
[----:B------:R-:W3:Y:S03]  /*33850*/  LDC R67, c[0x0][0x278] ;  /* 0x00009e00ff437b82 */ /* 0x000ee60000000800 */
[----:B------:R2:W-:Y:S01]  /*33860*/  STL [R1+0xfd4], R4 ;  /* 0x000fd40401007387 */ /* 0x0005e20000100800 */
[C---:B-1----:R-:W-:Y:S02]  /*33870*/  PRMT R5, R72.reuse, 0x7772, RZ ;  /* 0x0000777248057816 */ /* 0x042fe400000000ff */
[----:B--2---:R-:W-:-:S03]  /*33880*/  PRMT R6, R72, 0x7771, RZ ;  /* 0x0000777148067816 */ /* 0x004fc600000000ff */
[----:B------:R1:W-:Y:S01]  /*33890*/  STL [R1+0xfd0], R5 ;  /* 0x000fd00501007387 */ /* 0x0003e20000100800 */
[----:B------:R-:W-:-:S03]  /*338a0*/  PRMT R4, R72, 0x7770, RZ ;  /* 0x0000777048047816 */ /* 0x000fc600000000ff */
[----:B------:R2:W-:Y:S01]  /*338b0*/  STL [R1+0xfcc], R6 ;  /* 0x000fcc0601007387 */ /* 0x0005e20000100800 */
[----:B------:R-:W-:Y:S01]  /*338c0*/  IMAD R58, R58, 0xd2, RZ ;  /* 0x000000d23a3a7824 */ /* 0x000fe200078e02ff */
[----:B------:R-:W0:Y:S02]  /*338d0*/  LDC R72, c[0x0][0x278] ;  /* 0x00009e00ff487b82 */ /* 0x000e240000000800 */
[----:B------:R4:W-:Y:S01]  /*338e0*/  STL [R1+0xfbc], R4 ;  /* 0x000fbc0401007387 */ /* 0x0009e20000100800 */
[C---:B-1----:R-:W-:Y:S02]  /*338f0*/  PRMT R5, R73.reuse, 0x7773, RZ ;  /* 0x0000777349057816 */ /* 0x042fe400000000ff */
[----:B--2---:R-:W-:-:S03]  /*33900*/  PRMT R6, R73, 0x7772, RZ ;  /* 0x0000777249067816 */ /* 0x004fc600000000ff */
[----:B------:R1:W-:Y:S01]  /*33910*/  STL [R1+0xfc8], R5 ;  /* 0x000fc80501007387 */ /* 0x0003e20000100800 */
[----:B----4-:R-:W-:-:S03]  /*33920*/  PRMT R4, R73, 0x7771, RZ ;  /* 0x0000777149047816 */ /* 0x010fc600000000ff */
[----:B------:R2:W-:Y:S04]  /*33930*/  STL [R1+0xfc4], R6 ;  /* 0x000fc40601007387 */ /* 0x0005e80000100800 */
[----:B------:R4:W-:Y:S01]  /*33940*/  STL [R1+0xfc0], R4 ;  /* 0x000fc00401007387 */ /* 0x0009e20000100800 */
[----:B-1----:R-:W-:Y:S01]  /*33950*/  PRMT R5, R73, 0x7770, RZ ;  /* 0x0000777049057816 */ /* 0x002fe200000000ff */
[----:B------:R-:W-:Y:S01]  /*33960*/  IMAD R59, R59, 0xd3, RZ ;  /* 0x000000d33b3b7824 */ /* 0x000fe200078e02ff */
[----:B------:R-:W1:Y:S01]  /*33970*/  LDC R73, c[0x0][0x278] ;  /* 0x00009e00ff497b82 */ /* 0x000e620000000800 */
[C---:B--2---:R-:W-:Y:S02]  /*33980*/  PRMT R6, R74.reuse, 0x7773, RZ ;  /* 0x000077734a067816 */ /* 0x044fe400000000ff */
[----:B------:R2:W-:Y:S01]  /*33990*/  STL [R1+0xfac], R5 ;  /* 0x000fac0501007387 */ /* 0x0005e20000100800 */
[----:B----4-:R-:W-:-:S03]  /*339a0*/  PRMT R4, R74, 0x7772, RZ ;  /* 0x000077724a047816 */ /* 0x010fc600000000ff */
[----:B------:R4:W-:Y:S04]  /*339b0*/  STL [R1+0xfb8], R6 ;  /* 0x000fb80601007387 */ /* 0x0009e80000100800 */
        /* <DEDUP_REMOVED lines=9> */
[C---:B--2---:R-:W-:Y:S02]  /*33a50*/  PRMT R5, R75.reuse, 0x7772, RZ ;  /* 0x000077724b057816 */ /* 0x044fe400000000ff */
[----:B---3--:R-:W-:-:S03]  /*33a60*/  PRMT R6, R75, 0x7771, RZ ;  /* 0x000077714b067816 */ /* 0x008fc600000000ff */
[----:B------:R2:W-:Y:S01]  /*33a70*/  STL [R1+0xfa4], R5 ;  /* 0x000fa40501007387 */ /* 0x0005e20000100800 */
[----:B0-----:R-:W-:-:S03]  /*33a80*/  PRMT R4, R75, 0x7770, RZ ;  /* 0x000077704b047816 */ /* 0x001fc600000000ff */
[----:B------:R0:W-:Y:S01]  /*33a90*/  STL [R1+0xfa0], R6 ;  /* 0x000fa00601007387 */ /* 0x0001e20000100800 */
[----:B------:R-:W-:Y:S01]  /*33aa0*/  IMAD R61, R61, 0xd5, RZ ;  /* 0x000000d53d3d7824 */ /* 0x000fe200078e02ff */
[----:B------:R-:W3:Y:S02]  /*33ab0*/  LDC R75, c[0x0][0x278] ;  /* 0x00009e00ff4b7b82 */ /* 0x000ee40000000800 */
[----:B------:R1:W-:Y:S01]  /*33ac0*/  STL [R1+0xf98], R4 ;  /* 0x000f980401007387 */ /* 0x0003e20000100800 */
[C---:B--2---:R-:W-:Y:S02]  /*33ad0*/  PRMT R5, R80.reuse, 0x7773, RZ ;  /* 0x0000777350057816 */ /* 0x044fe400000000ff */
[----:B0-----:R-:W-:-:S03]  /*33ae0*/  PRMT R6, R80, 0x7772, RZ ;  /* 0x0000777250067816 */ /* 0x001fc600000000ff */
[----:B------:R0:W-:Y:S01]  /*33af0*/  STL [R1+0xf94], R5 ;  /* 0x000f940501007387 */ /* 0x0001e20000100800 */
[----:B-1----:R-:W-:-:S03]  /*33b00*/  PRMT R4, R80, 0x7771, RZ ;  /* 0x0000777150047816 */ /* 0x002fc600000000ff */
[----:B------:R1:W-:Y:S04]  /*33b10*/  STL [R1+0xf90], R6 ;  /* 0x000f900601007387 */ /* 0x0003e80000100800 */
[----:B------:R2:W-:Y:S01]  /*33b20*/  STL [R1+0xf8c], R4 ;  /* 0x000f8c0401007387 */ /* 0x0005e20000100800 */
[----:B0-----:R-:W-:Y:S01]  /*33b30*/  PRMT R5, R80, 0x7770, RZ ;  /* 0x0000777050057816 */ /* 0x001fe200000000ff */
[----:B------:R-:W-:Y:S01]  /*33b40*/  IMAD R62, R62, 0xd6, RZ ;  /* 0x000000d63e3e7824 */ /* 0x000fe200078e02ff */
[----:B------:R-:W0:Y:S01]  /*33b50*/  LDC R80, c[0x0][0x278] ;  /* 0x00009e00ff507b82 */ /* 0x000e220000000800 */
[C---:B-1----:R-:W-:Y:S02]  /*33b60*/  PRMT R6, R81.reuse, 0x7773, RZ ;  /* 0x0000777351067816 */ /* 0x042fe400000000ff */
[----:B------:R1:W-:Y:S01]  /*33b70*/  STL [R1+0xf7c], R5 ;  /* 0x000f7c0501007387 */ /* 0x0003e20000100800 */
[----:B--2---:R-:W-:-:S03]  /*33b80*/  PRMT R4, R81, 0x7772, RZ ;  /* 0x0000777251047816 */ /* 0x004fc600000000ff */
[----:B------:R2:W-:Y:S04]  /*33b90*/  STL [R1+0xf88], R6 ;  /* 0x000f880601007387 */ /* 0x0005e80000100800 */
[----:B------:R4:W-:Y:S01]  /*33ba0*/  STL [R1+0xf84], R4 ;  /* 0x000f840401007387 */ /* 0x0009e20000100800 */
[C---:B-1----:R-:W-:Y:S02]  /*33bb0*/  PRMT R5, R81.reuse, 0x7771, RZ ;  /* 0x0000777151057816 */ /* 0x042fe400000000ff */
[----:B--2---:R-:W-:-:S03]  /*33bc0*/  PRMT R6, R81, 0x7770, RZ ;  /* 0x0000777051067816 */ /* 0x004fc600000000ff */
[----:B------:R1:W-:Y:S01]  /*33bd0*/  STL [R1+0xf80], R5 ;  /* 0x000f800501007387 */ /* 0x0003e20000100800 */
[----:B------:R-:W-:Y:S01]  /*33be0*/  IMAD R63, R63, 0xd7, RZ ;  /* 0x000000d73f3f7824 */ /* 0x000fe200078e02ff */
[----:B------:R-:W2:Y:S01]  /*33bf0*/  LDC R81, c[0x0][0x278] ;  /* 0x00009e00ff517b82 */ /* 0x000ea20000000800 */
[C---:B----4-:R-:W-:Y:S01]  /*33c00*/  PRMT R4, R82.reuse, 0x7773, RZ ;  /* 0x0000777352047816 */ /* 0x050fe200000000ff */
[----:B------:R4:W-:Y:S04]  /*33c10*/  STL [R1+0xf6c], R6 ;  /* 0x000f6c0601007387 */ /* 0x0009e80000100800 */
[----:B------:R3:W-:Y:S01]  /*33c20*/  STL [R1+0xf78], R4 ;  /* 0x000f780401007387 */ /* 0x0007e20000100800 */
[C---:B-1----:R-:W-:Y:S02]  /*33c30*/  PRMT R5, R82.reuse, 0x7772, RZ ;  /* 0x0000777252057816 */ /* 0x042fe400000000ff */
[----:B----4-:R-:W-:-:S03]  /*33c40*/  PRMT R6, R82, 0x7771, RZ ;  /* 0x0000777152067816 */ /* 0x010fc600000000ff */
[----:B------:R1:W-:Y:S01]  /*33c50*/  STL [R1+0xf74], R5 ;  /* 0x000f740501007387 */ /* 0x0003e20000100800 */
[----:B---3--:R-:W-:-:S03]  /*33c60*/  PRMT R4, R82, 0x7770, RZ ;  /* 0x0000777052047816 */ /* 0x008fc600000000ff */
[----:B------:R3:W-:Y:S01]  /*33c70*/  STL [R1+0xf70], R6 ;  /* 0x000f700601007387 */ /* 0x0007e20000100800 */
[----:B------:R-:W-:Y:S01]  /*33c80*/  IMAD R64, R64, 0xd8, RZ ;  /* 0x000000d840407824 */ /* 0x000fe200078e02ff */
[----:B------:R-:W4:Y:S02]  /*33c90*/  LDC R82, c[0x0][0x278] ;  /* 0x00009e00ff527b82 */ /* 0x000f240000000800 */
[----:B------:R0:W-:Y:S01]  /*33ca0*/  STL [R1+0xf5c], R4 ;  /* 0x000f5c0401007387 */ /* 0x0001e20000100800 */
[C---:B-1----:R-:W-:Y:S02]  /*33cb0*/  PRMT R5, R83.reuse, 0x7773, RZ ;  /* 0x0000777353057816 */ /* 0x042fe400000000ff */
[----:B---3--:R-:W-:-:S03]  /*33cc0*/  PRMT R6, R83, 0x7772, RZ ;  /* 0x0000777253067816 */ /* 0x008fc600000000ff */
[----:B------:R1:W-:Y:S01]  /*33cd0*/  STL [R1+0xf68], R5 ;  /* 0x000f680501007387 */ /* 0x0003e20000100800 */
[----:B0-----:R-:W-:-:S03]  /*33ce0*/  PRMT R4, R83, 0x7771, RZ ;  /* 0x0000777153047816 */ /* 0x001fc600000000ff */
[----:B------:R0:W-:Y:S04]  /*33cf0*/  STL [R1+0xf64], R6 ;  /* 0x000f640601007387 */ /* 0x0001e80000100800 */
[----:B------:R3:W-:Y:S01]  /*33d00*/  STL [R1+0xf60], R4 ;  /* 0x000f600401007387 */ /* 0x0007e20000100800 */
[----:B-1----:R-:W-:Y:S01]  /*33d10*/  PRMT R5, R83, 0x7770, RZ ;  /* 0x0000777053057816 */ /* 0x002fe200000000ff */
[----:B------:R-:W-:Y:S01]  /*33d20*/  IMAD.SHL.U32 R65, R65, 0x2, RZ ;  /* 0x0000000241417824 */ /* 0x000fe200078e00ff */
[----:B------:R-:W1:Y:S01]  /*33d30*/  LDC R83, c[0x0][0x278] ;  /* 0x00009e00ff537b82 */ /* 0x000e620000000800 */
[C---:B0-----:R-:W-:Y:S02]  /*33d40*/  PRMT R6, R152.reuse, 0x7773, RZ ;  /* 0x0000777398067816 */ /* 0x041fe400000000ff */
[----:B------:R0:W-:Y:S01]  /*33d50*/  STL [R1+0xf58], R5 ;  /* 0x000f580501007387 */ /* 0x0001e20000100800 */
[----:B---3--:R-:W-:-:S03]  /*33d60*/  PRMT R4, R152, 0x7772, RZ ;  /* 0x0000777298047816 */ /* 0x008fc600000000ff */
[----:B------:R3:W-:Y:S04]  /*33d70*/  STL [R1+0xf54], R6 ;  /* 0x000f540601007387 */ /* 0x0007e80000100800 */
[----:B------:R2:W-:Y:S01]  /*33d80*/  STL [R1+0xf50], R4 ;  /* 0x000f500401007387 */ /* 0x0005e20000100800 */
[C---:B0-----:R-:W-:Y:S02]  /*33d90*/  PRMT R5, R152.reuse, 0x7771, RZ ;  /* 0x0000777198057816 */ /* 0x041fe400000000ff */
[----:B---3--:R-:W-:-:S03]  /*33da0*/  PRMT R6, R152, 0x7770, RZ ;  /* 0x0000777098067816 */ /* 0x008fc600000000ff */
[----:B------:R0:W-:Y:S01]  /*33db0*/  STL [R1+0xf4c], R5 ;  /* 0x000f4c0501007387 */ /* 0x0001e20000100800 */
[----:B------:R-:W-:Y:S01]  /*33dc0*/  IMAD.SHL.U32 R67, R67, 0x4, RZ ;  /* 0x0000000443437824 */ /* 0x000fe200078e00ff */
[----:B------:R-:W3:Y:S01]  /*33dd0*/  LDC R152, c[0x0][0x278] ;  /* 0x00009e00ff987b82 */ /* 0x000ee20000000800 */
[C---:B--2---:R-:W-:Y:S01]  /*33de0*/  PRMT R4, R153.reuse, 0x7773, RZ ;  /* 0x0000777399047816 */ /* 0x044fe200000000ff */
[----:B------:R2:W-:Y:S04]  /*33df0*/  STL [R1+0xf3c], R6 ;  /* 0x000f3c0601007387 */ /* 0x0005e80000100800 */
[----:B------:R4:W-:Y:S01]  /*33e00*/  STL [R1+0xf48], R4 ;  /* 0x000f480401007387 */ /* 0x0009e20000100800 */
[C---:B0-----:R-:W-:Y:S02]  /*33e10*/  PRMT R5, R153.reuse, 0x7772, RZ ;  /* 0x0000777299057816 */ /* 0x041fe400000000ff */
[----:B--2---:R-:W-:-:S03]  /*33e20*/  PRMT R6, R153, 0x7771, RZ ;  /* 0x0000777199067816 */ /* 0x004fc600000000ff */
[----:B------:R0:W-:Y:S01]  /*33e30*/  STL [R1+0xf44], R5 ;  /* 0x000f440501007387 */ /* 0x0001e20000100800 */
[----:B----4-:R-:W-:-:S03]  /*33e40*/  PRMT R4, R153, 0x7770, RZ ;  /* 0x0000777099047816 */ /* 0x010fc600000000ff */
[----:B------:R2:W-:Y:S01]  /*33e50*/  STL [R1+0xf40], R6 ;  /* 0x000f400601007387 */ /* 0x0005e20000100800 */
[----:B------:R-:W-:Y:S01]  /*33e60*/  IMAD R66, R66, 0x3, RZ ;  /* 0x0000000342427824 */ /* 0x000fe200078e02ff */
[----:B------:R-:W4:Y:S02]  /*33e70*/  LDC R153, c[0x0][0x278] ;  /* 0x00009e00ff997b82 */ /* 0x000f240000000800 */
[----:B------:R1:W-:Y:S01]  /*33e80*/  STL [R1+0xf2c], R4 ;  /* 0x000f2c0401007387 */ /* 0x0003e20000100800 */
[C---:B0-----:R-:W-:Y:S02]  /*33e90*/  PRMT R5, R154.reuse, 0x7773, RZ ;  /* 0x000077739a057816 */ /* 0x041fe400000000ff */
[----:B--2---:R-:W-:-:S03]  /*33ea0*/  PRMT R6, R154, 0x7772, RZ ;  /* 0x000077729a067816 */ /* 0x004fc600000000ff */
        /* <DEDUP_REMOVED lines=17> */
[C---:B---3--:R-:W-:Y:S01]  /*33fc0*/  PRMT R4, R156.reuse, 0x7773, RZ ;  /* 0x000077739c047816 */ /* 0x048fe200000000ff */
[----:B------:R3:W-:Y:S04]  /*33fd0*/  STL [R1+0xf18], R6 ;  /* 0x000f180601007387 */ /* 0x0007e80000100800 */
[----:B------:R4:W-:Y:S01]  /*33fe0*/  STL [R1+0xf14], R4 ;  /* 0x000f140401007387 */ /* 0x0009e20000100800 */
[C---:B-1----:R-:W-:Y:S02]  /*33ff0*/  PRMT R5, R156.reuse, 0x7772, RZ ;  /* 0x000077729c057816 */ /* 0x042fe400000000ff */
[----:B---3--:R-:W-:-:S03]  /*34000*/  PRMT R6, R156, 0x7771, RZ ;  /* 0x000077719c067816 */ /* 0x008fc600000000ff */
[----:B------:R1:W-:Y:S01]  /*34010*/  STL [R1+0xf10], R5 ;  /* 0x000f100501007387 */ /* 0x0003e20000100800 */
[----:B----4-:R-:W-:-:S03]  /*34020*/  PRMT R4, R156, 0x7770, RZ ;  /* 0x000077709c047816 */ /* 0x010fc600000000ff */
[----:B------:R3:W-:Y:S01]  /*34030*/  STL [R1+0xf0c], R6 ;  /* 0x000f0c0601007387 */ /* 0x0007e20000100800 */
[----:B------:R-:W-:Y:S01]  /*34040*/  IMAD.SHL.U32 R71, R71, 0x8, RZ ;  /* 0x0000000847477824 */ /* 0x000fe200078e00ff */
        /* <DEDUP_REMOVED lines=9> */
[----:B------:R-:W-:Y:S01]  /*340e0*/  IMAD R70, R70, 0x7, RZ ;  /* 0x0000000746467824 */ /* 0x000fe200078e02ff */
        /* <DEDUP_REMOVED lines=9> */
[----:B------:R-:W-:Y:S01]  /*34180*/  IMAD R72, R72, 0x9, RZ ;  /* 0x0000000948487824 */ /* 0x000fe200078e02ff */
        /* <DEDUP_REMOVED lines=82> */
[----:B------:R-:W-:Y:S01]  /*346b0*/  STL [R1+0xe5c], R5 ;  /* 0x000e5c0501007387 */ /* 0x000fe20000100800 */
[----:B--2---:R-:W-:-:S03]  /*346c0*/  PRMT R4, R99, 0x7772, RZ ;  /* 0x0000777263047816 */ /* 0x004fc600000000ff */
[----:B------:R-:W-:Y:S04]  /*346d0*/  STL [R1+0xe68], R6 ;  /* 0x000e680601007387 */ /* 0x000fe80000100800 */
[----:B------:R1:W-:Y:S02]  /*346e0*/  STL [R1+0xe64], R4 ;  /* 0x000e640401007387 */ /* 0x0003e40000100800 */
[----:B-1----:R-:W1:Y:S01]  /*346f0*/  LDC R4, c[0x0][0x278] ;  /* 0x00009e00ff047b82 */ /* 0x002e620000000800 */
[C---:B------:R-:W-:Y:S02]  /*34700*/  PRMT R5, R99.reuse, 0x7771, RZ ;  /* 0x0000777163057816 */ /* 0x040fe400000000ff */
[----:B------:R-:W-:-:S03]  /*34710*/  PRMT R6, R99, 0x7770, RZ ;  /* 0x0000777063067816 */ /* 0x000fc600000000ff */
[----:B------:R2:W-:Y:S01]  /*34720*/  STL [R1+0xe60], R5 ;  /* 0x000e600501007387 */ /* 0x0005e20000100800 */
[----:B------:R-:W-:Y:S01]  /*34730*/  IMAD R81, R81, 0x12, RZ ;  /* 0x0000001251517824 */ /* 0x000fe200078e02ff */
[----:B------:R-:W0:Y:S02]  /*34740*/  LDC R99, c[0x0][0x278] ;  /* 0x00009e00ff637b82 */ /* 0x000e240000000800 */
[----:B------:R3:W-:Y:S06]  /*34750*/  STL [R1+0xe58], R6 ;  /* 0x000e580601007387 */ /* 0x0007ec0000100800 */
[----:B--2---:R-:W2:Y:S01]  /*34760*/  LDC R5, c[0x0][0x278] ;  /* 0x00009e00ff057b82 */ /* 0x004ea20000000800 */
[----:B-1----:R-:W-:-:S07]  /*34770*/  IMAD R4, R4, 0x9c, RZ ;  /* 0x0000009c04047824 */ /* 0x002fce00078e02ff */
[----:B---3--:R-:W1:Y:S01]  /*34780*/  LDC R6, c[0x0][0x278] ;  /* 0x00009e00ff067b82 */ /* 0x008e620000000800 */
[----:B------:R-:W-:-:S04]  /*34790*/  IADD3 RZ, P5, R4, R2, RZ ;  /* 0x0000000204ff7210 */ /* 0x000fc80007fbe0ff */
[----:B------:R-:W-:-:S05]  /*347a0*/  LEA.HI.X.SX32 R149, R4, R3, 0x1, P5 ;  /* 0x0000000304957211 */ /* 0x000fca00028f0eff */
[----:B------:R3:W-:Y:S04]  /*347b0*/  STL [R1+0xcd4], R149 ;  /* 0x000cd49501007387 */ /* 0x0007e80000100800 */
[----:B------:R-:W4:Y:S01]  /*347c0*/  LDL.LU R148, [R1+0x189c] ;  /* 0x00189c0001947983 */ /* 0x000f220000300800 */
[----:B--2---:R-:W-:-:S05]  /*347d0*/  IMAD R5, R5, 0x9d, RZ ;  /* 0x0000009d05057824 */ /* 0x004fca00078e02ff */
[----:B------:R-:W-:-:S04]  /*347e0*/  IADD3 RZ, P4, R5, R2, RZ ;  /* 0x0000000205ff7210 */ /* 0x000fc80007f9e0ff */
[----:B---3--:R-:W-:-:S05]  /*347f0*/  LEA.HI.X.SX32 R149, R5, R3, 0x1, P4 ;  /* 0x0000000305957211 */ /* 0x008fca00020f0eff */
[----:B------:R2:W-:Y:S04]  /*34800*/  STL [R1+0xccc], R149 ;  /* 0x000ccc9501007387 */ /* 0x0005e80000100800 */
[----:B----4-:R-:W3:Y:S01]  /*34810*/  LDL.LU R148, [R1+0x1898] ;  /* 0x0018980001947983 */ /* 0x010ee20000300800 */
[----:B-1----:R-:W-:-:S05]  /*34820*/  IMAD R6, R6, 0x9e, RZ ;  /* 0x0000009e06067824 */ /* 0x002fca00078e02ff */
[----:B------:R-:W-:-:S04]  /*34830*/  IADD3 RZ, P5, R6, R2, RZ ;  /* 0x0000000206ff7210 */ /* 0x000fc80007fbe0ff */
[----:B--2---:R-:W-:-:S05]  /*34840*/  LEA.HI.X.SX32 R149, R6, R3, 0x1, P5 ;  /* 0x0000000306957211 */ /* 0x004fca00028f0eff */
[----:B------:R1:W-:Y:S04]  /*34850*/  STL [R1+0xcc4], R149 ;  /* 0x000cc49501007387 */ /* 0x0003e80000100800 */
[----:B---3--:R-:W2:Y:S01]  /*34860*/  LDL.LU R148, [R1+0x1894] ;  /* 0x0018940001947983 */ /* 0x008ea20000300800 */
[----:B------:R-:W-:-:S04]  /*34870*/  IADD3 RZ, P4, R7, R2, RZ ;  /* 0x0000000207ff7210 */ /* 0x000fc80007f9e0ff */
[----:B-1----:R-:W-:-:S05]  /*34880*/  LEA.HI.X.SX32 R149, R7, R3, 0x1, P4 ;  /* 0x0000000307957211 */ /* 0x002fca00020f0eff */
[----:B------:R1:W-:Y:S04]  /*34890*/  STL [R1+0xcbc], R149 ;  /* 0x000cbc9501007387 */ /* 0x0003e80000100800 */
[----:B--2---:R-:W2:Y:S01]  /*348a0*/  LDL.LU R148, [R1+0x1890] ;  /* 0x0018900001947983 */ /* 0x004ea20000300800 */
        /* <DEDUP_REMOVED lines=54> */
[----:B------:R1:W-:Y:S01]  /*34c10*/  STL [R1+0xc4c], R149 ;  /* 0x000c4c9501007387 */ /* 0x0003e20000100800 */
[-C--:B------:R-:W-:Y:S02]  /*34c20*/  IADD3 RZ, P5, R22, R2.reuse, RZ ;  /* 0x0000000216ff7210 */ /* 0x080fe40007fbe0ff */
[----:B------:R-:W-:-:S04]  /*34c30*/  IADD3 RZ, P4, R23, R2, RZ ;  /* 0x0000000217ff7210 */ /* 0x000fc80007f9e0ff */
[-C--:B------:R-:W-:Y:S02]  /*34c40*/  LEA.HI.X.SX32 R151, R23, R3.reuse, 0x1, P4 ;  /* 0x0000000317977211 */ /* 0x080fe400020f0eff */
[-C--:B-1----:R-:W-:Y:S02]  /*34c50*/  LEA.HI.X.SX32 R149, R22, R3.reuse, 0x1, P5 ;  /* 0x0000000316957211 */ /* 0x082fe400028f0eff */
[CC--:B------:R-:W-:Y:S02]  /*34c60*/  IADD3 RZ, P5, R24.reuse, R2.reuse, RZ ;  /* 0x0000000218ff7210 */ /* 0x0c0fe40007fbe0ff */
[-C--:B------:R-:W-:Y:S02]  /*34c70*/  IADD3 RZ, P4, R25, R2.reuse, RZ ;  /* 0x0000000219ff7210 */ /* 0x080fe40007f9e0ff */
[----:B------:R-:W-:Y:S02]  /*34c80*/  LEA.HI.X.SX32 R143, R24, R3, 0x1, P5 ;  /* 0x00000003188f7211 */ /* 0x000fe400028f0eff */
[----:B------:R-:W-:-:S02]  /*34c90*/  IADD3 RZ, P5, R26, R2, RZ ;  /* 0x000000021aff7210 */ /* 0x000fc40007fbe0ff */
[-C--:B------:R-:W-:Y:S02]  /*34ca0*/  LEA.HI.X.SX32 R141, R25, R3.reuse, 0x1, P4 ;  /* 0x00000003198d7211 */ /* 0x080fe400020f0eff */
[CC--:B------:R-:W-:Y:S02]  /*34cb0*/  IADD3 RZ, P4, R27.reuse, R2.reuse, RZ ;  /* 0x000000021bff7210 */ /* 0x0c0fe40007f9e0ff */
[-C--:B------:R-:W-:Y:S01]  /*34cc0*/  LEA.HI.X.SX32 R139, R26, R3.reuse, 0x1, P5 ;  /* 0x000000031a8b7211 */ /* 0x080fe200028f0eff */
[----:B--2---:R-:W2:Y:S01]  /*34cd0*/  LDL.LU R148, [R1+0x1858] ;  /* 0x0018580001947983 */ /* 0x004ea20000300800 */
[-C--:B------:R-:W-:Y:S02]  /*34ce0*/  IADD3 RZ, P5, R28, R2.reuse, RZ ;  /* 0x000000021cff7210 */ /* 0x080fe40007fbe0ff */
[----:B------:R-:W-:Y:S02]  /*34cf0*/  LEA.HI.X.SX32 R137, R27, R3, 0x1, P4 ;  /* 0x000000031b897211 */ /* 0x000fe400020f0eff */
[----:B------:R-:W-:-:S02]  /*34d00*/  IADD3 RZ, P4, R29, R2, RZ ;  /* 0x000000021dff7210 */ /* 0x000fc40007f9e0ff */
[-C--:B------:R-:W-:Y:S02]  /*34d10*/  LEA.HI.X.SX32 R135, R28, R3.reuse, 0x1, P5 ;  /* 0x000000031c877211 */ /* 0x080fe400028f0eff */
[CC--:B------:R-:W-:Y:S02]  /*34d20*/  IADD3 RZ, P5, R30.reuse, R2.reuse, RZ ;  /* 0x000000021eff7210 */ /* 0x0c0fe40007fbe0ff */
[-C--:B------:R-:W-:Y:S02]  /*34d30*/  LEA.HI.X.SX32 R133, R29, R3.reuse, 0x1, P4 ;  /* 0x000000031d857211 */ /* 0x080fe400020f0eff */
        /* <DEDUP_REMOVED lines=18> */
[CC--:B------:R-:W-:Y:S02]  /*34e60*/  IADD3 RZ, P5, R40.reuse, R2.reuse, RZ ;  /* 0x0000000228ff7210 */ /* 0x0c0fe40007fbe0ff */
[-C--:B------:R-:W-:Y:S02]  /*34e70*/  LEA.HI.X.SX32 R113, R39, R3.reuse, 0x1, P4 ;  /* 0x0000000327717211 */ /* 0x080fe400020f0eff */
[----:B------:R-:W-:Y:S01]  /*34e80*/  IADD3 RZ, P4, R41, R2, RZ ;  /* 0x0000000229ff7210 */ /* 0x000fe20007f9e0ff */
[----:B------:R2:W-:Y:S01]  /*34e90*/  STL [R1+0xc44], R149 ;  /* 0x000c449501007387 */ /* 0x0005e20000100800 */
[----:B------:R-:W-:-:S02]  /*34ea0*/  LEA.HI.X.SX32 R111, R40, R3, 0x1, P5 ;  /* 0x00000003286f7211 */ /* 0x000fc400028f0eff */
[CC--:B------:R-:W-:Y:S02]  /*34eb0*/  IADD3 RZ, P5, R42.reuse, R2.reuse, RZ ;  /* 0x000000022aff7210 */ /* 0x0c0fe40007fbe0ff */
[-C--:B------:R-:W-:Y:S02]  /*34ec0*/  LEA.HI.X.SX32 R109, R41, R3.reuse, 0x1, P4 ;  /* 0x00000003296d7211 */ /* 0x080fe400020f0eff */
[CC--:B------:R-:W-:Y:S02]  /*34ed0*/  IADD3 RZ, P4, R43.reuse, R2.reuse, RZ ;  /* 0x000000022bff7210 */ /* 0x0c0fe40007f9e0ff */
[-C--:B------:R-:W-:Y:S02]  /*34ee0*/  LEA.HI.X.SX32 R107, R42, R3.reuse, 0x1, P5 ;  /* 0x000000032a6b7211 */ /* 0x080fe400028f0eff */
[----:B------:R-:W-:Y:S02]  /*34ef0*/  IADD3 RZ, P5, R44, R2, RZ ;  /* 0x000000022cff7210 */ /* 0x000fe40007fbe0ff */
[----:B------:R-:W-:-:S02]  /*34f00*/  LEA.HI.X.SX32 R105, R43, R3, 0x1, P4 ;  /* 0x000000032b697211 */ /* 0x000fc400020f0eff */
[CC--:B------:R-:W-:Y:S02]  /*34f10*/  IADD3 RZ, P4, R45.reuse, R2.reuse, RZ ;  /* 0x000000022dff7210 */ /* 0x0c0fe40007f9e0ff */
[-C--:B------:R-:W-:Y:S02]  /*34f20*/  LEA.HI.X.SX32 R103, R44, R3.reuse, 0x1, P5 ;  /* 0x000000032c677211 */ /* 0x080fe400028f0eff */
[CC--:B------:R-:W-:Y:S02]  /*34f30*/  IADD3 RZ, P5, R46.reuse, R2.reuse, RZ ;  /* 0x000000022eff7210 */ /* 0x0c0fe40007fbe0ff */
[-C--:B------:R-:W-:Y:S02]  /*34f40*/  LEA.HI.X.SX32 R43, R45, R3.reuse, 0x1, P4 ;  /* 0x000000032d2b7211 */ /* 0x080fe400020f0eff */
[-C--:B------:R-:W-:Y:S01]  /*34f50*/  IADD3 RZ, P4, R47, R2.reuse, RZ ;  /* 0x000000022fff7210 */ /* 0x080fe20007f9e0ff */
[----:B------:R-:W-:Y:S01]  /*34f60*/  IMAD R83, R83, 0x14, RZ ;  /* 0x0000001453537824 */ /* 0x000fe200078e02ff */
[-C--:B------:R-:W-:Y:S01]  /*34f70*/  LEA.HI.X.SX32 R41, R46, R3.reuse, 0x1, P5 ;  /* 0x000000032e297211 */ /* 0x080fe200028f0eff */
[----:B------:R-:W-:Y:S01]  /*34f80*/  IMAD R82, R82, 0x13, RZ ;  /* 0x0000001352527824 */ /* 0x000fe200078e02ff */
[-C--:B------:R-:W-:Y:S01]  /*34f90*/  IADD3 RZ, P5, R48, R2.reuse, RZ ;  /* 0x0000000230ff7210 */ /* 0x080fe20007fbe0ff */
[----:B------:R-:W-:Y:S01]  /*34fa0*/  IMAD R86, R86, 0x17, RZ ;  /* 0x0000001756567824 */ /* 0x000fe200078e02ff */
[-C--:B------:R-:W-:Y:S01]  /*34fb0*/  LEA.HI.X.SX32 R39, R47, R3.reuse, 0x1, P4 ;  /* 0x000000032f277211 */ /* 0x080fe200020f0eff */
[----:B------:R-:W-:Y:S01]  /*34fc0*/  IMAD R96, R96, 0x21, RZ ;  /* 0x0000002160607824 */ /* 0x000fe200078e02ff */
[-C--:B------:R-:W-:Y:S01]  /*34fd0*/  IADD3 RZ, P4, R49, R2.reuse, RZ ;  /* 0x0000000231ff7210 */ /* 0x080fe20007f9e0ff */
[----:B------:R-:W-:Y:S01]  /*34fe0*/  IMAD R97, R97, 0x22, RZ ;  /* 0x0000002261617824 */ /* 0x000fe200078e02ff */
[-C--:B------:R-:W-:Y:S01]  /*34ff0*/  LEA.HI.X.SX32 R37, R48, R3.reuse, 0x1, P5 ;  /* 0x0000000330257211 */ /* 0x080fe200028f0eff */
[----:B0-----:R-:W-:Y:S01]  /*35000*/  IMAD R98, R98, 0x23, RZ ;  /* 0x0000002362627824 */ /* 0x001fe200078e02ff */
        /* <DEDUP_REMOVED lines=8> */
[----:B------:R-:W-:Y:S01]  /*35090*/  LEA.HI.X.SX32 R31, R51, R3, 0x1, P4 ;  /* 0x00000003331f7211 */ /* 0x000fe200020f0eff */
[----:B------:R-:W-:Y:S01]  /*350a0*/  IMAD R155, R155, 0x28, RZ ;  /* 0x000000289b9b7824 */ /* 0x000fe200078e02ff */
[----:B--2---:R-:W2:Y:S01]  /*350b0*/  LDL.LU.64 R148, [R1+0x1850] ;  /* 0x0018500001947983 */ /* 0x004ea20000300a00 */
[----:B------:R-:W-:Y:S01]  /*350c0*/  IADD3 RZ, P5, R52, R2, RZ ;  /* 0x0000000234ff7210 */ /* 0x000fe20007fbe0ff */
[----:B------:R-:W-:Y:S01]  /*350d0*/  IMAD R156, R156, 0x29, RZ ;  /* 0x000000299c9c7824 */ /* 0x000fe200078e02ff */
[----:B------:R-:W0:Y:S01]  /*350e0*/  LDC R47, c[0x0][0x278] ;  /* 0x00009e00ff2f7b82 */ /* 0x000e220000000800 */
[----:B------:R1:W-:Y:S01]  /*350f0*/  STL [R1+0xc3c], R151 ;  /* 0x000c3c9701007387 */ /* 0x0003e20000100800 */
[----:B------:R-:W-:-:S02]  /*35100*/  IMAD R157, R157, 0x2a, RZ ;  /* 0x0000002a9d9d7824 */ /* 0x000fc400078e02ff */
[----:B------:R-:W-:Y:S02]  /*35110*/  IMAD R158, R158, 0x2b, RZ ;  /* 0x0000002b9e9e7824 */ /* 0x000fe400078e02ff */
[----:B------:R-:W-:Y:S02]  /*35120*/  IMAD R160, R160, 0x2d, RZ ;  /* 0x0000002da0a07824 */ /* 0x000fe400078e02ff */
[----:B------:R-:W-:Y:S01]  /*35130*/  IMAD R159, R159, 0x2c, RZ ;  /* 0x0000002c9f9f7824 */ /* 0x000fe200078e02ff */
[----:B------:R-:W3:Y:S01]  /*35140*/  LDC R49, c[0x0][0x278] ;  /* 0x00009e00ff317b82 */ /* 0x000ee20000000800 */
[----:B-1----:R-:W4:Y:S04]  /*35150*/  LDL.LU.64 R150, [R1+0x1848] ;  /* 0x0018480001967983 */ /* 0x002f280000300a00 */
[----:B------:R-:W-:Y:S01]  /*35160*/  STL [R1+0xc34], R143 ;  /* 0x000c348f01007387 */ /* 0x000fe20000100800 */
[----:B------:R-:W-:-:S02]  /*35170*/  IMAD R161, R161, 0x2e, RZ ;  /* 0x0000002ea1a17824 */ /* 0x000fc400078e02ff */
[----:B------:R-:W1:Y:S01]  /*35180*/  LDC R45, c[0x0][0x278] ;  /* 0x00009e00ff2d7b82 */ /* 0x000e620000000800 */
[----:B------:R-:W-:Y:S04]  /*35190*/  STL [R1+0xc2c], R141 ;  /* 0x000c2c8d01007387 */ /* 0x000fe80000100800 */
[----:B------:R-:W-:Y:S01]  /*351a0*/  STL [R1+0xc24], R139 ;  /* 0x000c248b01007387 */ /* 0x000fe20000100800 */
[----:B------:R-:W-:Y:S02]  /*351b0*/  IMAD R162, R162, 0x2f, RZ ;  /* 0x0000002fa2a27824 */ /* 0x000fe400078e02ff */
[----:B------:R-:W1:Y:S01]  /*351c0*/  LDC R51, c[0x0][0x278] ;  /* 0x00009e00ff337b82 */ /* 0x000e620000000800 */
        /* <DEDUP_REMOVED lines=19> */
[----:B------:R0:W-:Y:S04]  /*35300*/  STL [R1+0xb84], R41 ;  /* 0x000b842901007387 */ /* 0x0001e80000100800 */
[----:B------:R-:W-:Y:S01]  /*35310*/  STL [R1+0xb7c], R39 ;  /* 0x000b7c2701007387 */ /* 0x000fe20000100800 */
[-C--:B------:R-:W-:Y:S01]  /*35320*/  IADD3 RZ, P4, R53, R2.reuse, RZ ;  /* 0x0000000235ff7210 */ /* 0x080fe20007f9e0ff */
[----:B------:R-:W-:Y:S01]  /*35330*/  IMAD R163, R163, 0x30, RZ ;  /* 0x00000030a3a37824 */ /* 0x000fe200078e02ff */
[-C--:B------:R-:W-:Y:S01]  /*35340*/  LEA.HI.X.SX32 R29, R52, R3.reuse, 0x1, P5 ;  /* 0x00000003341d7211 */ /* 0x080fe200028f0eff */
[----:B------:R-:W-:Y:S01]  /*35350*/  STL [R1+0xb74], R37 ;  /* 0x000b742501007387 */ /* 0x000fe20000100800 */
[----:B------:R-:W-:Y:S01]  /*35360*/  IMAD R164, R164, 0x31, RZ ;  /* 0x00000031a4a47824 */ /* 0x000fe200078e02ff */
[----:B0-----:R-:W0:Y:S02]  /*35370*/  LDC R41, c[0x0][0x278] ;  /* 0x00009e00ff297b82 */ /* 0x001e240000000800 */
[----:B------:R3:W-:Y:S04]  /*35380*/  STL [R1+0xb6c], R35 ;  /* 0x000b6c2301007387 */ /* 0x0007e80000100800 */
[----:B------:R-:W-:Y:S01]  /*35390*/  STL [R1+0xb64], R33 ;  /* 0x000b642101007387 */ /* 0x000fe20000100800 */
[CC--:B------:R-:W-:Y:S01]  /*353a0*/  IADD3 RZ, P5, R54.reuse, R2.reuse, RZ ;  /* 0x0000000236ff7210 */ /* 0x0c0fe20007fbe0ff */
[----:B------:R-:W-:Y:S01]  /*353b0*/  IMAD R165, R165, 0x32, RZ ;  /* 0x00000032a5a57824 */ /* 0x000fe200078e02ff */
[-C--:B------:R-:W-:Y:S01]  /*353c0*/  LEA.HI.X.SX32 R27, R53, R3.reuse, 0x1, P4 ;  /* 0x00000003351b7211 */ /* 0x080fe200020f0eff */
[----:B------:R-:W-:Y:S01]  /*353d0*/  STL [R1+0xb5c], R31 ;  /* 0x000b5c1f01007387 */ /* 0x000fe20000100800 */
[----:B------:R-:W-:Y:S01]  /*353e0*/  LEA.HI.X.SX32 R25, R54, R3, 0x1, P5 ;  /* 0x0000000336197211 */ /* 0x000fe200028f0eff */
[----:B------:R-:W-:Y:S01]  /*353f0*/  IMAD R172, R172, 0x39, RZ ;  /* 0x00000039acac7824 */ /* 0x000fe200078e02ff */
[----:B---3--:R-:W3:Y:S01]  /*35400*/  LDC R35, c[0x0][0x278] ;  /* 0x00009e00ff237b82 */ /* 0x008ee20000000800 */
[----:B------:R-:W3:Y:S01]  /*35410*/  LDL.64 R114, [R1+0xcf0] ;  /* 0x000cf00001727983 */ /* 0x000ee20000100a00 */
[----:B------:R-:W-:-:S02]  /*35420*/  IADD3 RZ, P4, R55, R2, RZ ;  /* 0x0000000237ff7210 */ /* 0x000fc40007f9e0ff */
[CC--:B------:R-:W-:Y:S02]  /*35430*/  IADD3 RZ, P5, R56.reuse, R2.reuse, RZ ;  /* 0x0000000238ff7210 */ /* 0x0c0fe40007fbe0ff */
[-C--:B------:R-:W-:Y:S02]  /*35440*/  LEA.HI.X.SX32 R23, R55, R3.reuse, 0x1, P4 ;  /* 0x0000000337177211 */ /* 0x080fe400020f0eff */
[-C--:B------:R-:W-:Y:S01]  /*35450*/  IADD3 RZ, P4, R57, R2.reuse, RZ ;  /* 0x0000000239ff7210 */ /* 0x080fe20007f9e0ff */
[----:B------:R-:W-:Y:S01]  /*35460*/  STL [R1+0xb54], R29 ;  /* 0x000b541d01007387 */ /* 0x000fe20000100800 */
        /* <DEDUP_REMOVED lines=10> */
[CC--:B------:R-:W-:Y:S01]  /*35510*/  IADD3 RZ, P5, R60.reuse, R2.reuse, RZ ;  /* 0x000000023cff7210 */ /* 0x0c0fe20007fbe0ff */
[----:B------:R-:W-:Y:S01]  /*35520*/  IMAD R191, R191, 0x4c, RZ ;  /* 0x0000004cbfbf7824 */ /* 0x000fe200078e02ff */
[-C--:B------:R-:W-:Y:S01]  /*35530*/  LEA.HI.X.SX32 R15, R59, R3.reuse, 0x1, P4 ;  /* 0x000000033b0f7211 */ /* 0x080fe200020f0eff */
[----:B------:R-:W-:Y:S01]  /*35540*/  IMAD R197, R197, 0x52, RZ ;  /* 0x00000052c5c57824 */ /* 0x000fe200078e02ff */
[-C--:B------:R-:W-:Y:S01]  /*35550*/  IADD3 RZ, P4, R61, R2.reuse, RZ ;  /* 0x000000023dff7210 */ /* 0x080fe20007f9e0ff */
[----:B------:R-:W-:Y:S01]  /*35560*/  STL [R1+0xb4c], R27 ;  /* 0x000b4c1b01007387 */ /* 0x000fe20000100800 */
[-C--:B------:R-:W-:Y:S01]  /*35570*/  LEA.HI.X.SX32 R13, R60, R3.reuse, 0x1, P5 ;  /* 0x000000033c0d7211 */ /* 0x080fe200028f0eff */
[----:B------:R-:W-:Y:S01]  /*35580*/  IMAD R198, R198, 0x53, RZ ;  /* 0x00000053c6c67824 */ /* 0x000fe200078e02ff */
[-C--:B------:R-:W-:Y:S01]  /*35590*/  IADD3 RZ, P5, R62, R2.reuse, RZ ;  /* 0x000000023eff7210 */ /* 0x080fe20007fbe0ff */
[----:B------:R-:W-:Y:S01]  /*355a0*/  IMAD R199, R199, 0x54, RZ ;  /* 0x00000054c7c77824 */ /* 0x000fe200078e02ff */
[-C--:B------:R-:W-:Y:S01]  /*355b0*/  LEA.HI.X.SX32 R11, R61, R3.reuse, 0x1, P4 ;  /* 0x000000033d0b7211 */ /* 0x080fe200020f0eff */
[----:B------:R-:W-:Y:S01]  /*355c0*/  STL [R1+0xb44], R25 ;  /* 0x000b441901007387 */ /* 0x000fe20000100800 */
[-C--:B------:R-:W-:Y:S01]  /*355d0*/  IADD3 RZ, P4, R63, R2.reuse, RZ ;  /* 0x000000023fff7210 */ /* 0x080fe20007f9e0ff */
[----:B------:R-:W-:Y:S01]  /*355e0*/  IMAD R202, R202, 0x57, RZ ;  /* 0x00000057caca7824 */ /* 0x000fe200078e02ff */
[-C--:B------:R-:W-:Y:S01]  /*355f0*/  LEA.HI.X.SX32 R9, R62, R3.reuse, 0x1, P5 ;  /* 0x000000033e097211 */ /* 0x080fe200028f0eff */
[----:B------:R1:W-:Y:S01]  /*35600*/  STL [R1+0xb3c], R23 ;  /* 0x000b3c1701007387 */ /* 0x0003e20000100800 */
[-C--:B------:R-:W-:Y:S01]  /*35610*/  IADD3 RZ, P5, R64, R2.reuse, RZ ;  /* 0x0000000240ff7210 */ /* 0x080fe20007fbe0ff */
[----:B------:R-:W-:Y:S01]  /*35620*/  IMAD R205, R205, 0x5a, RZ ;  /* 0x0000005acdcd7824 */ /* 0x000fe200078e02ff */
[-C--:B------:R-:W-:Y:S01]  /*35630*/  LEA.HI.X.SX32 R7, R63, R3.reuse, 0x1, P4 ;  /* 0x000000033f077211 */ /* 0x080fe200020f0eff */
[----:B------:R-:W-:Y:S01]  /*35640*/  STL [R1+0xb34], R21 ;  /* 0x000b341501007387 */ /* 0x000fe20000100800 */
[CC--:B------:R-:W-:Y:S01]  /*35650*/  IADD3 R142, P4, R65.reuse, R2.reuse, RZ ;  /* 0x00000002418e7210 */ /* 0x0c0fe20007f9e0ff */
[----:B------:R-:W-:Y:S01]  /*35660*/  IMAD R206, R206, 0x5b, RZ ;  /* 0x0000005bcece7824 */ /* 0x000fe200078e02ff */
[-C--:B------:R-:W-:Y:S01]  /*35670*/  LEA.HI.X.SX32 R5, R64, R3.reuse, 0x1, P5 ;  /* 0x0000000340057211 */ /* 0x080fe200028f0eff */
[----:B------:R0:W-:Y:S01]  /*35680*/  STL [R1+0xb2c], R19 ;  /* 0x000b2c1301007387 */ /* 0x0001e20000100800 */
[----:B------:R-:W-:Y:S01]  /*35690*/  LEA.HI.X.SX32 R143, R65, R3, 0x1, P4 ;  /* 0x00000003418f7211 */ /* 0x000fe200020f0eff */
[----:B------:R-:W-:Y:S01]  /*356a0*/  IMAD R207, R207, 0x5c, RZ ;  /* 0x0000005ccfcf7824 */ /* 0x000fe200078e02ff */
[----:B-1----:R-:W1:Y:S01]  /*356b0*/  LDC R23, c[0x0][0x278] ;  /* 0x00009e00ff177b82 */ /* 0x002e620000000800 */
[----:B------:R-:W-:Y:S01]  /*356c0*/  STL [R1+0xb24], R17 ;  /* 0x000b241101007387 */ /* 0x000fe20000100800 */
[----:B------:R-:W-:-:S03]  /*356d0*/  IADD3 R140, P5, R66, R2, RZ ;  /* 0x00000002428c7210 */ /* 0x000fc60007fbe0ff */
[----:B------:R-:W-:Y:S01]  /*356e0*/  STL [R1+0xb1c], R15 ;  /* 0x000b1c0f01007387 */ /* 0x000fe20000100800 */
[-C--:B------:R-:W-:Y:S01]  /*356f0*/  IADD3 R4, P4, R68, R2.reuse, RZ ;  /* 0x0000000244047210 */ /* 0x080fe20007f9e0ff */
[----:B------:R-:W-:Y:S01]  /*35700*/  IMAD R213, R213, 0x62, RZ ;  /* 0x00000062d5d57824 */ /* 0x000fe200078e02ff */
[----:B0-----:R-:W0:Y:S01]  /*35710*/  LDC R19, c[0x0][0x278] ;  /* 0x00009e00ff137b82 */ /* 0x001e220000000800 */
[----:B------:R-:W-:Y:S04]  /*35720*/  STL [R1+0xb14], R13 ;  /* 0x000b140d01007387 */ /* 0x000fe80000100800 */
[----:B------:R-:W-:Y:S01]  /*35730*/  STL [R1+0xb0c], R11 ;  /* 0x000b0c0b01007387 */ /* 0x000fe20000100800 */
[----:B------:R-:W-:Y:S01]  /*35740*/  LEA.HI.X.SX32 R141, R66, R3, 0x1, P5 ;  /* 0x00000003428d7211 */ /* 0x000fe200028f0eff */
[----:B------:R-:W-:Y:S01]  /*35750*/  IMAD R214, R214, 0x63, RZ ;  /* 0x00000063d6d67824 */ /* 0x000fe200078e02ff */
[----:B------:R-:W1:Y:S01]  /*35760*/  LDC R25, c[0x0][0x278] ;  /* 0x00009e00ff197b82 */ /* 0x000e620000000800 */
[----:B------:R-:W-:Y:S01]  /*35770*/  STL [R1+0xb04], R9 ;  /* 0x000b040901007387 */ /* 0x000fe20000100800 */
[----:B------:R-:W-:-:S03]  /*35780*/  IADD3 R138, P5, R69, R2, RZ ;  /* 0x00000002458a7210 */ /* 0x000fc60007fbe0ff */
[----:B------:R-:W-:Y:S01]  /*35790*/  STL [R1+0xafc], R7 ;  /* 0x000afc0701007387 */ /* 0x000fe20000100800 */
[----:B------:R-:W-:Y:S02]  /*357a0*/  IMAD R215, R215, 0x64, RZ ;  /* 0x00000064d7d77824 */ /* 0x000fe400078e02ff */
[----:B------:R-:W-:Y:S01]  /*357b0*/  IMAD R221, R221, 0x6a, RZ ;  /* 0x0000006adddd7824 */ /* 0x000fe200078e02ff */
[----:B------:R0:W-:Y:S01]  /*357c0*/  STL [R1+0xaf4], R5 ;  /* 0x000af40501007387 */ /* 0x0001e20000100800 */
[-C--:B------:R-:W-:Y:S01]  /*357d0*/  LEA.HI.X.SX32 R139, R69, R3.reuse, 0x1, P5 ;  /* 0x00000003458b7211 */ /* 0x080fe200028f0eff */
[----:B------:R-:W-:Y:S01]  /*357e0*/  IMAD R222, R222, 0x6b, RZ ;  /* 0x0000006bdede7824 */ /* 0x000fe200078e02ff */
[----:B------:R-:W1:Y:S01]  /*357f0*/  LDC R29, c[0x0][0x278] ;  /* 0x00009e00ff1d7b82 */ /* 0x000e620000000800 */
[----:B0-----:R-:W-:Y:S01]  /*35800*/  LEA.HI.X.SX32 R5, R68, R3, 0x1, P4 ;  /* 0x0000000344057211 */ /* 0x001fe200020f0eff */
[----:B------:R-:W-:-:S06]  /*35810*/  IMAD R223, R223, 0x6c, RZ ;  /* 0x0000006cdfdf7824 */ /* 0x000fcc00078e02ff */
[----:B------:R-:W0:Y:S01]  /*35820*/  LDC R31, c[0x0][0x278] ;  /* 0x00009e00ff1f7b82 */ /* 0x000e220000000800 */
[----:B------:R-:W-:Y:S02]  /*35830*/  IMAD R229, R229, 0x72, RZ ;  /* 0x00000072e5e57824 */ /* 0x000fe400078e02ff */
[----:B------:R-:W-:Y:S02]  /*35840*/  IMAD R230, R230, 0x73, RZ ;  /* 0x00000073e6e67824 */ /* 0x000fe400078e02ff */
[----:B------:R-:W-:Y:S02]  /*35850*/  IMAD R231, R231, 0x74, RZ ;  /* 0x00000074e7e77824 */ /* 0x000fe400078e02ff */
[----:B------:R-:W-:Y:S01]  /*35860*/  IMAD R236, R236, 0x79, RZ ;  /* 0x00000079ecec7824 */ /* 0x000fe200078e02ff */
[----:B------:R-:W0:Y:S01]  /*35870*/  LDC R37, c[0x0][0x278] ;  /* 0x00009e00ff257b82 */ /* 0x000e220000000800 */
[----:B------:R-:W-:Y:S02]  /*35880*/  IMAD R237, R237, 0x7a, RZ ;  /* 0x0000007aeded7824 */ /* 0x000fe400078e02ff */
[----:B------:R-:W-:-:S02]  /*35890*/  IMAD R238, R238, 0x7b, RZ ;  /* 0x0000007beeee7824 */ /* 0x000fc400078e02ff */
[----:B------:R-:W-:Y:S02]  /*358a0*/  IMAD R239, R239, 0x7c, RZ ;  /* 0x0000007cefef7824 */ /* 0x000fe400078e02ff */
[----:B------:R-:W-:Y:S01]  /*358b0*/  IMAD R240, R240, 0x7d, RZ ;  /* 0x0000007df0f07824 */ /* 0x000fe200078e02ff */
[----:B------:R-:W0:Y:S01]  /*358c0*/  LDC R43, c[0x0][0x278] ;  /* 0x00009e00ff2b7b82 */ /* 0x000e220000000800 */
[----:B------:R-:W-:Y:S02]  /*358d0*/  IMAD R241, R241, 0x7e, RZ ;  /* 0x0000007ef1f17824 */ /* 0x000fe400078e02ff */
[----:B------:R-:W-:Y:S02]  /*358e0*/  IMAD R242, R242, 0x7f, RZ ;  /* 0x0000007ff2f27824 */ /* 0x000fe400078e02ff */
[----:B------:R-:W-:Y:S02]  /*358f0*/  IMAD.SHL.U32 R243, R243, 0x80, RZ ;  /* 0x00000080f3f37824 */ /* 0x000fe400078e00ff */
[----:B------:R-:W-:Y:S01]  /*35900*/  IMAD R244, R244, 0x81, RZ ;  /* 0x00000081f4f47824 */ /* 0x000fe200078e02ff */
[----:B------:R-:W2:Y:S01]  /*35910*/  LDC R21, c[0x0][0x278] ;  /* 0x00009e00ff157b82 */ /* 0x000ea20000000800 */
[----:B------:R-:W-:-:S02]  /*35920*/  IMAD R245, R245, 0x82, RZ ;  /* 0x00000082f5f57824 */ /* 0x000fc400078e02ff */
[----:B------:R-:W-:Y:S02]  /*35930*/  IMAD R246, R246, 0x83, RZ ;  /* 0x00000083f6f67824 */ /* 0x000fe400078e02ff */
[----:B------:R-:W-:Y:S02]  /*35940*/  IMAD R247, R247, 0x84, RZ ;  /* 0x00000084f7f77824 */ /* 0x000fe400078e02ff */
[----:B------:R-:W-:Y:S01]  /*35950*/  IMAD R249, R249, 0x86, RZ ;  /* 0x00000086f9f97824 */ /* 0x000fe200078e02ff */
[----:B------:R-:W2:Y:S01]  /*35960*/  LDC R53, c[0x0][0x278] ;  /* 0x00009e00ff357b82 */ /* 0x000ea20000000800 */
[----:B------:R-:W-:Y:S02]  /*35970*/  IMAD R250, R250, 0x87, RZ ;  /* 0x00000087fafa7824 */ /* 0x000fe400078e02ff */
[----:B------:R-:W-:-:S05]  /*35980*/  IMAD R251, R251, 0x88, RZ ;  /* 0x00000088fbfb7824 */ /* 0x000fca00078e02ff */
[----:B------:R-:W4:Y:S08]  /*35990*/  LDC R33, c[0x0][0x278] ;  /* 0x00009e00ff217b82 */ /* 0x000f300000000800 */
[----:B------:R-:W4:Y:S01]  /*359a0*/  LDC R39, c[0x0][0x278] ;  /* 0x00009e00ff277b82 */ /* 0x000f220000000800 */
[----:B---3--:R-:W-:Y:S01]  /*359b0*/  LEA.HI.X.SX32 R115, R100, R3, 0x1, P6 ;  /* 0x0000000364737211 */ /* 0x008fe200030f0eff */
[----:B------:R-:W-:Y:S01]  /*359c0*/  IMAD R24, R19, 0x1a5, RZ ;  /* 0x000001a513187824 */ /* 0x000fe200078e02ff */
[----:B------:R-:W-:Y:S01]  /*359d0*/  IADD3 R6, P6, R67, R2, RZ ;  /* 0x0000000243067210 */ /* 0x000fe20007fde0ff */
[----:B-1----:R-:W-:-:S04]  /*359e0*/  IMAD R28, R23, 0x1a7, RZ ;  /* 0x000001a7171c7824 */ /* 0x002fc800078e02ff */
[----:B------:R-:W1:Y:S01]  /*359f0*/  LDC R27, c[0x0][0x278] ;  /* 0x00009e00ff1b7b82 */ /* 0x000e620000000800 */
[----:B------:R-:W-:Y:S01]  /*35a00*/  LEA.HI.X.SX32 R7, R67, R3, 0x1, P6 ;  /* 0x0000000343077211 */ /* 0x000fe200030f0eff */
[----:B------:R-:W-:Y:S01]  /*35a10*/  STL [R1+0xcf4], R115 ;  /* 0x000cf47301007387 */ /* 0x000fe20000100800 */
[----:B------:R-:W-:-:S03]  /*35a20*/  IADD3 R136, P6, R70, R2, RZ ;  /* 0x0000000246887210 */ /* 0x000fc60007fde0ff */
[----:B------:R3:W-:Y:S01]  /*35a30*/  STL.64 [R1+0x568], R6 ;  /* 0x0005680601007387 */ /* 0x0007e20000100a00 */
[----:B------:R-:W-:Y:S01]  /*35a40*/  IMAD R30, R25, 0x1a8, RZ ;  /* 0x000001a8191e7824 */ /* 0x000fe200078e02ff */
[----:B------:R-:W4:Y:S02]  /*35a50*/  LDC R59, c[0x0][0x278] ;  /* 0x00009e00ff3b7b82 */ /* 0x000f240000000800 */
[----:B------:R2:W-:Y:S01]  /*35a60*/  STL.64 [R1+0x560], R4 ;  /* 0x0005600401007387 */ /* 0x0005e20000100a00 */
[----:B------:R-:W-:Y:S01]  /*35a70*/  LEA.HI.X.SX32 R137, R70, R3, 0x1, P6 ;  /* 0x0000000346897211 */ /* 0x000fe200030f0eff */
[----:B------:R-:W-:Y:S02]  /*35a80*/  IMAD R34, R29, 0x1aa, RZ ;  /* 0x000001aa1d227824 */ /* 0x000fe400078e02ff */
[----:B0-----:R-:W-:Y:S02]  /*35a90*/  IMAD R36, R31, 0x1ab, RZ ;  /* 0x000001ab1f247824 */ /* 0x001fe400078e02ff */
[----:B------:R-:W-:Y:S01]  /*35aa0*/  IMAD R40, R35, 0x1ad, RZ ;  /* 0x000001ad23287824 */ /* 0x000fe200078e02ff */
[----:B------:R-:W0:Y:S01]  /*35ab0*/  LDC R65, c[0x0][0x278] ;  /* 0x00009e00ff417b82 */ /* 0x000e220000000800 */
[----:B---3--:R-:W-:-:S02]  /*35ac0*/  IADD3 R6, P4, R71, R2, RZ ;  /* 0x0000000247067210 */ /* 0x008fc40007f9e0ff */
[CC--:B--2---:R-:W-:Y:S02]  /*35ad0*/  IADD3 R4, P5, R72.reuse, R2.reuse, RZ ;  /* 0x0000000248047210 */ /* 0x0c4fe40007fbe0ff */
[-C--:B------:R-:W-:Y:S01]  /*35ae0*/  LEA.HI.X.SX32 R7, R71, R3.reuse, 0x1, P4 ;  /* 0x0000000347077211 */ /* 0x080fe200020f0eff */
[----:B------:R-:W-:Y:S01]  /*35af0*/  IMAD R42, R37, 0x1ae, RZ ;  /* 0x000001ae252a7824 */ /* 0x000fe200078e02ff */
[-C--:B------:R-:W-:Y:S01]  /*35b00*/  LEA.HI.X.SX32 R5, R72, R3.reuse, 0x1, P5 ;  /* 0x0000000348057211 */ /* 0x080fe200028f0eff */
[----:B------:R-:W-:Y:S01]  /*35b10*/  IMAD R46, R41, 0x1b0, RZ ;  /* 0x000001b0292e7824 */ /* 0x000fe200078e02ff */
[-C--:B------:R-:W-:Y:S01]  /*35b20*/  IADD3 R134, P6, R73, R2.reuse, RZ ;  /* 0x0000000249867210 */ /* 0x080fe20007fde0ff */
[----:B------:R2:W-:Y:S01]  /*35b30*/  STL.64 [R1+0x548], R6 ;  /* 0x0005480601007387 */ /* 0x0005e20000100a00 */
[CC--:B------:R-:W-:Y:S01]  /*35b40*/  IADD3 R132, P4, R74.reuse, R2.reuse, RZ ;  /* 0x000000024a847210 */ /* 0x0c0fe20007f9e0ff */
[----:B------:R-:W-:Y:S01]  /*35b50*/  IMAD R48, R43, 0x1b1, RZ ;  /* 0x000001b12b307824 */ /* 0x000fe200078e02ff */
[-C--:B------:R-:W-:Y:S01]  /*35b60*/  LEA.HI.X.SX32 R135, R73, R3.reuse, 0x1, P6 ;  /* 0x0000000349877211 */ /* 0x080fe200030f0eff */
[----:B------:R3:W-:Y:S01]  /*35b70*/  STL.64 [R1+0x540], R4 ;  /* 0x0005400401007387 */ /* 0x0007e20000100a00 */
[----:B------:R-:W-:Y:S01]  /*35b80*/  LEA.HI.X.SX32 R133, R74, R3, 0x1, P4 ;  /* 0x000000034a857211 */ /* 0x000fe200020f0eff */
[----:B------:R-:W-:Y:S01]  /*35b90*/  IMAD R52, R47, 0x1b3, RZ ;  /* 0x000001b32f347824 */ /* 0x000fe200078e02ff */
[----:B------:R-:W0:Y:S01]  /*35ba0*/  LDC R55, c[0x0][0x278] ;  /* 0x00009e00ff377b82 */ /* 0x000e220000000800 */
[----:B--2---:R-:W-:Y:S01]  /*35bb0*/  IADD3 R6, P5, R75, R2, RZ ;  /* 0x000000024b067210 */ /* 0x004fe20007fbe0ff */
[----:B------:R-:W-:-:S02]  /*35bc0*/  IMAD R54, R49, 0x1b4, RZ ;  /* 0x000001b431367824 */ /* 0x000fc400078e02ff */
[----:B------:R-:W-:Y:S01]  /*35bd0*/  IMAD R26, R21, 0x1a6, RZ ;  /* 0x000001a6151a7824 */ /* 0x000fe200078e02ff */
[CC--:B---3--:R-:W-:Y:S01]  /*35be0*/  IADD3 R4, P6, R76.reuse, R2.reuse, RZ ;  /* 0x000000024c047210 */ /* 0x0c8fe20007fde0ff */
[----:B------:R-:W-:Y:S01]  /*35bf0*/  IMAD R58, R53, 0x1b7, RZ ;  /* 0x000001b7353a7824 */ /* 0x000fe200078e02ff */
[-C--:B------:R-:W-:Y:S01]  /*35c00*/  LEA.HI.X.SX32 R7, R75, R3.reuse, 0x1, P5 ;  /* 0x000000034b077211 */ /* 0x080fe200028f0eff */
[----:B-1----:R-:W-:Y:S01]  /*35c10*/  IMAD R32, R27, 0x1a9, RZ ;  /* 0x000001a91b207824 */ /* 0x002fe200078e02ff */
[-C--:B------:R-:W-:Y:S01]  /*35c20*/  LEA.HI.X.SX32 R5, R76, R3.reuse, 0x1, P6 ;  /* 0x000000034c057211 */ /* 0x080fe200030f0eff */
[----:B----4-:R-:W-:Y:S01]  /*35c30*/  IMAD R64, R59, 0x1b9, RZ ;  /* 0x000001b93b407824 */ /* 0x010fe200078e02ff */
[-C--:B------:R-:W-:Y:S01]  /*35c40*/  IADD3 R130, P4, R77, R2.reuse, RZ ;  /* 0x000000024d827210 */ /* 0x080fe20007f9e0ff */
[----:B------:R1:W-:Y:S01]  /*35c50*/  STL.64 [R1+0x528], R6 ;  /* 0x0005280601007387 */ /* 0x0003e20000100a00 */
[CC--:B------:R-:W-:Y:S01]  /*35c60*/  IADD3 R128, P5, R78.reuse, R2.reuse, RZ ;  /* 0x000000024e807210 */ /* 0x0c0fe20007fbe0ff */
[----:B------:R-:W-:Y:S01]  /*35c70*/  IMAD R38, R33, 0x1ac, RZ ;  /* 0x000001ac21267824 */ /* 0x000fe200078e02ff */
[-C--:B------:R-:W-:Y:S01]  /*35c80*/  LEA.HI.X.SX32 R131, R77, R3.reuse, 0x1, P4 ;  /* 0x000000034d837211 */ /* 0x080fe200020f0eff */
[----:B------:R2:W-:Y:S01]  /*35c90*/  STL.64 [R1+0x520], R4 ;  /* 0x0005200401007387 */ /* 0x0005e20000100a00 */
[----:B------:R-:W-:Y:S01]  /*35ca0*/  LEA.HI.X.SX32 R129, R78, R3, 0x1, P5 ;  /* 0x000000034e817211 */ /* 0x000fe200028f0eff */
[----:B------:R-:W3:Y:S01]  /*35cb0*/  LDC R63, c[0x0][0x278] ;  /* 0x00009e00ff3f7b82 */ /* 0x000ee20000000800 */
[----:B-1----:R-:W-:Y:S01]  /*35cc0*/  IADD3 R6, P6, R79, R2, RZ ;  /* 0x000000024f067210 */ /* 0x002fe20007fde0ff */
[----:B0-----:R-:W-:-:S06]  /*35cd0*/  IMAD R70, R65, 0x1bc, RZ ;  /* 0x000001bc41467824 */ /* 0x001fcc00078e02ff */
[----:B------:R-:W0:Y:S01]  /*35ce0*/  LDC R60, c[0x0][0x278] ;  /* 0x00009e00ff3c7b82 */ /* 0x000e220000000800 */
[CC--:B--2---:R-:W-:Y:S02]  /*35cf0*/  IADD3 R4, P4, R80.reuse, R2.reuse, RZ ;  /* 0x0000000250047210 */ /* 0x0c4fe40007f9e0ff */
[-C--:B------:R-:W-:Y:S02]  /*35d00*/  LEA.HI.X.SX32 R7, R79, R3.reuse, 0x1, P6 ;  /* 0x000000034f077211 */ /* 0x080fe400030f0eff */
[-C--:B------:R-:W-:Y:S02]  /*35d10*/  LEA.HI.X.SX32 R5, R80, R3.reuse, 0x1, P4 ;  /* 0x0000000350057211 */ /* 0x080fe400020f0eff */
[-C--:B------:R-:W-:Y:S01]  /*35d20*/  IADD3 R126, P5, R81, R2.reuse, RZ ;  /* 0x00000002517e7210 */ /* 0x080fe20007fbe0ff */
[----:B------:R1:W-:Y:S01]  /*35d30*/  STL.64 [R1+0x508], R6 ;  /* 0x0005080601007387 */ /* 0x0003e20000100a00 */
[CC--:B------:R-:W-:Y:S01]  /*35d40*/  IADD3 R124, P6, R82.reuse, R2.reuse, RZ ;  /* 0x00000002527c7210 */ /* 0x0c0fe20007fde0ff */
[----:B------:R-:W-:Y:S01]  /*35d50*/  IMAD R44, R39, 0x1af, RZ ;  /* 0x000001af272c7824 */ /* 0x000fe200078e02ff */
[-C--:B------:R-:W-:Y:S01]  /*35d60*/  LEA.HI.X.SX32 R127, R81, R3.reuse, 0x1, P5 ;  /* 0x00000003517f7211 */ /* 0x080fe200028f0eff */
[----:B------:R2:W-:Y:S01]  /*35d70*/  STL.64 [R1+0x500], R4 ;  /* 0x0005000401007387 */ /* 0x0005e20000100a00 */
[----:B------:R-:W-:Y:S01]  /*35d80*/  LEA.HI.X.SX32 R125, R82, R3, 0x1, P6 ;  /* 0x00000003527d7211 */ /* 0x000fe200030f0eff */
[----:B------:R-:W4:Y:S01]  /*35d90*/  LDC R67, c[0x0][0x278] ;  /* 0x00009e00ff437b82 */ /* 0x000f220000000800 */
[----:B-1----:R-:W-:-:S07]  /*35da0*/  IADD3 R6, P4, R83, R2, RZ ;  /* 0x0000000253067210 */ /* 0x002fce0007f9e0ff */
[----:B------:R-:W1:Y:S01]  /*35db0*/  LDC R69, c[0x0][0x278] ;  /* 0x00009e00ff457b82 */ /* 0x000e620000000800 */
        /* <DEDUP_REMOVED lines=11> */
[----:B------:R-:W1:Y:S01]  /*35e70*/  LDC R71, c[0x0][0x278] ;  /* 0x00009e00ff477b82 */ /* 0x000e620000000800 */
[----:B--2---:R-:W-:Y:S01]  /*35e80*/  IADD3 R6, P5, R87, R2, RZ ;  /* 0x0000000257067210 */ /* 0x004fe20007fbe0ff */
[----:B------:R-:W-:-:S02]  /*35e90*/  IMAD R61, R55, 0x1b6, RZ ;  /* 0x000001b6373d7824 */ /* 0x000fc400078e02ff */
[----:B---3--:R-:W-:Y:S01]  /*35ea0*/  IMAD R66, R63, 0x1ba, RZ ;  /* 0x000001ba3f427824 */ /* 0x008fe200078e02ff */
[-C--:B0-----:R-:W-:Y:S01]  /*35eb0*/  IADD3 R4, P6, R88, R2.reuse, RZ ;  /* 0x0000000258047210 */ /* 0x081fe20007fde0ff */
[----:B------:R-:W-:Y:S01]  /*35ec0*/  IMAD R68, R60, 0x1bb, RZ ;  /* 0x000001bb3c447824 */ /* 0x000fe200078e02ff */
[-C--:B------:R-:W-:Y:S01]  /*35ed0*/  LEA.HI.X.SX32 R7, R87, R3.reuse, 0x1, P5 ;  /* 0x0000000357077211 */ /* 0x080fe200028f0eff */
[----:B----4-:R-:W-:Y:S01]  /*35ee0*/  IMAD R72, R67, 0x1bd, RZ ;  /* 0x000001bd43487824 */ /* 0x010fe200078e02ff */
[-C--:B------:R-:W-:Y:S01]  /*35ef0*/  LEA.HI.X.SX32 R5, R88, R3.reuse, 0x1, P6 ;  /* 0x0000000358057211 */ /* 0x080fe200030f0eff */
[----:B-1----:R-:W-:Y:S01]  /*35f00*/  IMAD R74, R69, 0x1be, RZ ;  /* 0x000001be454a7824 */ /* 0x002fe200078e02ff */
[CC--:B------:R-:W-:Y:S01]  /*35f10*/  IADD3 R118, P4, R89.reuse, R2.reuse, RZ ;  /* 0x0000000259767210 */ /* 0x0c0fe20007f9e0ff */
[----:B------:R-:W-:Y:S01]  /*35f20*/  STL.64 [R1+0x4c8], R6 ;  /* 0x0004c80601007387 */ /* 0x000fe20000100a00 */
[----:B------:R-:W0:Y:S02]  /*35f30*/  LDC R75, c[0x0][0x278] ;  /* 0x00009e00ff4b7b82 */ /* 0x000e240000000800 */
[----:B------:R-:W-:Y:S01]  /*35f40*/  LEA.HI.X.SX32 R119, R89, R3, 0x1, P4 ;  /* 0x0000000359777211 */ /* 0x000fe200020f0eff */
[----:B------:R1:W-:Y:S01]  /*35f50*/  STL.64 [R1+0x4c0], R4 ;  /* 0x0004c00401007387 */ /* 0x0003e20000100a00 */
[----:B------:R-:W-:-:S02]  /*35f60*/  IADD3 R116, P5, R90, R2, RZ ;  /* 0x000000025a747210 */ /* 0x000fc40007fbe0ff */
[-C--:B------:R-:W-:Y:S02]  /*35f70*/  IADD3 R8, P6, R91, R2.reuse, RZ ;  /* 0x000000025b087210 */ /* 0x080fe40007fde0ff */
[-C--:B------:R-:W-:Y:S01]  /*35f80*/  LEA.HI.X.SX32 R117, R90, R3.reuse, 0x1, P5 ;  /* 0x000000035a757211 */ /* 0x080fe200028f0eff */
[----:B------:R-:W-:Y:S01]  /*35f90*/  IMAD R76, R71, 0x1bf, RZ ;  /* 0x000001bf474c7824 */ /* 0x000fe200078e02ff */
[----:B------:R-:W2:Y:S01]  /*35fa0*/  LDC R79, c[0x0][0x278] ;  /* 0x00009e00ff4f7b82 */ /* 0x000ea20000000800 */
[----:B-1----:R-:W-:Y:S02]  /*35fb0*/  IADD3 R4, P4, R92, R2, RZ ;  /* 0x000000025c047210 */ /* 0x002fe40007f9e0ff */
[----:B------:R-:W-:-:S05]  /*35fc0*/  LEA.HI.X.SX32 R9, R91, R3, 0x1, P6 ;  /* 0x000000035b097211 */ /* 0x000fca00030f0eff */
[----:B------:R-:W1:Y:S01]  /*35fd0*/  LDC R83, c[0x0][0x278] ;  /* 0x00009e00ff537b82 */ /* 0x000e620000000800 */
[-C--:B------:R-:W-:Y:S02]  /*35fe0*/  LEA.HI.X.SX32 R5, R92, R3.reuse, 0x1, P4 ;  /* 0x000000035c057211 */ /* 0x080fe400020f0eff */
[CC--:B------:R-:W-:Y:S02]  /*35ff0*/  IADD3 R6, P5, R93.reuse, R2.reuse, RZ ;  /* 0x000000025d067210 */ /* 0x0c0fe40007fbe0ff */
[-C--:B------:R-:W-:Y:S01]  /*36000*/  IADD3 R112, P6, R94, R2.reuse, RZ ;  /* 0x000000025e707210 */ /* 0x080fe20007fde0ff */
[----:B------:R3:W-:Y:S01]  /*36010*/  STL.64 [R1+0x4a0], R4 ;  /* 0x0004a00401007387 */ /* 0x0007e20000100a00 */
[-C--:B------:R-:W-:Y:S01]  /*36020*/  LEA.HI.X.SX32 R7, R93, R3.reuse, 0x1, P5 ;  /* 0x000000035d077211 */ /* 0x080fe200028f0eff */
[----:B0-----:R-:W-:Y:S01]  /*36030*/  IMAD R80, R75, 0x1c1, RZ ;  /* 0x000001c14b507824 */ /* 0x001fe200078e02ff */
[-C--:B------:R-:W-:Y:S01]  /*36040*/  IADD3 R110, P5, R96, R2.reuse, RZ ;  /* 0x00000002606e7210 */ /* 0x080fe20007fbe0ff */
[----:B------:R-:W0:Y:S01]  /*36050*/  LDC R87, c[0x0][0x278] ;  /* 0x00009e00ff577b82 */ /* 0x000e220000000800 */
[----:B------:R-:W-:Y:S01]  /*36060*/  LEA.HI.X.SX32 R113, R94, R3, 0x1, P6 ;  /* 0x000000035e717211 */ /* 0x000fe200030f0eff */
[----:B------:R-:W-:Y:S01]  /*36070*/  STL.64 [R1+0x4a8], R8 ;  /* 0x0004a80801007387 */ /* 0x000fe20000100a00 */
[----:B------:R-:W-:-:S02]  /*36080*/  IADD3 R108, P6, R97, R2, RZ ;  /* 0x00000002616c7210 */ /* 0x000fc40007fde0ff */
[CC--:B---3--:R-:W-:Y:S01]  /*36090*/  IADD3 R4, P4, R95.reuse, R2.reuse, RZ ;  /* 0x000000025f047210 */ /* 0x0c8fe20007f9e0ff */
[----:B------:R3:W-:Y:S01]  /*360a0*/  STL.64 [R1+0x498], R6 ;  /* 0x0004980601007387 */ /* 0x0007e20000100a00 */
[-C--:B------:R-:W-:Y:S01]  /*360b0*/  LEA.HI.X.SX32 R111, R96, R3.reuse, 0x1, P5 ;  /* 0x00000003606f7211 */ /* 0x080fe200028f0eff */
[----:B------:R-:W4:Y:S01]  /*360c0*/  LDC R93, c[0x0][0x278] ;  /* 0x00009e00ff5d7b82 */ /* 0x000f220000000800 */
[-C--:B------:R-:W-:Y:S02]  /*360d0*/  LEA.HI.X.SX32 R5, R95, R3.reuse, 0x1, P4 ;  /* 0x000000035f057211 */ /* 0x080fe400020f0eff */
[-C--:B------:R-:W-:Y:S02]  /*360e0*/  IADD3 R114, P4, R98, R2.reuse, RZ ;  /* 0x0000000262727210 */ /* 0x080fe40007f9e0ff */
[----:B------:R-:W-:Y:S01]  /*360f0*/  LEA.HI.X.SX32 R109, R97, R3, 0x1, P6 ;  /* 0x00000003616d7211 */ /* 0x000fe200030f0eff */
[----:B------:R2:W-:Y:S02]  /*36100*/  STL.64 [R1+0x488], R4 ;  /* 0x0004880401007387 */ /* 0x0005e40000100a00 */
[----:B------:R-:W4:Y:S01]  /*36110*/  LDC R90, c[0x0][0x278] ;  /* 0x00009e00ff5a7b82 */ /* 0x000f220000000800 */
[----:B---3--:R-:W-:-:S02]  /*36120*/  IADD3 R6, P5, R99, R2, RZ ;  /* 0x0000000263067210 */ /* 0x008fc40007fbe0ff */
[-C--:B------:R-:W-:Y:S02]  /*36130*/  LEA.HI.X.SX32 R115, R98, R3.reuse, 0x1, P4 ;  /* 0x0000000362737211 */ /* 0x080fe400020f0eff */
[----:B------:R-:W-:-:S03]  /*36140*/  LEA.HI.X.SX32 R7, R99, R3, 0x1, P5 ;  /* 0x0000000363077211 */ /* 0x000fc600028f0eff */
[----:B------:R-:W3:Y:S01]  /*36150*/  LDC R97, c[0x0][0x278] ;  /* 0x00009e00ff617b82 */ /* 0x000ee20000000800 */
[CC--:B--2---:R-:W-:Y:S02]  /*36160*/  IADD3 R4, P6, R152.reuse, R2.reuse, RZ ;  /* 0x0000000298047210 */ /* 0x0c4fe40007fde0ff */
[-C--:B------:R-:W-:Y:S02]  /*36170*/  IADD3 R106, P4, R153, R2.reuse, RZ ;  /* 0x00000002996a7210 */ /* 0x080fe40007f9e0ff */
[-C--:B------:R-:W-:Y:S02]  /*36180*/  LEA.HI.X.SX32 R5, R152, R3.reuse, 0x1, P6 ;  /* 0x0000000398057211 */ /* 0x080fe400030f0eff */
[CC--:B------:R-:W-:Y:S01]  /*36190*/  IADD3 R104, P5, R154.reuse, R2.reuse, RZ ;  /* 0x000000029a687210 */ /* 0x0c0fe20007fbe0ff */
[----:B------:R2:W-:Y:S01]  /*361a0*/  STL.64 [R1+0x468], R6 ;  /* 0x0004680601007387 */ /* 0x0005e20000100a00 */
[----:B------:R-:W-:Y:S01]  /*361b0*/  IADD3 R8, P6, R155, R2, RZ ;  /* 0x000000029b087210 */ /* 0x000fe20007fde0ff */
[----:B------:R-:W3:Y:S01]  /*361c0*/  LDC R94, c[0x0][0x278] ;  /* 0x00009e00ff5e7b82 */ /* 0x000ee20000000800 */
[-C--:B------:R-:W-:Y:S01]  /*361d0*/  LEA.HI.X.SX32 R107, R153, R3.reuse, 0x1, P4 ;  /* 0x00000003996b7211 */ /* 0x080fe200020f0eff */
[----:B------:R1:W-:Y:S01]  /*361e0*/  STL.64 [R1+0x460], R4 ;  /* 0x0004600401007387 */ /* 0x0003e20000100a00 */
[----:B------:R-:W-:-:S02]  /*361f0*/  LEA.HI.X.SX32 R105, R154, R3, 0x1, P5 ;  /* 0x000000039a697211 */ /* 0x000fc400028f0eff */
[----:B------:R-:W-:-:S03]  /*36200*/  LEA.HI.X.SX32 R9, R155, R3, 0x1, P6 ;  /* 0x000000039b097211 */ /* 0x000fc600030f0eff */
[----:B------:R-:W3:Y:S01]  /*36210*/  LDC R153, c[0x0][0x278] ;  /* 0x00009e00ff997b82 */ /* 0x000ee20000000800 */
[CC--:B--2---:R-:W-:Y:S02]  /*36220*/  IADD3 R6, P4, R156.reuse, R2.reuse, RZ ;  /* 0x000000029c067210 */ /* 0x0c4fe40007f9e0ff */
[----:B-1----:R-:W-:Y:S02]  /*36230*/  IADD3 R4, P5, R157, R2, RZ ;  /* 0x000000029d047210 */ /* 0x002fe40007fbe0ff */
[----:B------:R-:W-:-:S03]  /*36240*/  LEA.HI.X.SX32 R7, R156, R3, 0x1, P4 ;  /* 0x000000039c077211 */ /* 0x000fc600020f0eff */
[----:B------:R-:W1:Y:S01]  /*36250*/  LDC R98, c[0x0][0x278] ;  /* 0x00009e00ff627b82 */ /* 0x000e620000000800 */
[----:B------:R-:W-:Y:S01]  /*36260*/  LEA.HI.X.SX32 R5, R157, R3, 0x1, P5 ;  /* 0x000000039d057211 */ /* 0x000fe200028f0eff */
[----:B------:R2:W-:Y:S01]  /*36270*/  STL.64 [R1+0x448], R8 ;  /* 0x0004480801007387 */ /* 0x0005e20000100a00 */
[----:B------:R-:W-:-:S03]  /*36280*/  IADD3 R102, P6, R158, R2, RZ ;  /* 0x000000029e667210 */ /* 0x000fc60007fde0ff */
[----:B------:R0:W-:Y:S01]  /*36290*/  STL.64 [R1+0x440], R6 ;  /* 0x0004400601007387 */ /* 0x0001e20000100a00 */
[----:B------:R-:W-:Y:S01]  /*362a0*/  LEA.HI.X.SX32 R103, R158, R3, 0x1, P6 ;  /* 0x000000039e677211 */ /* 0x000fe200030f0eff */
[----:B------:R-:W1:Y:S02]  /*362b0*/  LDC R157, c[0x0][0x278] ;  /* 0x00009e00ff9d7b82 */ /* 0x000e640000000800 */
[----:B------:R4:W-:Y:S01]  /*362c0*/  STL.64 [R1+0x438], R4 ;  /* 0x0004380401007387 */ /* 0x0009e20000100a00 */
[----:B--2---:R-:W-:Y:S01]  /*362d0*/  IADD3 R8, P4, R159, R2, RZ ;  /* 0x000000029f087210 */ /* 0x004fe20007f9e0ff */
[----:B------:R-:W-:-:S04]  /*362e0*/  IMAD R84, R79, 0x1c3, RZ ;  /* 0x000001c34f547824 */ /* 0x000fc800078e02ff */
[----:B------:R-:W2:Y:S01]  /*362f0*/  LDC R154, c[0x0][0x278] ;  /* 0x00009e00ff9a7b82 */ /* 0x000ea20000000800 */
[CC--:B0-----:R-:W-:Y:S02]  /*36300*/  IADD3 R6, P5, R160.reuse, R2.reuse, RZ ;  /* 0x00000002a0067210 */ /* 0x0c1fe40007fbe0ff */
[----:B----4-:R-:W-:Y:S02]  /*36310*/  IADD3 R4, P6, R161, R2, RZ ;  /* 0x00000002a1047210 */ /* 0x010fe40007fde0ff */
[----:B------:R-:W-:-:S03]  /*36320*/  LEA.HI.X.SX32 R7, R160, R3, 0x1, P5 ;  /* 0x00000003a0077211 */ /* 0x000fc600028f0eff */
[----:B------:R-:W0:Y:S01]  /*36330*/  LDC R158, c[0x0][0x278] ;  /* 0x00009e00ff9e7b82 */ /* 0x000e220000000800 */
[-C--:B------:R-:W-:Y:S02]  /*36340*/  LEA.HI.X.SX32 R9, R159, R3.reuse, 0x1, P4 ;  /* 0x000000039f097211 */ /* 0x080fe400020f0eff */
[-C--:B------:R-:W-:Y:S02]  /*36350*/  LEA.HI.X.SX32 R5, R161, R3.reuse, 0x1, P6 ;  /* 0x00000003a1057211 */ /* 0x080fe400030f0eff */
[CC--:B------:R-:W-:Y:S01]  /*36360*/  IADD3 R100, P4, R162.reuse, R2.reuse, RZ ;  /* 0x00000002a2647210 */ /* 0x0c0fe20007f9e0ff */
[----:B------:R4:W-:Y:S02]  /*36370*/  STL.64 [R1+0x420], R6 ;  /* 0x0004200601007387 */ /* 0x0009e40000100a00 */
[----:B------:R-:W0:Y:S01]  /*36380*/  LDC R161, c[0x0][0x278] ;  /* 0x00009e00ffa17b82 */ /* 0x000e220000000800 */
[----:B------:R-:W-:Y:S01]  /*36390*/  LEA.HI.X.SX32 R101, R162, R3, 0x1, P4 ;  /* 0x00000003a2657211 */ /* 0x000fe200020f0eff */
[----:B------:R3:W-:Y:S04]  /*363a0*/  STL.64 [R1+0x428], R8 ;  /* 0x0004280801007387 */ /* 0x0007e80000100a00 */
[----:B------:R1:W-:Y:S01]  /*363b0*/  STL.64 [R1+0x418], R4 ;  /* 0x0004180401007387 */ /* 0x0003e20000100a00 */
[----:B------:R-:W-:Y:S01]  /*363c0*/  IMAD R88, R83, 0x1c5, RZ ;  /* 0x000001c553587824 */ /* 0x000fe200078e02ff */
[----:B------:R-:W0:Y:S01]  /*363d0*/  LDC R162, c[0x0][0x278] ;  /* 0x00009e00ffa27b82 */ /* 0x000e220000000800 */
[----:B----4-:R-:W-:-:S02]  /*363e0*/  IADD3 R6, P5, R163, R2, RZ ;  /* 0x00000002a3067210 */ /* 0x010fc40007fbe0ff */
[CC--:B---3--:R-:W-:Y:S02]  /*363f0*/  IADD3 R8, P6, R164.reuse, R2.reuse, RZ ;  /* 0x00000002a4087210 */ /* 0x0c8fe40007fde0ff */
[-C--:B------:R-:W-:Y:S02]  /*36400*/  LEA.HI.X.SX32 R7, R163, R3.reuse, 0x1, P5 ;  /* 0x00000003a3077211 */ /* 0x080fe400028f0eff */
[CC--:B-1----:R-:W-:Y:S02]  /*36410*/  IADD3 R4, P4, R165.reuse, R2.reuse, RZ ;  /* 0x00000002a5047210 */ /* 0x0c2fe40007f9e0ff */
[-C--:B------:R-:W-:Y:S02]  /*36420*/  LEA.HI.X.SX32 R9, R164, R3.reuse, 0x1, P6 ;  /* 0x00000003a4097211 */ /* 0x080fe400030f0eff */
[----:B------:R-:W-:Y:S01]  /*36430*/  LEA.HI.X.SX32 R5, R165, R3, 0x1, P4 ;  /* 0x00000003a5057211 */ /* 0x000fe200020f0eff */
[----:B------:R1:W-:Y:S01]  /*36440*/  STL.64 [R1+0x408], R6 ;  /* 0x0004080601007387 */ /* 0x0003e20000100a00 */
[----:B------:R-:W3:Y:S03]  /*36450*/  LDC R165, c[0x0][0x278] ;  /* 0x00009e00ffa57b82 */ /* 0x000ee60000000800 */
[----:B------:R4:W-:Y:S04]  /*36460*/  STL.64 [R1+0x400], R8 ;  /* 0x0004000801007387 */ /* 0x0009e80000100a00 */
[----:B------:R2:W-:Y:S01]  /*36470*/  STL.64 [R1+0x3f8], R4 ;  /* 0x0003f80401007387 */ /* 0x0005e20000100a00 */
[----:B-1----:R-:W-:-:S02]  /*36480*/  IADD3 R6, P5, R166, R2, RZ ;  /* 0x00000002a6067210 */ /* 0x002fc40007fbe0ff */
[-C--:B----4-:R-:W-:Y:S02]  /*36490*/  IADD3 R8, P6, R167, R2.reuse, RZ ;  /* 0x00000002a7087210 */ /* 0x090fe40007fde0ff */
[-C--:B------:R-:W-:Y:S02]  /*364a0*/  LEA.HI.X.SX32 R7, R166, R3.reuse, 0x1, P5 ;  /* 0x00000003a6077211 */ /* 0x080fe400028f0eff */
[CC--:B--2---:R-:W-:Y:S01]  /*364b0*/  IADD3 R4, P4, R168.reuse, R2.reuse, RZ ;  /* 0x00000002a8047210 */ /* 0x0c4fe20007f9e0ff */
[----:B------:R-:W-:Y:S01]  /*364c0*/  IMAD R92, R87, 0x1c7, RZ ;  /* 0x000001c7575c7824 */ /* 0x000fe200078e02ff */
[-C--:B------:R-:W-:Y:S01]  /*364d0*/  LEA.HI.X.SX32 R9, R167, R3.reuse, 0x1, P6 ;  /* 0x00000003a7097211 */ /* 0x080fe200030f0eff */
[----:B------:R-:W1:Y:S01]  /*364e0*/  LDC R166, c[0x0][0x278] ;  /* 0x00009e00ffa67b82 */ /* 0x000e620000000800 */
[----:B------:R-:W-:Y:S01]  /*364f0*/  LEA.HI.X.SX32 R5, R168, R3, 0x1, P4 ;  /* 0x00000003a8057211 */ /* 0x000fe200020f0eff */
[----:B------:R2:W-:Y:S04]  /*36500*/  STL.64 [R1+0x3f0], R6 ;  /* 0x0003f00601007387 */ /* 0x0005e80000100a00 */
[----:B------:R4:W-:Y:S04]  /*36510*/  STL.64 [R1+0x3e8], R8 ;  /* 0x0003e80801007387 */ /* 0x0009e80000100a00 */
[----:B------:R0:W-:Y:S01]  /*36520*/  STL.64 [R1+0x3e0], R4 ;  /* 0x0003e00401007387 */ /* 0x0001e20000100a00 */
[----:B--2---:R-:W-:-:S02]  /*36530*/  IADD3 R6, P5, R169, R2, RZ ;  /* 0x00000002a9067210 */ /* 0x004fc40007fbe0ff */
[CC--:B----4-:R-:W-:Y:S02]  /*36540*/  IADD3 R8, P6, R170.reuse, R2.reuse, RZ ;  /* 0x00000002aa087210 */ /* 0x0d0fe40007fde0ff */
[-C--:B------:R-:W-:Y:S02]  /*36550*/  LEA.HI.X.SX32 R7, R169, R3.reuse, 0x1, P5 ;  /* 0x00000003a9077211 */ /* 0x080fe400028f0eff */
[CC--:B0-----:R-:W-:Y:S01]  /*36560*/  IADD3 R4, P4, R171.reuse, R2.reuse, RZ ;  /* 0x00000002ab047210 */ /* 0x0c1fe20007f9e0ff */
[----:B------:R-:W0:Y:S01]  /*36570*/  LDC R169, c[0x0][0x278] ;  /* 0x00009e00ffa97b82 */ /* 0x000e220000000800 */
[-C--:B------:R-:W-:Y:S02]  /*36580*/  LEA.HI.X.SX32 R9, R170, R3.reuse, 0x1, P6 ;  /* 0x00000003aa097211 */ /* 0x080fe400030f0eff */
[----:B------:R-:W-:Y:S01]  /*36590*/  LEA.HI.X.SX32 R5, R171, R3, 0x1, P4 ;  /* 0x00000003ab057211 */ /* 0x000fe200020f0eff */
[----:B------:R2:W-:Y:S04]  /*365a0*/  STL.64 [R1+0x3d8], R6 ;  /* 0x0003d80601007387 */ /* 0x0005e80000100a00 */
[----:B------:R4:W-:Y:S01]  /*365b0*/  STL.64 [R1+0x3d0], R8 ;  /* 0x0003d00801007387 */ /* 0x0009e20000100a00 */
[----:B------:R-:W-:Y:S01]  /*365c0*/  IMAD R96, R93, 0x1c9, RZ ;  /* 0x000001c95d607824 */ /* 0x000fe200078e02ff */
[----:B------:R-:W1:Y:S02]  /*365d0*/  LDC R170, c[0x0][0x278] ;  /* 0x00009e00ffaa7b82 */ /* 0x000e640000000800 */
[----:B------:R3:W-:Y:S01]  /*365e0*/  STL.64 [R1+0x3c8], R4 ;  /* 0x0003c80401007387 */ /* 0x0007e20000100a00 */
[----:B--2---:R-:W-:-:S02]  /*365f0*/  IADD3 R6, P5, R172, R2, RZ ;  /* 0x00000002ac067210 */ /* 0x004fc40007fbe0ff */
[CC--:B----4-:R-:W-:Y:S02]  /*36600*/  IADD3 R8, P6, R173.reuse, R2.reuse, RZ ;  /* 0x00000002ad087210 */ /* 0x0d0fe40007fde0ff */
[-C--:B------:R-:W-:Y:S02]  /*36610*/  LEA.HI.X.SX32 R7, R172, R3.reuse, 0x1, P5 ;  /* 0x00000003ac077211 */ /* 0x080fe400028f0eff */
[CC--:B---3--:R-:W-:Y:S02]  /*36620*/  IADD3 R4, P4, R174.reuse, R2.reuse, RZ ;  /* 0x00000002ae047210 */ /* 0x0c8fe40007f9e0ff */
[-C--:B------:R-:W-:Y:S02]  /*36630*/  LEA.HI.X.SX32 R9, R173, R3.reuse, 0x1, P6 ;  /* 0x00000003ad097211 */ /* 0x080fe400030f0eff */
[----:B------:R-:W-:Y:S01]  /*36640*/  LEA.HI.X.SX32 R5, R174, R3, 0x1, P4 ;  /* 0x00000003ae057211 */ /* 0x000fe200020f0eff */
[----:B------:R2:W-:Y:S01]  /*36650*/  STL.64 [R1+0x3c0], R6 ;  /* 0x0003c00601007387 */ /* 0x0005e20000100a00 */
[----:B------:R-:W3:Y:S03]  /*36660*/  LDC R173, c[0x0][0x278] ;  /* 0x00009e00ffad7b82 */ /* 0x000ee60000000800 */
[----:B------:R4:W-:Y:S04]  /*36670*/  STL.64 [R1+0x3b8], R8 ;  /* 0x0003b80801007387 */ /* 0x0009e80000100a00 */
[----:B------:R0:W-:Y:S01]  /*36680*/  STL.64 [R1+0x3b0], R4 ;  /* 0x0003b00401007387 */ /* 0x0001e20000100a00 */
[----:B------:R-:W-:Y:S01]  /*36690*/  IMAD R99, R90, 0x1ca, RZ ;  /* 0x000001ca5a637824 */ /* 0x000fe200078e02ff */
[----:B------:R-:W3:Y:S01]  /*366a0*/  LDC R174, c[0x0][0x278] ;  /* 0x00009e00ffae7b82 */ /* 0x000ee20000000800 */
[----:B--2---:R-:W-:-:S02]  /*366b0*/  IADD3 R6, P5, R175, R2, RZ ;  /* 0x00000002af067210 */ /* 0x004fc40007fbe0ff */
[CC--:B----4-:R-:W-:Y:S02]  /*366c0*/  IADD3 R8, P6, R176.reuse, R2.reuse, RZ ;  /* 0x00000002b0087210 */ /* 0x0d0fe40007fde0ff */
[-C--:B------:R-:W-:Y:S02]  /*366d0*/  LEA.HI.X.SX32 R7, R175, R3.reuse, 0x1, P5 ;  /* 0x00000003af077211 */ /* 0x080fe400028f0eff */
[CC--:B0-----:R-:W-:Y:S02]  /*366e0*/  IADD3 R4, P4, R177.reuse, R2.reuse, RZ ;  /* 0x00000002b1047210 */ /* 0x0c1fe40007f9e0ff */
[-C--:B------:R-:W-:Y:S02]  /*366f0*/  LEA.HI.X.SX32 R9, R176, R3.reuse, 0x1, P6 ;  /* 0x00000003b0097211 */ /* 0x080fe400030f0eff */
[----:B------:R-:W-:Y:S01]  /*36700*/  LEA.HI.X.SX32 R5, R177, R3, 0x1, P4 ;  /* 0x00000003b1057211 */ /* 0x000fe200020f0eff */
[----:B------:R0:W-:Y:S01]  /*36710*/  STL.64 [R1+0x3a8], R6 ;  /* 0x0003a80601007387 */ /* 0x0001e20000100a00 */
[----:B------:R-:W-:Y:S01]  /*36720*/  IMAD R152, R97, 0x1cb, RZ ;  /* 0x000001cb61987824 */ /* 0x000fe200078e02ff */
[----:B------:R-:W2:Y:S02]  /*36730*/  LDC R177, c[0x0][0x278] ;  /* 0x00009e00ffb17b82 */ /* 0x000ea40000000800 */
[----:B------:R4:W-:Y:S04]  /*36740*/  STL.64 [R1+0x3a0], R8 ;  /* 0x0003a00801007387 */ /* 0x0009e80000100a00 */
[----:B------:R1:W-:Y:S01]  /*36750*/  STL.64 [R1+0x398], R4 ;  /* 0x0003980401007387 */ /* 0x0003e20000100a00 */
[----:B0-----:R-:W-:-:S02]  /*36760*/  IADD3 R6, P5, R178, R2, RZ ;  /* 0x00000002b2067210 */ /* 0x001fc40007fbe0ff */
[CC--:B----4-:R-:W-:Y:S02]  /*36770*/  IADD3 R8, P6, R179.reuse, R2.reuse, RZ ;  /* 0x00000002b3087210 */ /* 0x0d0fe40007fde0ff */
[-C--:B------:R-:W-:Y:S02]  /*36780*/  LEA.HI.X.SX32 R7, R178, R3.reuse, 0x1, P5 ;  /* 0x00000003b2077211 */ /* 0x080fe400028f0eff */
[-C--:B-1----:R-:W-:Y:S01]  /*36790*/  IADD3 R4, P4, R180, R2.reuse, RZ ;  /* 0x00000002b4047210 */ /* 0x082fe20007f9e0ff */
[----:B------:R-:W-:Y:S01]  /*367a0*/  IMAD R155, R94, 0x1cc, RZ ;  /* 0x000001cc5e9b7824 */ /* 0x000fe200078e02ff */
[-C--:B------:R-:W-:Y:S01]  /*367b0*/  LEA.HI.X.SX32 R9, R179, R3.reuse, 0x1, P6 ;  /* 0x00000003b3097211 */ /* 0x080fe200030f0eff */
[----:B------:R-:W-:Y:S01]  /*367c0*/  IMAD R156, R153, 0x1cd, RZ ;  /* 0x000001cd999c7824 */ /* 0x000fe200078e02ff */
[----:B------:R-:W-:Y:S01]  /*367d0*/  LEA.HI.X.SX32 R5, R180, R3, 0x1, P4 ;  /* 0x00000003b4057211 */ /* 0x000fe200020f0eff */
[----:B------:R0:W-:Y:S01]  /*367e0*/  STL.64 [R1+0x390], R6 ;  /* 0x0003900601007387 */ /* 0x0001e20000100a00 */
[----:B------:R-:W-:Y:S01]  /*367f0*/  IMAD R159, R98, 0x1ce, RZ ;  /* 0x000001ce629f7824 */ /* 0x000fe200078e02ff */
[----:B------:R-:W1:Y:S02]  /*36800*/  LDC R178, c[0x0][0x278] ;  /* 0x00009e00ffb27b82 */ /* 0x000e640000000800 */
[----:B------:R4:W-:Y:S04]  /*36810*/  STL.64 [R1+0x388], R8 ;  /* 0x0003880801007387 */ /* 0x0009e80000100a00 */
[----:B------:R3:W-:Y:S01]  /*36820*/  STL.64 [R1+0x380], R4 ;  /* 0x0003800401007387 */ /* 0x0007e20000100a00 */
[----:B0-----:R-:W-:-:S02]  /*36830*/  IADD3 R6, P5, R181, R2, RZ ;  /* 0x00000002b5067210 */ /* 0x001fc40007fbe0ff */
[CC--:B----4-:R-:W-:Y:S02]  /*36840*/  IADD3 R8, P6, R182.reuse, R2.reuse, RZ ;  /* 0x00000002b6087210 */ /* 0x0d0fe40007fde0ff */
[-C--:B------:R-:W-:Y:S02]  /*36850*/  LEA.HI.X.SX32 R7, R181, R3.reuse, 0x1, P5 ;  /* 0x00000003b5077211 */ /* 0x080fe400028f0eff */
[CC--:B---3--:R-:W-:Y:S01]  /*36860*/  IADD3 R4, P4, R183.reuse, R2.reuse, RZ ;  /* 0x00000002b7047210 */ /* 0x0c8fe20007f9e0ff */
        /* <DEDUP_REMOVED lines=8> */
[----:B---3--:R-:W-:-:S02]  /*368f0*/  IADD3 R6, P5, R184, R2, RZ ;  /* 0x00000002b8067210 */ /* 0x008fc40007fbe0ff */
[CC--:B----4-:R-:W-:Y:S02]  /*36900*/  IADD3 R8, P6, R185.reuse, R2.reuse, RZ ;  /* 0x00000002b9087210 */ /* 0x0d0fe40007fde0ff */
[-C--:B------:R-:W-:Y:S02]  /*36910*/  LEA.HI.X.SX32 R7, R184, R3.reuse, 0x1, P5 ;  /* 0x00000003b8077211 */ /* 0x080fe400028f0eff */
[CC--:B--2---:R-:W-:Y:S02]  /*36920*/  IADD3 R4, P4, R186.reuse, R2.reuse, RZ ;  /* 0x00000002ba047210 */ /* 0x0c4fe40007f9e0ff */
[-C--:B------:R-:W-:Y:S02]  /*36930*/  LEA.HI.X.SX32 R9, R185, R3.reuse, 0x1, P6 ;  /* 0x00000003b9097211 */ /* 0x080fe400030f0eff */
[----:B------:R-:W-:Y:S01]  /*36940*/  LEA.HI.X.SX32 R5, R186, R3, 0x1, P4 ;  /* 0x00000003ba057211 */ /* 0x000fe200020f0eff */
[----:B------:R2:W-:Y:S01]  /*36950*/  STL.64 [R1+0x360], R6 ;  /* 0x0003600601007387 */ /* 0x0005e20000100a00 */
[----:B------:R-:W3:Y:S03]  /*36960*/  LDC R185, c[0x0][0x278] ;  /* 0x00009e00ffb97b82 */ /* 0x000ee60000000800 */
[----:B------:R4:W-:Y:S04]  /*36970*/  STL.64 [R1+0x358], R8 ;  /* 0x0003580801007387 */ /* 0x0009e80000100a00 */
[----:B------:R0:W-:Y:S01]  /*36980*/  STL.64 [R1+0x350], R4 ;  /* 0x0003500401007387 */ /* 0x0001e20000100a00 */
[----:B--2---:R-:W-:-:S02]  /*36990*/  IADD3 R6, P5, R187, R2, RZ ;  /* 0x00000002bb067210 */ /* 0x004fc40007fbe0ff */
[-C--:B----4-:R-:W-:Y:S02]  /*369a0*/  IADD3 R8, P6, R188, R2.reuse, RZ ;  /* 0x00000002bc087210 */ /* 0x090fe40007fde0ff */
[-C--:B------:R-:W-:Y:S02]  /*369b0*/  LEA.HI.X.SX32 R7, R187, R3.reuse, 0x1, P5 ;  /* 0x00000003bb077211 */ /* 0x080fe400028f0eff */
[-C--:B0-----:R-:W-:Y:S01]  /*369c0*/  IADD3 R4, P4, R189, R2.reuse, RZ ;  /* 0x00000002bd047210 */ /* 0x081fe20007f9e0ff */
[----:B------:R-:W-:Y:S01]  /*369d0*/  IMAD R163, R154, 0x1d0, RZ ;  /* 0x000001d09aa37824 */ /* 0x000fe200078e02ff */
[-C--:B------:R-:W-:Y:S01]  /*369e0*/  LEA.HI.X.SX32 R9, R188, R3.reuse, 0x1, P6 ;  /* 0x00000003bc097211 */ /* 0x080fe200030f0eff */
[----:B------:R-:W-:Y:S01]  /*369f0*/  IMAD R164, R161, 0x1d1, RZ ;  /* 0x000001d1a1a47824 */ /* 0x000fe200078e02ff */
[----:B------:R-:W-:Y:S01]  /*36a00*/  LEA.HI.X.SX32 R5, R189, R3, 0x1, P4 ;  /* 0x00000003bd057211 */ /* 0x000fe200020f0eff */
[----:B------:R0:W-:Y:S01]  /*36a10*/  STL.64 [R1+0x348], R6 ;  /* 0x0003480601007387 */ /* 0x0001e20000100a00 */
[----:B------:R-:W2:Y:S03]  /*36a20*/  LDC R187, c[0x0][0x278] ;  /* 0x00009e00ffbb7b82 */ /* 0x000ea60000000800 */
[----:B------:R4:W-:Y:S04]  /*36a30*/  STL.64 [R1+0x340], R8 ;  /* 0x0003400801007387 */ /* 0x0009e80000100a00 */
[----:B------:R1:W-:Y:S01]  /*36a40*/  STL.64 [R1+0x338], R4 ;  /* 0x0003380401007387 */ /* 0x0003e20000100a00 */
[----:B------:R-:W-:Y:S01]  /*36a50*/  IMAD R167, R158, 0x1d2, RZ ;  /* 0x000001d29ea77824 */ /* 0x000fe200078e02ff */
[----:B------:R-:W2:Y:S01]  /*36a60*/  LDC R188, c[0x0][0x278] ;  /* 0x00009e00ffbc7b82 */ /* 0x000ea20000000800 */
[----:B0-----:R-:W-:-:S02]  /*36a70*/  IADD3 R6, P5, R190, R2, RZ ;  /* 0x00000002be067210 */ /* 0x001fc40007fbe0ff */
[CC--:B----4-:R-:W-:Y:S02]  /*36a80*/  IADD3 R8, P6, R191.reuse, R2.reuse, RZ ;  /* 0x00000002bf087210 */ /* 0x0d0fe40007fde0ff */
[-C--:B------:R-:W-:Y:S02]  /*36a90*/  LEA.HI.X.SX32 R7, R190, R3.reuse, 0x1, P5 ;  /* 0x00000003be077211 */ /* 0x080fe400028f0eff */
[CC--:B-1----:R-:W-:Y:S02]  /*36aa0*/  IADD3 R4, P4, R192.reuse, R2.reuse, RZ ;  /* 0x00000002c0047210 */ /* 0x0c2fe40007f9e0ff */
[-C--:B------:R-:W-:Y:S02]  /*36ab0*/  LEA.HI.X.SX32 R9, R191, R3.reuse, 0x1, P6 ;  /* 0x00000003bf097211 */ /* 0x080fe400030f0eff */
[----:B------:R-:W-:Y:S01]  /*36ac0*/  LEA.HI.X.SX32 R5, R192, R3, 0x1, P4 ;  /* 0x00000003c0057211 */ /* 0x000fe200020f0eff */
[----:B------:R0:W-:Y:S01]  /*36ad0*/  STL.64 [R1+0x330], R6 ;  /* 0x0003300601007387 */ /* 0x0001e20000100a00 */
[----:B------:R-:W1:Y:S03]  /*36ae0*/  LDC R191, c[0x0][0x278] ;  /* 0x00009e00ffbf7b82 */ /* 0x000e660000000800 */
[----:B------:R4:W-:Y:S04]  /*36af0*/  STL.64 [R1+0x328], R8 ;  /* 0x0003280801007387 */ /* 0x0009e80000100a00 */
[----:B------:R3:W-:Y:S01]  /*36b00*/  STL.64 [R1+0x320], R4 ;  /* 0x0003200401007387 */ /* 0x0007e20000100a00 */
[----:B0-----:R-:W-:-:S02]  /*36b10*/  IADD3 R6, P5, R193, R2, RZ ;  /* 0x00000002c1067210 */ /* 0x001fc40007fbe0ff */
[CC--:B----4-:R-:W-:Y:S02]  /*36b20*/  IADD3 R8, P6, R194.reuse, R2.reuse, RZ ;  /* 0x00000002c2087210 */ /* 0x0d0fe40007fde0ff */
[-C--:B------:R-:W-:Y:S02]  /*36b30*/  LEA.HI.X.SX32 R7, R193, R3.reuse, 0x1, P5 ;  /* 0x00000003c1077211 */ /* 0x080fe400028f0eff */
[-C--:B---3--:R-:W-:Y:S01]  /*36b40*/  IADD3 R4, P4, R195, R2.reuse, RZ ;  /* 0x00000002c3047210 */ /* 0x088fe20007f9e0ff */
[----:B------:R-:W-:Y:S01]  /*36b50*/  IMAD R168, R165, 0x1d3, RZ ;  /* 0x000001d3a5a87824 */ /* 0x000fe200078e02ff */
[-C--:B------:R-:W-:Y:S01]  /*36b60*/  LEA.HI.X.SX32 R9, R194, R3.reuse, 0x1, P6 ;  /* 0x00000003c2097211 */ /* 0x080fe200030f0eff */
[----:B------:R-:W-:Y:S01]  /*36b70*/  IMAD R171, R162, 0x1d4, RZ ;  /* 0x000001d4a2ab7824 */ /* 0x000fe200078e02ff */
[----:B------:R-:W-:Y:S01]  /*36b80*/  LEA.HI.X.SX32 R5, R195, R3, 0x1, P4 ;  /* 0x00000003c3057211 */ /* 0x000fe200020f0eff */
[----:B------:R0:W-:Y:S01]  /*36b90*/  STL.64 [R1+0x318], R6 ;  /* 0x0003180601007387 */ /* 0x0001e20000100a00 */
[----:B------:R-:W3:Y:S03]  /*36ba0*/  LDC R193, c[0x0][0x278] ;  /* 0x00009e00ffc17b82 */ /* 0x000ee60000000800 */
[----:B------:R4:W-:Y:S04]  /*36bb0*/  STL.64 [R1+0x310], R8 ;  /* 0x0003100801007387 */ /* 0x0009e80000100a00 */
[----:B------:R2:W-:Y:S01]  /*36bc0*/  STL.64 [R1+0x308], R4 ;  /* 0x0003080401007387 */ /* 0x0005e20000100a00 */
[----:B------:R-:W-:Y:S01]  /*36bd0*/  IMAD R172, R169, 0x1d5, RZ ;  /* 0x000001d5a9ac7824 */ /* 0x000fe200078e02ff */
[----:B------:R-:W3:Y:S01]  /*36be0*/  LDC R194, c[0x0][0x278] ;  /* 0x00009e00ffc27b82 */ /* 0x000ee20000000800 */
[----:B0-----:R-:W-:-:S02]  /*36bf0*/  IADD3 R6, P5, R196, R2, RZ ;  /* 0x00000002c4067210 */ /* 0x001fc40007fbe0ff */
[CC--:B----4-:R-:W-:Y:S02]  /*36c00*/  IADD3 R8, P6, R197.reuse, R2.reuse, RZ ;  /* 0x00000002c5087210 */ /* 0x0d0fe40007fde0ff */
[-C--:B------:R-:W-:Y:S02]  /*36c10*/  LEA.HI.X.SX32 R7, R196, R3.reuse, 0x1, P5 ;  /* 0x00000003c4077211 */ /* 0x080fe400028f0eff */
[CC--:B--2---:R-:W-:Y:S02]  /*36c20*/  IADD3 R4, P4, R198.reuse, R2.reuse, RZ ;  /* 0x00000002c6047210 */ /* 0x0c4fe40007f9e0ff */
[-C--:B------:R-:W-:Y:S02]  /*36c30*/  LEA.HI.X.SX32 R9, R197, R3.reuse, 0x1, P6 ;  /* 0x00000003c5097211 */ /* 0x080fe400030f0eff */
[----:B------:R-:W-:Y:S01]  /*36c40*/  LEA.HI.X.SX32 R5, R198, R3, 0x1, P4 ;  /* 0x00000003c6057211 */ /* 0x000fe200020f0eff */
[----:B------:R0:W-:Y:S01]  /*36c50*/  STL.64 [R1+0x300], R6 ;  /* 0x0003000601007387 */ /* 0x0001e20000100a00 */
[----:B------:R-:W2:Y:S03]  /*36c60*/  LDC R197, c[0x0][0x278] ;  /* 0x00009e00ffc57b82 */ /* 0x000ea60000000800 */
[----:B------:R4:W-:Y:S04]  /*36c70*/  STL.64 [R1+0x2f8], R8 ;  /* 0x0002f80801007387 */ /* 0x0009e80000100a00 */
[----:B------:R1:W-:Y:S01]  /*36c80*/  STL.64 [R1+0x2f0], R4 ;  /* 0x0002f00401007387 */ /* 0x0003e20000100a00 */
[----:B0-----:R-:W-:-:S02]  /*36c90*/  IADD3 R6, P5, R199, R2, RZ ;  /* 0x00000002c7067210 */ /* 0x001fc40007fbe0ff */
[-C--:B----4-:R-:W-:Y:S02]  /*36ca0*/  IADD3 R8, P6, R200, R2.reuse, RZ ;  /* 0x00000002c8087210 */ /* 0x090fe40007fde0ff */
[-C--:B------:R-:W-:Y:S02]  /*36cb0*/  LEA.HI.X.SX32 R7, R199, R3.reuse, 0x1, P5 ;  /* 0x00000003c7077211 */ /* 0x080fe400028f0eff */
[-C--:B-1----:R-:W-:Y:S01]  /*36cc0*/  IADD3 R4, P4, R201, R2.reuse, RZ ;  /* 0x00000002c9047210 */ /* 0x082fe20007f9e0ff */
[----:B------:R-:W-:Y:S01]  /*36cd0*/  IMAD R175, R166, 0x1d6, RZ ;  /* 0x000001d6a6af7824 */ /* 0x000fe200078e02ff */
[-C--:B------:R-:W-:Y:S01]  /*36ce0*/  LEA.HI.X.SX32 R9, R200, R3.reuse, 0x1, P6 ;  /* 0x00000003c8097211 */ /* 0x080fe200030f0eff */
[----:B------:R-:W-:Y:S01]  /*36cf0*/  IMAD R176, R173, 0x1d7, RZ ;  /* 0x000001d7adb07824 */ /* 0x000fe200078e02ff */
[----:B------:R-:W-:Y:S01]  /*36d00*/  LEA.HI.X.SX32 R5, R201, R3, 0x1, P4 ;  /* 0x00000003c9057211 */ /* 0x000fe200020f0eff */
[----:B------:R0:W-:Y:S01]  /*36d10*/  STL.64 [R1+0x2e8], R6 ;  /* 0x0002e80601007387 */ /* 0x0001e20000100a00 */
[----:B------:R-:W1:Y:S03]  /*36d20*/  LDC R199, c[0x0][0x278] ;  /* 0x00009e00ffc77b82 */ /* 0x000e660000000800 */
[----:B------:R4:W-:Y:S04]  /*36d30*/  STL.64 [R1+0x2e0], R8 ;  /* 0x0002e00801007387 */ /* 0x0009e80000100a00 */
[----:B------:R3:W-:Y:S01]  /*36d40*/  STL.64 [R1+0x2d8], R4 ;  /* 0x0002d80401007387 */ /* 0x0007e20000100a00 */
[----:B------:R-:W-:Y:S01]  /*36d50*/  IMAD R179, R170, 0x1d8, RZ ;  /* 0x000001d8aab37824 */ /* 0x000fe200078e02ff */
[----:B------:R-:W1:Y:S01]  /*36d60*/  LDC R200, c[0x0][0x278] ;  /* 0x00009e00ffc87b82 */ /* 0x000e620000000800 */
[----:B0-----:R-:W-:-:S02]  /*36d70*/  IADD3 R6, P5, R202, R2, RZ ;  /* 0x00000002ca067210 */ /* 0x001fc40007fbe0ff */
        /* <DEDUP_REMOVED lines=9> */
[----:B0-----:R-:W-:-:S02]  /*36e10*/  IADD3 R6, P5, R205, R2, RZ ;  /* 0x00000002cd067210 */ /* 0x001fc40007fbe0ff */
[CC--:B----4-:R-:W-:Y:S02]  /*36e20*/  IADD3 R8, P6, R206.reuse, R2.reuse, RZ ;  /* 0x00000002ce087210 */ /* 0x0d0fe40007fde0ff */
[-C--:B------:R-:W-:Y:S02]  /*36e30*/  LEA.HI.X.SX32 R7, R205, R3.reuse, 0x1, P5 ;  /* 0x00000003cd077211 */ /* 0x080fe400028f0eff */
[-C--:B--2---:R-:W-:Y:S01]  /*36e40*/  IADD3 R4, P4, R207, R2.reuse, RZ ;  /* 0x00000002cf047210 */ /* 0x084fe20007f9e0ff */
        /* <DEDUP_REMOVED lines=21> */
[-C--:B----4-:R-:W-:Y:S02]  /*36fa0*/  IADD3 R8, P6, R212, R2.reuse, RZ ;  /* 0x00000002d4087210 */ /* 0x090fe40007fde0ff */
        /* <DEDUP_REMOVED lines=38> */
[CC--:B---3--:R-:W-:Y:S02]  /*37210*/  IADD3 R4, P4, R222.reuse, R2.reuse, RZ ;  /* 0x00000002de047210 */ /* 0x0c8fe40007f9e0ff */
[-C--:B------:R-:W-:Y:S02]  /*37220*/  LEA.HI.X.SX32 R9, R221, R3.reuse, 0x1, P6 ;  /* 0x00000003dd097211 */ /* 0x080fe400030f0eff */
[----:B------:R-:W-:Y:S01]  /*37230*/  LEA.HI.X.SX32 R5, R222, R3, 0x1, P4 ;  /* 0x00000003de057211 */ /* 0x000fe200020f0eff */
[----:B------:R0:W-:Y:S01]  /*37240*/  STL.64 [R1+0x240], R6 ;  /* 0x0002400601007387 */ /* 0x0001e20000100a00 */
[----:B------:R-:W-:Y:S01]  /*37250*/  IMAD R196, R188, 0x1e1, RZ ;  /* 0x000001e1bcc47824 */ /* 0x000fe200078e02ff */
[----:B------:R-:W3:Y:S02]  /*37260*/  LDC R221, c[0x0][0x278] ;  /* 0x00009e00ffdd7b82 */ /* 0x000ee40000000800 */
        /* <DEDUP_REMOVED lines=95> */
[----:B------:R-:W-:Y:S01]  /*37860*/  STL.64 [R1+0x180], R6 ;  /* 0x0001800601007387 */ /* 0x000fe20000100a00 */
[----:B------:R-:W-:Y:S01]  /*37870*/  IMAD R224, R216, 0x1ef, RZ ;  /* 0x000001efd8e07824 */ /* 0x000fe200078e02ff */
[----:B------:R-:W0:Y:S02]  /*37880*/  LDC R244, c[0x0][0x278] ;  /* 0x00009e00fff47b82 */ /* 0x000e240000000800 */
[----:B------:R-:W-:Y:S04]  /*37890*/  STL.64 [R1+0x178], R8 ;  /* 0x0001780801007387 */ /* 0x000fe80000100a00 */
[----:B------:R1:W-:Y:S02]  /*378a0*/  STL.64 [R1+0x170], R4 ;  /* 0x0001700401007387 */ /* 0x0003e40000100a00 */
[----:B-1----:R-:W1:Y:S01]  /*378b0*/  LDC R4, c[0x0][0x278] ;  /* 0x00009e00ff047b82 */ /* 0x002e620000000800 */
[----:B------:R-:W-:-:S04]  /*378c0*/  IADD3 R6, P5, R247, R2, RZ ;  /* 0x00000002f7067210 */ /* 0x000fc80007fbe0ff */
[-C--:B------:R-:W-:Y:S02]  /*378d0*/  LEA.HI.X.SX32 R7, R247, R3.reuse, 0x1, P5 ;  /* 0x00000003f7077211 */ /* 0x080fe400028f0eff */
[CC--:B------:R-:W-:Y:S01]  /*378e0*/  IADD3 R8, P6, R248.reuse, R2.reuse, RZ ;  /* 0x00000002f8087210 */ /* 0x0c0fe20007fde0ff */
[----:B------:R-:W4:Y:S01]  /*378f0*/  LDC R5, c[0x0][0x278] ;  /* 0x00009e00ff057b82 */ /* 0x000f220000000800 */
[C---:B------:R-:W-:Y:S01]  /*37900*/  IADD3 R10, P4, R249.reuse, R2, RZ ;  /* 0x00000002f90a7210 */ /* 0x040fe20007f9e0ff */
[----:B------:R3:W-:Y:S01]  /*37910*/  STL.64 [R1+0x168], R6 ;  /* 0x0001680601007387 */ /* 0x0007e20000100a00 */
[-C--:B------:R-:W-:Y:S02]  /*37920*/  LEA.HI.X.SX32 R9, R248, R3.reuse, 0x1, P6 ;  /* 0x00000003f8097211 */ /* 0x080fe400030f0eff */
[----:B------:R-:W-:-:S03]  /*37930*/  LEA.HI.X.SX32 R11, R249, R3, 0x1, P4 ;  /* 0x00000003f90b7211 */ /* 0x000fc600020f0eff */
[----:B------:R-:W0:Y:S01]  /*37940*/  LDC R247, c[0x0][0x278] ;  /* 0x00009e00fff77b82 */ /* 0x000e220000000800 */
[----:B---3--:R-:W-:Y:S01]  /*37950*/  IADD3 R6, P5, R250, R2, RZ ;  /* 0x00000002fa067210 */ /* 0x008fe20007fbe0ff */
[----:B-1----:R-:W-:-:S06]  /*37960*/  IMAD R14, R4, 0x89, RZ ;  /* 0x00000089040e7824 */ /* 0x002fcc00078e02ff */
[----:B------:R-:W1:Y:S01]  /*37970*/  LDC R248, c[0x0][0x278] ;  /* 0x00009e00fff87b82 */ /* 0x000e620000000800 */
[----:B------:R-:W-:Y:S01]  /*37980*/  LEA.HI.X.SX32 R7, R250, R3, 0x1, P5 ;  /* 0x00000003fa077211 */ /* 0x000fe200028f0eff */
[----:B------:R-:W-:Y:S04]  /*37990*/  STL.64 [R1+0x160], R8 ;  /* 0x0001600801007387 */ /* 0x000fe80000100a00 */
[----:B------:R-:W-:Y:S02]  /*379a0*/  STL.64 [R1+0x158], R10 ;  /* 0x0001580a01007387 */ /* 0x000fe40000100a00 */
[----:B------:R-:W3:Y:S02]  /*379b0*/  LDC R4, c[0x0][0x278] ;  /* 0x00009e00ff047b82 */ /* 0x000ee40000000800 */
[----:B------:R2:W-:Y:S06]  /*379c0*/  STL.64 [R1+0x150], R6 ;  /* 0x0001500601007387 */ /* 0x0005ec0000100a00 */
[----:B--2---:R-:W2:Y:S01]  /*379d0*/  LDC R6, c[0x0][0x278] ;  /* 0x00009e00ff067b82 */ /* 0x004ea20000000800 */
[----:B------:R-:W-:Y:S01]  /*379e0*/  IADD3 R12, P4, R14, R2, RZ ;  /* 0x000000020e0c7210 */ /* 0x000fe20007f9e0ff */
[----:B----4-:R-:W-:-:S03]  /*379f0*/  IMAD R7, R5, 0x8b, RZ ;  /* 0x0000008b05077824 */ /* 0x010fc600078e02ff */
[----:B------:R-:W-:-:S03]  /*37a00*/  LEA.HI.X.SX32 R13, R14, R3, 0x1, P4 ;  /* 0x000000030e0d7211 */ /* 0x000fc600020f0eff */
[----:B------:R-:W4:Y:S01]  /*37a10*/  LDC R5, c[0x0][0x278] ;  /* 0x00009e00ff057b82 */ /* 0x000f220000000800 */
[----:B---3--:R-:W-:-:S05]  /*37a20*/  IMAD R4, R4, 0x8a, RZ ;  /* 0x0000008a04047824 */ /* 0x008fca00078e02ff */
[----:B------:R-:W-:-:S04]  /*37a30*/  IADD3 R10, P5, R4, R2, RZ ;  /* 0x00000002040a7210 */ /* 0x000fc80007fbe0ff */
[----:B------:R-:W-:Y:S02]  /*37a40*/  LEA.HI.X.SX32 R11, R4, R3, 0x1, P5 ;  /* 0x00000003040b7211 */ /* 0x000fe400028f0eff */
[----:B------:R-:W3:Y:S01]  /*37a50*/  LDC R4, c[0x0][0x278] ;  /* 0x00009e00ff047b82 */ /* 0x000ee20000000800 */
[----:B--2---:R-:W-:-:S07]  /*37a60*/  IMAD R14, R6, 0x8d, RZ ;  /* 0x0000008d060e7824 */ /* 0x004fce00078e02ff */
[----:B------:R-:W2:Y:S01]  /*37a70*/  LDC R6, c[0x0][0x278] ;  /* 0x00009e00ff067b82 */ /* 0x000ea20000000800 */
[----:B------:R-:W-:-:S04]  /*37a80*/  IADD3 R8, P6, R251, R2, RZ ;  /* 0x00000002fb087210 */ /* 0x000fc80007fde0ff */
[----:B------:R-:W-:Y:S01]  /*37a90*/  LEA.HI.X.SX32 R9, R251, R3, 0x1, P6 ;  /* 0x00000003fb097211 */ /* 0x000fe200030f0eff */
[----:B----4-:R-:W-:Y:S02]  /*37aa0*/  IMAD R5, R5, 0x8c, RZ ;  /* 0x0000008c05057824 */ /* 0x010fe400078e02ff */
[----:B------:R-:W-:Y:S01]  /*37ab0*/  IMAD R226, R221, 0x1f0, RZ ;  /* 0x000001f0dde27824 */ /* 0x000fe200078e02ff */
[----:B------:R-:W4:Y:S01]  /*37ac0*/  LDC R251, c[0x0][0x278] ;  /* 0x00009e00fffb7b82 */ /* 0x000f220000000800 */
[----:B------:R0:W-:Y:S04]  /*37ad0*/  STL.64 [R1+0x148], R8 ;  /* 0x0001480801007387 */ /* 0x0001e80000100a00 */
[----:B------:R1:W-:Y:S01]  /*37ae0*/  STL.64 [R1+0x140], R12 ;  /* 0x0001400c01007387 */ /* 0x0003e20000100a00 */
[----:B0-----:R-:W-:Y:S01]  /*37af0*/  IADD3 R8, P6, R7, R2, RZ ;  /* 0x0000000207087210 */ /* 0x001fe20007fde0ff */
[----:B--2---:R-:W-:-:S03]  /*37b00*/  IMAD R6, R6, 0x8e, RZ ;  /* 0x0000008e06067824 */ /* 0x004fc600078e02ff */
[-C--:B------:R-:W-:Y:S01]  /*37b10*/  LEA.HI.X.SX32 R9, R7, R3.reuse, 0x1, P6 ;  /* 0x0000000307097211 */ /* 0x080fe200030f0eff */
[----:B------:R-:W-:Y:S01]  /*37b20*/  STL.64 [R1+0x138], R10 ;  /* 0x0001380a01007387 */ /* 0x000fe20000100a00 */
[C---:B-1----:R-:W-:Y:S01]  /*37b30*/  IADD3 R12, P4, R5.reuse, R2, RZ ;  /* 0x00000002050c7210 */ /* 0x042fe20007f9e0ff */
[----:B---3--:R-:W-:Y:S02]  /*37b40*/  IMAD R7, R4, 0x8f, RZ ;  /* 0x0000008f04077824 */ /* 0x008fe400078e02ff */
[----:B------:R0:W-:Y:S01]  /*37b50*/  STL.64 [R1+0x130], R8 ;  /* 0x0001300801007387 */ /* 0x0001e20000100a00 */
[----:B------:R-:W1:Y:S01]  /*37b60*/  LDC R4, c[0x0][0x278] ;  /* 0x00009e00ff047b82 */ /* 0x000e620000000800 */
[----:B------:R-:W-:-:S07]  /*37b70*/  LEA.HI.X.SX32 R13, R5, R3, 0x1, P4 ;  /* 0x00000003050d7211 */ /* 0x000fce00020f0eff */
[----:B------:R-:W2:Y:S01]  /*37b80*/  LDC R5, c[0x0][0x278] ;  /* 0x00009e00ff057b82 */ /* 0x000ea20000000800 */
[----:B0-----:R-:W-:-:S04]  /*37b90*/  IADD3 R8, P6, R6, R2, RZ ;  /* 0x0000000206087210 */ /* 0x001fc80007fde0ff */
[----:B------:R-:W-:-:S03]  /*37ba0*/  LEA.HI.X.SX32 R9, R6, R3, 0x1, P6 ;  /* 0x0000000306097211 */ /* 0x000fc600030f0eff */
[----:B------:R-:W0:Y:S01]  /*37bb0*/  LDC R6, c[0x0][0x278] ;  /* 0x00009e00ff067b82 */ /* 0x000e220000000800 */
[CC--:B------:R-:W-:Y:S01]  /*37bc0*/  IADD3 R10, P5, R14.reuse, R2.reuse, RZ ;  /* 0x000000020e0a7210 */ /* 0x0c0fe20007fbe0ff */
[----:B------:R3:W-:Y:S03]  /*37bd0*/  STL.64 [R1+0x128], R12 ;  /* 0x0001280c01007387 */ /* 0x0007e60000100a00 */
[-C--:B------:R-:W-:Y:S01]  /*37be0*/  LEA.HI.X.SX32 R11, R14, R3.reuse, 0x1, P5 ;  /* 0x000000030e0b7211 */ /* 0x080fe200028f0eff */
[----:B-1----:R-:W-:Y:S01]  /*37bf0*/  IMAD R4, R4, 0x90, RZ ;  /* 0x0000009004047824 */ /* 0x002fe200078e02ff */
[----:B---3--:R-:W-:Y:S01]  /*37c00*/  IADD3 R12, P4, R7, R2, RZ ;  /* 0x00000002070c7210 */ /* 0x008fe20007f9e0ff */
[----:B--2---:R-:W-:Y:S02]  /*37c10*/  IMAD R14, R5, 0x91, RZ ;  /* 0x00000091050e7824 */ /* 0x004fe400078e02ff */
[----:B------:R1:W-:Y:S01]  /*37c20*/  STL.64 [R1+0x120], R10 ;  /* 0x0001200a01007387 */ /* 0x0003e20000100a00 */
[----:B------:R-:W2:Y:S01]  /*37c30*/  LDC R5, c[0x0][0x278] ;  /* 0x00009e00ff057b82 */ /* 0x000ea20000000800 */
[----:B------:R-:W-:Y:S01]  /*37c40*/  LEA.HI.X.SX32 R13, R7, R3, 0x1, P4 ;  /* 0x00000003070d7211 */ /* 0x000fe200020f0eff */
[----:B0-----:R-:W-:-:S06]  /*37c50*/  IMAD R7, R6, 0x93, RZ ;  /* 0x0000009306077824 */ /* 0x001fcc00078e02ff */
[----:B------:R-:W0:Y:S01]  /*37c60*/  LDC R6, c[0x0][0x278] ;  /* 0x00009e00ff067b82 */ /* 0x000e220000000800 */
[----:B-1----:R-:W-:-:S04]  /*37c70*/  IADD3 R10, P5, R4, R2, RZ ;  /* 0x00000002040a7210 */ /* 0x002fc80007fbe0ff */
[----:B------:R-:W-:-:S03]  /*37c80*/  LEA.HI.X.SX32 R11, R4, R3, 0x1, P5 ;  /* 0x00000003040b7211 */ /* 0x000fc600028f0eff */
[----:B------:R-:W1:Y:S01]  /*37c90*/  LDC R4, c[0x0][0x278] ;  /* 0x00009e00ff047b82 */ /* 0x000e620000000800 */
[----:B------:R3:W-:Y:S01]  /*37ca0*/  STL.64 [R1+0x118], R8 ;  /* 0x0001180801007387 */ /* 0x0007e20000100a00 */
[----:B--2---:R-:W-:Y:S01]  /*37cb0*/  IMAD R5, R5, 0x92, RZ ;  /* 0x0000009205057824 */ /* 0x004fe200078e02ff */
[-C--:B---3--:R-:W-:Y:S02]  /*37cc0*/  IADD3 R8, P6, R14, R2.reuse, RZ ;  /* 0x000000020e087210 */ /* 0x088fe40007fde0ff */
[----:B------:R2:W-:Y:S01]  /*37cd0*/  STL.64 [R1+0x110], R12 ;  /* 0x0001100c01007387 */ /* 0x0005e20000100a00 */
[----:B0-----:R-:W-:Y:S01]  /*37ce0*/  IMAD R6, R6, 0x94, RZ ;  /* 0x0000009406067824 */ /* 0x001fe200078e02ff */
[-C--:B------:R-:W-:Y:S02]  /*37cf0*/  LEA.HI.X.SX32 R9, R14, R3.reuse, 0x1, P6 ;  /* 0x000000030e097211 */ /* 0x080fe400030f0eff */
[----:B------:R-:W-:Y:S04]  /*37d00*/  STL.64 [R1+0x108], R10 ;  /* 0x0001080a01007387 */ /* 0x000fe80000100a00 */
[----:B------:R0:W-:Y:S01]  /*37d10*/  STL.64 [R1+0x100], R8 ;  /* 0x0001000801007387 */ /* 0x0001e20000100a00 */
[----:B-1----:R-:W-:Y:S01]  /*37d20*/  IMAD R14, R4, 0x95, RZ ;  /* 0x00000095040e7824 */ /* 0x002fe200078e02ff */
[C---:B--2---:R-:W-:Y:S01]  /*37d30*/  IADD3 R12, P4, R5.reuse, R2, RZ ;  /* 0x00000002050c7210 */ /* 0x044fe20007f9e0ff */
[----:B------:R-:W1:Y:S03]  /*37d40*/  LDC R4, c[0x0][0x278] ;  /* 0x00009e00ff047b82 */ /* 0x000e660000000800 */
[----:B------:R-:W-:-:S02]  /*37d50*/  LEA.HI.X.SX32 R13, R5, R3, 0x1, P4 ;  /* 0x00000003050d7211 */ /* 0x000fc400020f0eff */
[----:B0-----:R-:W-:-:S03]  /*37d60*/  IADD3 R8, P6, R6, R2, RZ ;  /* 0x0000000206087210 */ /* 0x001fc60007fde0ff */
[----:B------:R-:W0:Y:S01]  /*37d70*/  LDC R5, c[0x0][0x278] ;  /* 0x00009e00ff057b82 */ /* 0x000e220000000800 */
[----:B------:R-:W-:-:S07]  /*37d80*/  LEA.HI.X.SX32 R9, R6, R3, 0x1, P6 ;  /* 0x0000000306097211 */ /* 0x000fce00030f0eff */
[----:B------:R-:W2:Y:S01]  /*37d90*/  LDC R6, c[0x0][0x278] ;  /* 0x00009e00ff067b82 */ /* 0x000ea20000000800 */
[CC--:B------:R-:W-:Y:S01]  /*37da0*/  IADD3 R10, P5, R7.reuse, R2.reuse, RZ ;  /* 0x00000002070a7210 */ /* 0x0c0fe20007fbe0ff */
[----:B------:R3:W-:Y:S03]  /*37db0*/  STL.64 [R1+0xf8], R12 ;  /* 0x0000f80c01007387 */ /* 0x0007e60000100a00 */
[-C--:B------:R-:W-:Y:S01]  /*37dc0*/  LEA.HI.X.SX32 R11, R7, R3.reuse, 0x1, P5 ;  /* 0x00000003070b7211 */ /* 0x080fe200028f0eff */
[----:B-1----:R-:W-:Y:S01]  /*37dd0*/  IMAD R4, R4, 0x96, RZ ;  /* 0x0000009604047824 */ /* 0x002fe200078e02ff */
[C---:B---3--:R-:W-:Y:S01]  /*37de0*/  IADD3 R12, P4, R14.reuse, R2, RZ ;  /* 0x000000020e0c7210 */ /* 0x048fe20007f9e0ff */
[----:B0-----:R-:W-:Y:S02]  /*37df0*/  IMAD R7, R5, 0x97, RZ ;  /* 0x0000009705077824 */ /* 0x001fe400078e02ff */
[----:B------:R0:W-:Y:S01]  /*37e00*/  STL.64 [R1+0xf0], R10 ;  /* 0x0000f00a01007387 */ /* 0x0001e20000100a00 */
[----:B------:R-:W1:Y:S01]  /*37e10*/  LDC R5, c[0x0][0x278] ;  /* 0x00009e00ff057b82 */ /* 0x000e620000000800 */
[----:B------:R-:W-:Y:S01]  /*37e20*/  LEA.HI.X.SX32 R13, R14, R3, 0x1, P4 ;  /* 0x000000030e0d7211 */ /* 0x000fe200020f0eff */
[----:B--2---:R-:W-:-:S06]  /*37e30*/  IMAD R14, R6, 0x99, RZ ;  /* 0x00000099060e7824 */ /* 0x004fcc00078e02ff */
[----:B------:R-:W2:Y:S01]  /*37e40*/  LDC R6, c[0x0][0x278] ;  /* 0x00009e00ff067b82 */ /* 0x000ea20000000800 */
[----:B0-----:R-:W-:-:S04]  /*37e50*/  IADD3 R10, P5, R4, R2, RZ ;  /* 0x00000002040a7210 */ /* 0x001fc80007fbe0ff */
[----:B------:R-:W-:-:S03]  /*37e60*/  LEA.HI.X.SX32 R11, R4, R3, 0x1, P5 ;  /* 0x00000003040b7211 */ /* 0x000fc600028f0eff */
[----:B------:R-:W0:Y:S01]  /*37e70*/  LDC R4, c[0x0][0x278] ;  /* 0x00009e00ff047b82 */ /* 0x000e220000000800 */
[----:B------:R3:W-:Y:S01]  /*37e80*/  STL.64 [R1+0xe8], R8 ;  /* 0x0000e80801007387 */ /* 0x0007e20000100a00 */
[----:B-1----:R-:W-:Y:S01]  /*37e90*/  IMAD R5, R5, 0x98, RZ ;  /* 0x0000009805057824 */ /* 0x002fe200078e02ff */
[----:B---3--:R-:W-:Y:S01]  /*37ea0*/  IADD3 R8, P6, R7, R2, RZ ;  /* 0x0000000207087210 */ /* 0x008fe20007fde0ff */
[----:B--2---:R-:W-:-:S03]  /*37eb0*/  IMAD R6, R6, 0x9a, RZ ;  /* 0x0000009a06067824 */ /* 0x004fc600078e02ff */
[----:B------:R-:W-:Y:S01]  /*37ec0*/  LEA.HI.X.SX32 R9, R7, R3, 0x1, P6 ;  /* 0x0000000307097211 */ /* 0x000fe200030f0eff */
[----:B------:R1:W-:Y:S04]  /*37ed0*/  STL.64 [R1+0xe0], R12 ;  /* 0x0000e00c01007387 */ /* 0x0003e80000100a00 */
[----:B------:R-:W-:Y:S01]  /*37ee0*/  STL.64 [R1+0xd8], R10 ;  /* 0x0000d80a01007387 */ /* 0x000fe20000100a00 */
[----:B0-----:R-:W-:-:S03]  /*37ef0*/  IMAD R7, R4, 0x9b, RZ ;  /* 0x0000009b04077824 */ /* 0x001fc600078e02ff */
[----:B------:R0:W-:Y:S01]  /*37f00*/  STL.64 [R1+0xd0], R8 ;  /* 0x0000d00801007387 */ /* 0x0001e20000100a00 */
[----:B------:R-:W2:Y:S01]  /*37f10*/  LDC R4, c[0x0][0x278] ;  /* 0x00009e00ff047b82 */ /* 0x000ea20000000800 */
[----:B-1----:R-:W-:-:S04]  /*37f20*/  IADD3 R12, P4, R5, R2, RZ ;  /* 0x00000002050c7210 */ /* 0x002fc80007f9e0ff */
[----:B------:R-:W-:-:S03]  /*37f30*/  LEA.HI.X.SX32 R13, R5, R3, 0x1, P4 ;  /* 0x00000003050d7211 */ /* 0x000fc600020f0eff */
[----:B------:R-:W1:Y:S01]  /*37f40*/  LDC R5, c[0x0][0x278] ;  /* 0x00009e00ff057b82 */ /* 0x000e620000000800 */
[----:B0-----:R-:W-:-:S04]  /*37f50*/  IADD3 R8, P6, R6, R2, RZ ;  /* 0x0000000206087210 */ /* 0x001fc80007fde0ff */
[----:B------:R-:W-:-:S03]  /*37f60*/  LEA.HI.X.SX32 R9, R6, R3, 0x1, P6 ;  /* 0x0000000306097211 */ /* 0x000fc600030f0eff */
[----:B------:R-:W0:Y:S01]  /*37f70*/  LDC R6, c[0x0][0x278] ;  /* 0x00009e00ff067b82 */ /* 0x000e220000000800 */
[CC--:B------:R-:W-:Y:S01]  /*37f80*/  IADD3 R10, P5, R14.reuse, R2.reuse, RZ ;  /* 0x000000020e0a7210 */ /* 0x0c0fe20007fbe0ff */
[----:B------:R3:W-:Y:S03]  /*37f90*/  STL.64 [R1+0xc8], R12 ;  /* 0x0000c80c01007387 */ /* 0x0007e60000100a00 */
[-C--:B------:R-:W-:Y:S01]  /*37fa0*/  LEA.HI.X.SX32 R11, R14, R3.reuse, 0x1, P5 ;  /* 0x000000030e0b7211 */ /* 0x080fe200028f0eff */
[----:B--2---:R-:W-:Y:S01]  /*37fb0*/  IMAD R4, R4, 0xd9, RZ ;  /* 0x000000d904047824 */ /* 0x004fe200078e02ff */
[----:B---3--:R-:W-:Y:S01]  /*37fc0*/  IADD3 R12, P4, R7, R2, RZ ;  /* 0x00000002070c7210 */ /* 0x008fe20007f9e0ff */
[----:B-1----:R-:W-:Y:S02]  /*37fd0*/  IMAD R14, R5, 0xda, RZ ;  /* 0x000000da050e7824 */ /* 0x002fe400078e02ff */
        /* <DEDUP_REMOVED lines=10> */
[----:B---3--:R-:W-:Y:S01]  /*38080*/  IADD3 R8, P6, R14, R2, RZ ;  /* 0x000000020e087210 */ /* 0x008fe20007fde0ff */
[----:B0-----:R-:W-:-:S03]  /*38090*/  IMAD R6, R6, 0xdd, RZ ;  /* 0x000000dd06067824 */ /* 0x001fc600078e02ff */
[----:B------:R-:W-:Y:S01]  /*380a0*/  LEA.HI.X.SX32 R9, R14, R3, 0x1, P6 ;  /* 0x000000030e097211 */ /* 0x000fe200030f0eff */
[----:B------:R0:W-:Y:S04]  /*380b0*/  STL.64 [R1+0xcd8], R12 ;  /* 0x000cd80c01007387 */ /* 0x0001e80000100a00 */
[----:B------:R-:W-:Y:S01]  /*380c0*/  STL.64 [R1+0xae8], R10 ;  /* 0x000ae80a01007387 */ /* 0x000fe20000100a00 */
[----:B-1----:R-:W-:-:S03]  /*380d0*/  IMAD R14, R4, 0xde, RZ ;  /* 0x000000de040e7824 */ /* 0x002fc600078e02ff */
[----:B------:R1:W-:Y:S01]  /*380e0*/  STL.64 [R1+0xae0], R8 ;  /* 0x000ae00801007387 */ /* 0x0003e20000100a00 */
[----:B------:R-:W2:Y:S01]  /*380f0*/  LDC R4, c[0x0][0x278] ;  /* 0x00009e00ff047b82 */ /* 0x000ea20000000800 */
[----:B0-----:R-:W-:-:S04]  /*38100*/  IADD3 R12, P4, R5, R2, RZ ;  /* 0x00000002050c7210 */ /* 0x001fc80007f9e0ff */
[----:B------:R-:W-:-:S03]  /*38110*/  LEA.HI.X.SX32 R13, R5, R3, 0x1, P4 ;  /* 0x00000003050d7211 */ /* 0x000fc600020f0eff */
[----:B------:R-:W0:Y:S01]  /*38120*/  LDC R5, c[0x0][0x278] ;  /* 0x00009e00ff057b82 */ /* 0x000e220000000800 */
[----:B-1----:R-:W-:-:S04]  /*38130*/  IADD3 R8, P6, R6, R2, RZ ;  /* 0x0000000206087210 */ /* 0x002fc80007fde0ff */
[----:B------:R-:W-:-:S03]  /*38140*/  LEA.HI.X.SX32 R9, R6, R3, 0x1, P6 ;  /* 0x0000000306097211 */ /* 0x000fc600030f0eff */
[----:B------:R-:W1:Y:S01]  /*38150*/  LDC R6, c[0x0][0x278] ;  /* 0x00009e00ff067b82 */ /* 0x000e620000000800 */
[CC--:B------:R-:W-:Y:S01]  /*38160*/  IADD3 R10, P5, R7.reuse, R2.reuse, RZ ;  /* 0x00000002070a7210 */ /* 0x0c0fe20007fbe0ff */
[----:B------:R3:W-:Y:S03]  /*38170*/  STL.64 [R1+0xad8], R12 ;  /* 0x000ad80c01007387 */ /* 0x0007e60000100a00 */
[-C--:B------:R-:W-:Y:S01]  /*38180*/  LEA.HI.X.SX32 R11, R7, R3.reuse, 0x1, P5 ;  /* 0x00000003070b7211 */ /* 0x080fe200028f0eff */
[----:B--2---:R-:W-:Y:S01]  /*38190*/  IMAD R4, R4, 0xdf, RZ ;  /* 0x000000df04047824 */ /* 0x004fe200078e02ff */
[C---:B---3--:R-:W-:Y:S01]  /*381a0*/  IADD3 R12, P4, R14.reuse, R2, RZ ;  /* 0x000000020e0c7210 */ /* 0x048fe20007f9e0ff */
[----:B0-----:R-:W-:Y:S02]  /*381b0*/  IMAD R7, R5, 0xe0, RZ ;  /* 0x000000e005077824 */ /* 0x001fe400078e02ff */
[----:B------:R0:W-:Y:S01]  /*381c0*/  STL.64 [R1+0xad0], R10 ;  /* 0x000ad00a01007387 */ /* 0x0001e20000100a00 */
[----:B------:R-:W2:Y:S01]  /*381d0*/  LDC R5, c[0x0][0x278] ;  /* 0x00009e00ff057b82 */ /* 0x000ea20000000800 */
[----:B------:R-:W-:Y:S01]  /*381e0*/  LEA.HI.X.SX32 R13, R14, R3, 0x1, P4 ;  /* 0x000000030e0d7211 */ /* 0x000fe200020f0eff */
[----:B-1----:R-:W-:-:S06]  /*381f0*/  IMAD R14, R6, 0xe2, RZ ;  /* 0x000000e2060e7824 */ /* 0x002fcc00078e02ff */
[----:B------:R-:W1:Y:S01]  /*38200*/  LDC R6, c[0x0][0x278] ;  /* 0x00009e00ff067b82 */ /* 0x000e620000000800 */
[----:B0-----:R-:W-:-:S04]  /*38210*/  IADD3 R10, P5, R4, R2, RZ ;  /* 0x00000002040a7210 */ /* 0x001fc80007fbe0ff */
[----:B------:R-:W-:-:S03]  /*38220*/  LEA.HI.X.SX32 R11, R4, R3, 0x1, P5 ;  /* 0x00000003040b7211 */ /* 0x000fc600028f0eff */
[----:B------:R-:W0:Y:S01]  /*38230*/  LDC R4, c[0x0][0x278] ;  /* 0x00009e00ff047b82 */ /* 0x000e220000000800 */
[----:B------:R3:W-:Y:S01]  /*38240*/  STL.64 [R1+0xac8], R8 ;  /* 0x000ac80801007387 */ /* 0x0007e20000100a00 */
[----:B--2---:R-:W-:Y:S01]  /*38250*/  IMAD R5, R5, 0xe1, RZ ;  /* 0x000000e105057824 */ /* 0x004fe200078e02ff */
[----:B---3--:R-:W-:Y:S01]  /*38260*/  IADD3 R8, P6, R7, R2, RZ ;  /* 0x0000000207087210 */ /* 0x008fe20007fde0ff */
[----:B-1----:R-:W-:-:S03]  /*38270*/  IMAD R6, R6, 0xe3, RZ ;  /* 0x000000e306067824 */ /* 0x002fc600078e02ff */
        /* <DEDUP_REMOVED lines=141> */
[----:B0-----:R-:W-:-:S06]  /*38b50*/  IMAD.SHL.U32 R7, R6, 0x100, RZ ;  /* 0x0000010006077824 */ /* 0x001fcc00078e00ff */
        /* <DEDUP_REMOVED lines=772> */
[----:B------:R-:W-:Y:S01]  /*3bba0*/  LEA.HI.X.SX32 R11, R14, R3, 0x1, P5 ;  /* 0x000000030e0b7211 */ /* 0x000fe200028f0eff */
[----:B--2---:R-:W-:Y:S01]  /*3bbb0*/  IMAD R4, R4, 0x199, RZ ;  /* 0x0000019904047824 */ /* 0x004fe200078e02ff */
[----:B---3--:R-:W-:-:S03]  /*3bbc0*/  IADD3 R12, P4, R7, R2, RZ ;  /* 0x00000002070c7210 */ /* 0x008fc60007f9e0ff */
[----:B------:R1:W-:Y:S01]  /*3bbd0*/  STL.64 [R1+0x38], R10 ;  /* 0x0000380a01007387 */ /* 0x0003e20000100a00 */
[----:B------:R-:W-:-:S03]  /*3bbe0*/  LEA.HI.X.SX32 R13, R7, R3, 0x1, P4 ;  /* 0x00000003070d7211 */ /* 0x000fc600020f0eff */
[----:B------:R-:W-:Y:S01]  /*3bbf0*/  STL.64 [R1+0x30], R8 ;  /* 0x0000300801007387 */ /* 0x000fe20000100a00 */
[----:B------:R-:W-:-:S03]  /*3bc00*/  IADD3 R14, P5, R4, R2, RZ ;  /* 0x00000002040e7210 */ /* 0x000fc60007fbe0ff */
[----:B------:R0:W-:Y:S01]  /*3bc10*/  STL.64 [R1+0x28], R12 ;  /* 0x0000280c01007387 */ /* 0x0001e20000100a00 */
[----:B-1----:R-:W-:Y:S02]  /*3bc20*/  IMAD R11, R5, 0x19a, RZ ;  /* 0x0000019a050b7824 */ /* 0x002fe400078e02ff */
[----:B------:R-:W1:Y:S01]  /*3bc30*/  LDC R5, c[0x0][0x278] ;  /* 0x00009e00ff057b82 */ /* 0x000e620000000800 */
[----:B------:R-:W-:Y:S01]  /*3bc40*/  LEA.HI.X.SX32 R15, R4, R3, 0x1, P5 ;  /* 0x00000003040f7211 */ /* 0x000fe200028f0eff */
[----:B0-----:R-:W-:-:S06]  /*3bc50*/  IMAD R13, R6, 0x19c, RZ ;  /* 0x0000019c060d7824 */ /* 0x001fcc00078e02ff */
[----:B------:R-:W0:Y:S01]  /*3bc60*/  LDC R6, c[0x0][0x278] ;  /* 0x00009e00ff067b82 */ /* 0x000e220000000800 */
[----:B------:R2:W-:Y:S07]  /*3bc70*/  STL.64 [R1+0x20], R14 ;  /* 0x0000200e01007387 */ /* 0x0005ee0000100a00 */
[----:B------:R-:W3:Y:S08]  /*3bc80*/  LDC R4, c[0x0][0x278] ;  /* 0x00009e00ff047b82 */ /* 0x000ef00000000800 */
[----:B--2---:R-:W2:Y:S01]  /*3bc90*/  LDC R14, c[0x0][0x278] ;  /* 0x00009e00ff0e7b82 */ /* 0x004ea20000000800 */
[----:B------:R-:W-:Y:S01]  /*3bca0*/  IADD3 R8, P6, R11, R2, RZ ;  /* 0x000000020b087210 */ /* 0x000fe20007fde0ff */
[----:B-1----:R-:W-:-:S03]  /*3bcb0*/  IMAD R5, R5, 0x19b, RZ ;  /* 0x0000019b05057824 */ /* 0x002fc600078e02ff */
[----:B------:R-:W-:Y:S01]  /*3bcc0*/  LEA.HI.X.SX32 R9, R11, R3, 0x1, P6 ;  /* 0x000000030b097211 */ /* 0x000fe200030f0eff */
[----:B0-----:R-:W-:Y:S01]  /*3bcd0*/  IMAD R10, R6, 0x19d, RZ ;  /* 0x0000019d060a7824 */ /* 0x001fe200078e02ff */
[----:B------:R-:W-:-:S03]  /*3bce0*/  IADD3 R16, P4, R5, R2, RZ ;  /* 0x0000000205107210 */ /* 0x000fc60007f9e0ff */
[----:B------:R0:W-:Y:S01]  /*3bcf0*/  STL.64 [R1+0x18], R8 ;  /* 0x0000180801007387 */ /* 0x0001e20000100a00 */
[-C--:B------:R-:W-:Y:S01]  /*3bd00*/  IADD3 R6, P5, R13, R2.reuse, RZ ;  /* 0x000000020d067210 */ /* 0x080fe20007fbe0ff */
[----:B------:R-:W1:Y:S01]  /*3bd10*/  LDC R15, c[0x0][0x278] ;  /* 0x00009e00ff0f7b82 */ /* 0x000e620000000800 */
[-C--:B------:R-:W-:Y:S02]  /*3bd20*/  LEA.HI.X.SX32 R17, R5, R3.reuse, 0x1, P4 ;  /* 0x0000000305117211 */ /* 0x080fe400020f0eff */
[----:B------:R-:W-:Y:S01]  /*3bd30*/  LEA.HI.X.SX32 R7, R13, R3, 0x1, P5 ;  /* 0x000000030d077211 */ /* 0x000fe200028f0eff */
[----:B---3--:R-:W-:Y:S01]  /*3bd40*/  IMAD R11, R4, 0x19e, RZ ;  /* 0x0000019e040b7824 */ /* 0x008fe200078e02ff */
[----:B0-----:R-:W-:-:S03]  /*3bd50*/  IADD3 R8, P6, R10, R2, RZ ;  /* 0x000000020a087210 */ /* 0x001fc60007fde0ff */
[----:B------:R-:W0:Y:S01]  /*3bd60*/  LDC R4, c[0x0][0x278] ;  /* 0x00009e00ff047b82 */ /* 0x000e220000000800 */
[----:B--2---:R-:W-:Y:S01]  /*3bd70*/  IMAD R14, R14, 0x1a0, RZ ;  /* 0x000001a00e0e7824 */ /* 0x004fe200078e02ff */
[----:B------:R-:W-:Y:S01]  /*3bd80*/  LEA.HI.X.SX32 R9, R10, R3, 0x1, P6 ;  /* 0x000000030a097211 */ /* 0x000fe200030f0eff */
[----:B------:R-:W-:Y:S04]  /*3bd90*/  STL.64 [R1+0x10], R16 ;  /* 0x0000101001007387 */ /* 0x000fe80000100a00 */
[----:B------:R-:W-:Y:S01]  /*3bda0*/  STL.64 [R1+0x8], R6 ;  /* 0x0000080601007387 */ /* 0x000fe20000100a00 */
[----:B------:R-:W2:Y:S03]  /*3bdb0*/  LDC R13, c[0x0][0x278] ;  /* 0x00009e00ff0d7b82 */ /* 0x000ea60000000800 */
[----:B------:R3:W-:Y:S05]  /*3bdc0*/  STL.64 [R1], R8 ;  /* 0x0000000801007387 */ /* 0x0007ea0000100a00 */
[----:B------:R-:W4:Y:S01]  /*3bdd0*/  LDC R10, c[0x0][0x278] ;  /* 0x00009e00ff0a7b82 */ /* 0x000f220000000800 */
[----:B---3--:R-:W-:-:S04]  /*3bde0*/  IADD3 R8, P6, R14, R2, RZ ;  /* 0x000000020e087210 */ /* 0x008fc80007fde0ff */
[----:B------:R-:W-:-:S03]  /*3bdf0*/  LEA.HI.X.SX32 R9, R14, R3, 0x1, P6 ;  /* 0x000000030e097211 */ /* 0x000fc600030f0eff */
[----:B------:R-:W3:Y:S01]  /*3be00*/  LDC R14, c[0x0][0x278] ;  /* 0x00009e00ff0e7b82 */ /* 0x000ee20000000800 */
[----:B0-----:R-:W-:Y:S01]  /*3be10*/  IMAD R12, R4, 0x19f, RZ ;  /* 0x0000019f040c7824 */ /* 0x001fe200078e02ff */
[----:B------:R-:W-:Y:S01]  /*3be20*/  IADD3 R4, P4, R11, R2, RZ ;  /* 0x000000020b047210 */ /* 0x000fe20007f9e0ff */
[----:B--2---:R-:W-:-:S03]  /*3be30*/  IMAD R16, R13, 0x1a1, RZ ;  /* 0x000001a10d107824 */ /* 0x004fc600078e02ff */
[-C--:B------:R-:W-:Y:S02]  /*3be40*/  IADD3 R6, P5, R12, R2.reuse, RZ ;  /* 0x000000020c067210 */ /* 0x080fe40007fbe0ff */
[-C--:B------:R-:W-:Y:S01]  /*3be50*/  LEA.HI.X.SX32 R5, R11, R3.reuse, 0x1, P4 ;  /* 0x000000030b057211 */ /* 0x080fe200020f0eff */
[----:B----4-:R-:W-:Y:S01]  /*3be60*/  IMAD R18, R10, 0x1a2, RZ ;  /* 0x000001a20a127824 */ /* 0x010fe200078e02ff */
[-C--:B------:R-:W-:Y:S02]  /*3be70*/  IADD3 R10, P4, R16, R2.reuse, RZ ;  /* 0x00000002100a7210 */ /* 0x080fe40007f9e0ff */
[-C--:B------:R-:W-:Y:S02]  /*3be80*/  LEA.HI.X.SX32 R7, R12, R3.reuse, 0x1, P5 ;  /* 0x000000030c077211 */ /* 0x080fe400028f0eff */
[----:B------:R-:W-:Y:S02]  /*3be90*/  IADD3 R12, P5, R18, R2, RZ ;  /* 0x00000002120c7210 */ /* 0x000fe40007fbe0ff */
[-C--:B------:R-:W-:Y:S01]  /*3bea0*/  LEA.HI.X.SX32 R11, R16, R3.reuse, 0x1, P4 ;  /* 0x00000003100b7211 */ /* 0x080fe200020f0eff */
[----:B---3--:R-:W-:Y:S01]  /*3beb0*/  IMAD R22, R14, 0x1a4, RZ ;  /* 0x000001a40e167824 */ /* 0x008fe200078e02ff */
[----:B------:R-:W-:-:S02]  /*3bec0*/  LEA.HI.X.SX32 R13, R18, R3, 0x1, P5 ;  /* 0x00000003120d7211 */ /* 0x000fc400028f0eff */
[-C--:B------:R-:W-:Y:S02]  /*3bed0*/  IADD3 R18, P5, R24, R2.reuse, RZ ;  /* 0x0000000218127210 */ /* 0x080fe40007fbe0ff */
[-C--:B------:R-:W-:Y:S02]  /*3bee0*/  IADD3 R16, P4, R22, R2.reuse, RZ ;  /* 0x0000000216107210 */ /* 0x080fe40007f9e0ff */
[-C--:B------:R-:W-:Y:S02]  /*3bef0*/  LEA.HI.X.SX32 R19, R24, R3.reuse, 0x1, P5 ;  /* 0x0000000318137211 */ /* 0x080fe400028f0eff */
[----:B------:R-:W-:Y:S02]  /*3bf00*/  LEA.HI.X.SX32 R17, R22, R3, 0x1, P4 ;  /* 0x0000000316117211 */ /* 0x000fe400020f0eff */
[-C--:B------:R-:W-:Y:S02]  /*3bf10*/  IADD3 R22, P4, R28, R2.reuse, RZ ;  /* 0x000000021c167210 */ /* 0x080fe40007f9e0ff */
[----:B------:R-:W-:-:S02]  /*3bf20*/  IADD3 R24, P5, R30, R2, RZ ;  /* 0x000000021e187210 */ /* 0x000fc40007fbe0ff */
[-C--:B------:R-:W-:Y:S02]  /*3bf30*/  LEA.HI.X.SX32 R23, R28, R3.reuse, 0x1, P4 ;  /* 0x000000031c177211 */ /* 0x080fe400020f0eff */
[-C--:B------:R-:W-:Y:S02]  /*3bf40*/  IADD3 R28, P4, R34, R2.reuse, RZ ;  /* 0x00000002221c7210 */ /* 0x080fe40007f9e0ff */
[-C--:B------:R-:W-:Y:S02]  /*3bf50*/  LEA.HI.X.SX32 R25, R30, R3.reuse, 0x1, P5 ;  /* 0x000000031e197211 */ /* 0x080fe400028f0eff */
[-C--:B------:R-:W-:Y:S02]  /*3bf60*/  IADD3 R30, P5, R36, R2.reuse, RZ ;  /* 0x00000002241e7210 */ /* 0x080fe40007fbe0ff */
[----:B------:R-:W-:Y:S02]  /*3bf70*/  LEA.HI.X.SX32 R29, R34, R3, 0x1, P4 ;  /* 0x00000003221d7211 */ /* 0x000fe400020f0eff */
[----:B------:R-:W-:-:S02]  /*3bf80*/  IADD3 R34, P4, R40, R2, RZ ;  /* 0x0000000228227210 */ /* 0x000fc40007f9e0ff */
[-C--:B------:R-:W-:Y:S02]  /*3bf90*/  LEA.HI.X.SX32 R31, R36, R3.reuse, 0x1, P5 ;  /* 0x00000003241f7211 */ /* 0x080fe400028f0eff */
[-C--:B------:R-:W-:Y:S01]  /*3bfa0*/  IADD3 R36, P5, R42, R2.reuse, RZ ;  /* 0x000000022a247210 */ /* 0x080fe20007fbe0ff */
[----:B-1----:R-:W-:Y:S01]  /*3bfb0*/  IMAD R20, R15, 0x1a3, RZ ;  /* 0x000001a30f147824 */ /* 0x002fe200078e02ff */
[-C--:B------:R-:W-:Y:S02]  /*3bfc0*/  LEA.HI.X.SX32 R35, R40, R3.reuse, 0x1, P4 ;  /* 0x0000000328237211 */ /* 0x080fe400020f0eff */
[-C--:B------:R-:W-:Y:S02]  /*3bfd0*/  IADD3 R40, P4, R46, R2.reuse, RZ ;  /* 0x000000022e287210 */ /* 0x080fe40007f9e0ff */
[----:B------:R-:W-:Y:S02]  /*3bfe0*/  LEA.HI.X.SX32 R37, R42, R3, 0x1, P5 ;  /* 0x000000032a257211 */ /* 0x000fe400028f0eff */
[----:B------:R-:W-:-:S02]  /*3bff0*/  IADD3 R42, P5, R48, R2, RZ ;  /* 0x00000002302a7210 */ /* 0x000fc40007fbe0ff */
[-C--:B------:R-:W-:Y:S02]  /*3c000*/  LEA.HI.X.SX32 R41, R46, R3.reuse, 0x1, P4 ;  /* 0x000000032e297211 */ /* 0x080fe400020f0eff */
[-C--:B------:R-:W-:Y:S02]  /*3c010*/  IADD3 R14, P6, R20, R2.reuse, RZ ;  /* 0x00000002140e7210 */ /* 0x080fe40007fde0ff */
[-C--:B------:R-:W-:Y:S02]  /*3c020*/  IADD3 R46, P4, R52, R2.reuse, RZ ;  /* 0x00000002342e7210 */ /* 0x080fe40007f9e0ff */
[-C--:B------:R-:W-:Y:S02]  /*3c030*/  LEA.HI.X.SX32 R43, R48, R3.reuse, 0x1, P5 ;  /* 0x00000003302b7211 */ /* 0x080fe400028f0eff */
[----:B------:R-:W-:Y:S02]  /*3c040*/  IADD3 R48, P5, R54, R2, RZ ;  /* 0x0000000236307210 */ /* 0x000fe40007fbe0ff */
[----:B------:R-:W-:-:S02]  /*3c050*/  LEA.HI.X.SX32 R15, R20, R3, 0x1, P6 ;  /* 0x00000003140f7211 */ /* 0x000fc400030f0eff */
[-C--:B------:R-:W-:Y:S02]  /*3c060*/  LEA.HI.X.SX32 R47, R52, R3.reuse, 0x1, P4 ;  /* 0x00000003342f7211 */ /* 0x080fe400020f0eff */
[-C--:B------:R-:W-:Y:S02]  /*3c070*/  IADD3 R20, P6, R26, R2.reuse, RZ ;  /* 0x000000021a147210 */ /* 0x080fe40007fde0ff */
[----:B------:R-:W-:Y:S02]  /*3c080*/  IADD3 R52, P4, R58, R2, RZ ;  /* 0x000000023a347210 */ /* 0x000fe40007f9e0ff */
[-C--:B------:R-:W-:Y:S02]  /*3c090*/  LEA.HI.X.SX32 R49, R54, R3.reuse, 0x1, P5 ;  /* 0x0000000336317211 */ /* 0x080fe400028f0eff */
[----:B------:R-:W0:Y:S01]  /*3c0a0*/  LDC R54, c[0x0][0x278] ;  /* 0x00009e00ff367b82 */ /* 0x000e220000000800 */
[-C--:B------:R-:W-:Y:S02]  /*3c0b0*/  LEA.HI.X.SX32 R21, R26, R3.reuse, 0x1, P6 ;  /* 0x000000031a157211 */ /* 0x080fe400030f0eff */
        /* <DEDUP_REMOVED lines=8> */
[-C--:B------:R-:W-:Y:S02]  /*3c140*/  LEA.HI.X.SX32 R65, R70, R3.reuse, 0x1, P4 ;  /* 0x0000000346417211 */ /* 0x080fe400020f0eff */
[CC--:B------:R-:W-:Y:S01]  /*3c150*/  IADD3 R38, P6, R44.reuse, R2.reuse, RZ ;  /* 0x000000022c267210 */ /* 0x0c0fe20007fde0ff */
[----:B------:R-:W1:Y:S03]  /*3c160*/  LDC R70, c[0x0][0x278] ;  /* 0x00009e00ff467b82 */ /* 0x000e660000000800 */
[----:B------:R-:W-:Y:S02]  /*3c170*/  LEA.HI.X.SX32 R39, R44, R3, 0x1, P6 ;  /* 0x000000032c277211 */ /* 0x000fe400030f0eff */
[----:B------:R-:W-:Y:S01]  /*3c180*/  IADD3 R44, P6, R50, R2, RZ ;  /* 0x00000002322c7210 */ /* 0x000fe20007fde0ff */
[----:B0-----:R-:W-:-:S03]  /*3c190*/  IMAD R62, R54, 0x1b8, RZ ;  /* 0x000001b8363e7824 */ /* 0x001fc600078e02ff */
[-C--:B------:R-:W-:Y:S02]  /*3c1a0*/  LEA.HI.X.SX32 R45, R50, R3.reuse, 0x1, P6 ;  /* 0x00000003322d7211 */ /* 0x080fe400030f0eff */
[CC--:B------:R-:W-:Y:S02]  /*3c1b0*/  IADD3 R50, P6, R56.reuse, R2.reuse, RZ ;  /* 0x0000000238327210 */ /* 0x0c0fe40007fde0ff */
[CC--:B------:R-:W-:Y:S02]  /*3c1c0*/  IADD3 R54, P5, R61.reuse, R2.reuse, RZ ;  /* 0x000000023d367210 */ /* 0x0c0fe40007fbe0ff */
[-C--:B------:R-:W-:Y:S02]  /*3c1d0*/  LEA.HI.X.SX32 R51, R56, R3.reuse, 0x1, P6 ;  /* 0x0000000338337211 */ /* 0x080fe400030f0eff */
[----:B------:R-:W-:Y:S02]  /*3c1e0*/  IADD3 R56, P6, R62, R2, RZ ;  /* 0x000000023e387210 */ /* 0x000fe40007fde0ff */
[----:B------:R-:W-:-:S02]  /*3c1f0*/  LEA.HI.X.SX32 R55, R61, R3, 0x1, P5 ;  /* 0x000000033d377211 */ /* 0x000fc400028f0eff */
[-C--:B------:R-:W-:Y:S02]  /*3c200*/  IADD3 R60, P5, R66, R2.reuse, RZ ;  /* 0x00000002423c7210 */ /* 0x080fe40007fbe0ff */
[-C--:B------:R-:W-:Y:S02]  /*3c210*/  LEA.HI.X.SX32 R57, R62, R3.reuse, 0x1, P6 ;  /* 0x000000033e397211 */ /* 0x080fe400030f0eff */
[-C--:B------:R-:W-:Y:S01]  /*3c220*/  IADD3 R62, P6, R68, R2.reuse, RZ ;  /* 0x00000002443e7210 */ /* 0x080fe20007fde0ff */
[----:B-1----:R-:W-:Y:S01]  /*3c230*/  IMAD R78, R70, 0x1c0, RZ ;  /* 0x000001c0464e7824 */ /* 0x002fe200078e02ff */
[-C--:B------:R-:W-:Y:S02]  /*3c240*/  LEA.HI.X.SX32 R61, R66, R3.reuse, 0x1, P5 ;  /* 0x00000003423d7211 */ /* 0x080fe400028f0eff */
[----:B------:R-:W-:Y:S02]  /*3c250*/  IADD3 R66, P5, R72, R2, RZ ;  /* 0x0000000248427210 */ /* 0x000fe40007fbe0ff */
[----:B------:R-:W-:-:S02]  /*3c260*/  LEA.HI.X.SX32 R63, R68, R3, 0x1, P6 ;  /* 0x00000003443f7211 */ /* 0x000fc400030f0eff */
[-C--:B------:R-:W-:Y:S02]  /*3c270*/  IADD3 R68, P6, R74, R2.reuse, RZ ;  /* 0x000000024a447210 */ /* 0x080fe40007fde0ff */
[-C--:B------:R-:W-:Y:S02]  /*3c280*/  LEA.HI.X.SX32 R67, R72, R3.reuse, 0x1, P5 ;  /* 0x0000000348437211 */ /* 0x080fe400028f0eff */
[----:B------:R-:W-:Y:S02]  /*3c290*/  IADD3 R72, P5, R78, R2, RZ ;  /* 0x000000024e487210 */ /* 0x000fe40007fbe0ff */
[-C--:B------:R-:W-:Y:S02]  /*3c2a0*/  LEA.HI.X.SX32 R69, R74, R3.reuse, 0x1, P6 ;  /* 0x000000034a457211 */ /* 0x080fe400030f0eff */
[----:B------:R-:W0:Y:S01]  /*3c2b0*/  LDC R74, c[0x0][0x278] ;  /* 0x00009e00ff4a7b82 */ /* 0x000e220000000800 */
[----:B------:R-:W-:-:S07]  /*3c2c0*/  LEA.HI.X.SX32 R73, R78, R3, 0x1, P5 ;  /* 0x000000034e497211 */ /* 0x000fce00028f0eff */
[----:B------:R-:W1:Y:S01]  /*3c2d0*/  LDC R78, c[0x0][0x278] ;  /* 0x00009e00ff4e7b82 */ /* 0x000e620000000800 */
[CC--:B------:R-:W-:Y:S01]  /*3c2e0*/  IADD3 R70, P4, R76.reuse, R2.reuse, RZ ;  /* 0x000000024c467210 */ /* 0x0c0fe20007f9e0ff */
[----:B------:R-:W-:Y:S03]  /*3c2f0*/  STL.64 [R1+0x1268], R4 ;  /* 0x0012680401007387 */ /* 0x000fe60000100a00 */
[-C--:B------:R-:W-:Y:S01]  /*3c300*/  LEA.HI.X.SX32 R71, R76, R3.reuse, 0x1, P4 ;  /* 0x000000034c477211 */ /* 0x080fe200020f0eff */
[----:B------:R-:W-:Y:S01]  /*3c310*/  STL.64 [R1+0x1278], R6 ;  /* 0x0012780601007387 */ /* 0x000fe20000100a00 */
[----:B0-----:R-:W-:Y:S01]  /*3c320*/  IMAD R82, R74, 0x1c2, RZ ;  /* 0x000001c24a527824 */ /* 0x001fe200078e02ff */
[-C--:B------:R-:W-:Y:S02]  /*3c330*/  IADD3 R74, P6, R80, R2.reuse, RZ ;  /* 0x00000002504a7210 */ /* 0x080fe40007fde0ff */
[----:B------:R0:W-:Y:S02]  /*3c340*/  STL [R1+0x1290], R8 ;  /* 0x0012900801007387 */ /* 0x0001e40000100800 */
[----:B------:R-:W-:Y:S01]  /*3c350*/  IADD3 R76, P4, R82, R2, RZ ;  /* 0x00000002524c7210 */ /* 0x000fe20007f9e0ff */
[----:B-1----:R-:W-:Y:S01]  /*3c360*/  IMAD R86, R78, 0x1c4, RZ ;  /* 0x000001c44e567824 */ /* 0x002fe200078e02ff */
[-C--:B------:R-:W-:Y:S01]  /*3c370*/  LEA.HI.X.SX32 R75, R80, R3.reuse, 0x1, P6 ;  /* 0x00000003504b7211 */ /* 0x080fe200030f0eff */
[----:B------:R-:W-:Y:S01]  /*3c380*/  STL [R1+0x1280], R9 ;  /* 0x0012800901007387 */ /* 0x000fe20000100800 */
[----:B------:R-:W-:-:S02]  /*3c390*/  LEA.HI.X.SX32 R77, R82, R3, 0x1, P4 ;  /* 0x00000003524d7211 */ /* 0x000fc400020f0eff */
[C---:B------:R-:W-:Y:S01]  /*3c3a0*/  IADD3 R80, P6, R86.reuse, R2, RZ ;  /* 0x0000000256507210 */ /* 0x040fe20007fde0ff */
[----:B------:R1:W-:Y:S01]  /*3c3b0*/  STL.64 [R1+0x1288], R10 ;  /* 0x0012880a01007387 */ /* 0x0003e20000100a00 */
[----:B------:R-:W2:Y:S03]  /*3c3c0*/  LDC R82, c[0x0][0x278] ;  /* 0x00009e00ff527b82 */ /* 0x000ea60000000800 */
[----:B------:R-:W-:Y:S01]  /*3c3d0*/  STL [R1+0x12a0], R12 ;  /* 0x0012a00c01007387 */ /* 0x000fe20000100800 */
[----:B------:R-:W-:-:S03]  /*3c3e0*/  LEA.HI.X.SX32 R81, R86, R3, 0x1, P6 ;  /* 0x0000000356517211 */ /* 0x000fc600030f0eff */
[----:B------:R-:W-:Y:S01]  /*3c3f0*/  STL [R1+0x1270], R13 ;  /* 0x0012700d01007387 */ /* 0x000fe20000100800 */
[----:B------:R-:W3:Y:S03]  /*3c400*/  LDC R86, c[0x0][0x278] ;  /* 0x00009e00ff567b82 */ /* 0x000ee60000000800 */
        /* <DEDUP_REMOVED lines=17> */
[----:B------:R-:W-:Y:S01]  /*3c520*/  STL [R1+0x1240], R31 ;  /* 0x0012401f01007387 */ /* 0x000fe20000100800 */
[----:B------:R-:W-:-:S03]  /*3c530*/  IADD3 R78, P5, R84, R2, RZ ;  /* 0x00000002544e7210 */ /* 0x000fc60007fbe0ff */
[----:B------:R-:W-:Y:S01]  /*3c540*/  STL [R1+0x1340], R32 ;  /* 0x0013402001007387 */ /* 0x000fe20000100800 */
[----:B--2---:R-:W-:-:S03]  /*3c550*/  IMAD R91, R82, 0x1c6, RZ ;  /* 0x000001c6525b7824 */ /* 0x004fc600078e02ff */
[----:B------:R-:W-:Y:S04]  /*3c560*/  STL [R1+0x123c], R33 ;  /* 0x00123c2101007387 */ /* 0x000fe80000100800 */
[----:B------:R-:W-:Y:S04]  /*3c570*/  STL [R1+0x1350], R34 ;  /* 0x0013502201007387 */ /* 0x000fe80000100800 */
[----:B------:R-:W-:Y:S01]  /*3c580*/  STL [R1+0x1238], R35 ;  /* 0x0012382301007387 */ /* 0x000fe20000100800 */
[----:B------:R-:W-:-:S03]  /*3c590*/  IADD3 R82, P4, R88, R2, RZ ;  /* 0x0000000258527210 */ /* 0x000fc60007f9e0ff */
[----:B------:R-:W-:Y:S01]  /*3c5a0*/  STL [R1+0x1360], R36 ;  /* 0x0013602401007387 */ /* 0x000fe20000100800 */
[----:B------:R-:W-:Y:S01]  /*3c5b0*/  LEA.HI.X.SX32 R79, R84, R3, 0x1, P5 ;  /* 0x00000003544f7211 */ /* 0x000fe200028f0eff */
[----:B---3--:R-:W-:Y:S02]  /*3c5c0*/  IMAD R95, R86, 0x1c8, RZ ;  /* 0x000001c8565f7824 */ /* 0x008fe400078e02ff */
[----:B------:R-:W-:Y:S01]  /*3c5d0*/  STL [R1+0x1234], R37 ;  /* 0x0012342501007387 */ /* 0x000fe20000100800 */
[----:B------:R-:W-:-:S03]  /*3c5e0*/  IADD3 R84, P5, R91, R2, RZ ;  /* 0x000000025b547210 */ /* 0x000fc60007fbe0ff */
[----:B------:R-:W-:Y:S04]  /*3c5f0*/  STL [R1+0x1370], R38 ;  /* 0x0013702601007387 */ /* 0x000fe80000100800 */
[----:B------:R-:W-:Y:S01]  /*3c600*/  STL [R1+0x1230], R39 ;  /* 0x0012302701007387 */ /* 0x000fe20000100800 */
[----:B------:R-:W-:-:S03]  /*3c610*/  IADD3 R86, P6, R92, R2, RZ ;  /* 0x000000025c567210 */ /* 0x000fc60007fde0ff */
[----:B------:R-:W-:Y:S01]  /*3c620*/  STL [R1+0x1380], R40 ;  /* 0x0013802801007387 */ /* 0x000fe20000100800 */
[----:B------:R-:W-:-:S03]  /*3c630*/  LEA.HI.X.SX32 R83, R88, R3, 0x1, P4 ;  /* 0x0000000358537211 */ /* 0x000fc600020f0eff */
        /* <DEDUP_REMOVED lines=13> */
[-C--:B------:R-:W-:Y:S02]  /*3c710*/  IADD3 R94, P4, R152, R2.reuse, RZ ;  /* 0x00000002985e7210 */ /* 0x080fe40007f9e0ff */
[----:B------:R-:W-:Y:S01]  /*3c720*/  LEA.HI.X.SX32 R91, R96, R3, 0x1, P5 ;  /* 0x00000003605b7211 */ /* 0x000fe200028f0eff */
[----:B------:R-:W-:Y:S01]  /*3c730*/  STL [R1+0x13c0], R48 ;  /* 0x0013c03001007387 */ /* 0x000fe20000100800 */
[----:B------:R-:W-:-:S03]  /*3c740*/  IADD3 R96, P5, R155, R2, RZ ;  /* 0x000000029b607210 */ /* 0x000fc60007fbe0ff */
[----:B------:R-:W-:Y:S01]  /*3c750*/  STL [R1+0x121c], R49 ;  /* 0x00121c3101007387 */ /* 0x000fe20000100800 */
[----:B------:R-:W-:-:S03]  /*3c760*/  LEA.HI.X.SX32 R93, R99, R3, 0x1, P6 ;  /* 0x00000003635d7211 */ /* 0x000fc600030f0eff */
[----:B------:R-:W-:Y:S01]  /*3c770*/  STL.64 [R1+0x1298], R50 ;  /* 0x0012983201007387 */ /* 0x000fe20000100a00 */
[----:B------:R-:W-:-:S03]  /*3c780*/  IADD3 R98, P6, R156, R2, RZ ;  /* 0x000000029c627210 */ /* 0x000fc60007fde0ff */
[----:B------:R-:W-:Y:S01]  /*3c790*/  STL [R1+0x1218], R52 ;  /* 0x0012183401007387 */ /* 0x000fe20000100800 */
[----:B------:R-:W-:-:S03]  /*3c7a0*/  LEA.HI.X.SX32 R95, R152, R3, 0x1, P4 ;  /* 0x00000003985f7211 */ /* 0x000fc600020f0eff */
[----:B------:R-:W-:Y:S01]  /*3c7b0*/  STL [R1+0x1214], R53 ;  /* 0x0012143501007387 */ /* 0x000fe20000100800 */
[-C--:B------:R-:W-:Y:S02]  /*3c7c0*/  IADD3 R152, P4, R159, R2.reuse, RZ ;  /* 0x000000029f987210 */ /* 0x080fe40007f9e0ff */
[----:B------:R-:W-:Y:S01]  /*3c7d0*/  LEA.HI.X.SX32 R97, R155, R3, 0x1, P5 ;  /* 0x000000039b617211 */ /* 0x000fe200028f0eff */
[----:B------:R2:W-:Y:S01]  /*3c7e0*/  STL.64 [R1+0x12a8], R54 ;  /* 0x0012a83601007387 */ /* 0x0005e20000100a00 */
[----:B------:R-:W-:-:S03]  /*3c7f0*/  IADD3 R154, P5, R160, R2, RZ ;  /* 0x00000002a09a7210 */ /* 0x000fc60007fbe0ff */
[----:B------:R-:W-:Y:S01]  /*3c800*/  STL.64 [R1+0x12b8], R56 ;  /* 0x0012b83801007387 */ /* 0x000fe20000100a00 */
        /* <DEDUP_REMOVED lines=19> */
[----:B------:R-:W-:Y:S01]  /*3c940*/  STL.64 [R1+0x12c8], R66 ;  /* 0x0012c84201007387 */ /* 0x000fe20000100a00 */
[----:B------:R-:W-:-:S03]  /*3c950*/  IADD3 R166, P5, R172, R2, RZ ;  /* 0x00000002aca67210 */ /* 0x000fc60007fbe0ff */
[----:B------:R-:W-:Y:S01]  /*3c960*/  STL [R1+0x1410], R68 ;  /* 0x0014104401007387 */ /* 0x000fe20000100800 */
[----:B------:R-:W-:-:S03]  /*3c970*/  LEA.HI.X.SX32 R163, R168, R3, 0x1, P6 ;  /* 0x00000003a8a37211 */ /* 0x000fc600030f0eff */
[----:B------:R-:W-:Y:S01]  /*3c980*/  STL [R1+0x1200], R69 ;  /* 0x0012004501007387 */ /* 0x000fe20000100800 */
[----:B------:R-:W-:-:S03]  /*3c990*/  IADD3 R168, P6, R175, R2, RZ ;  /* 0x00000002afa87210 */ /* 0x000fc60007fde0ff */
[----:B------:R-:W-:Y:S01]  /*3c9a0*/  STL.64 [R1+0x12d8], R70 ;  /* 0x0012d84601007387 */ /* 0x000fe20000100a00 */
[----:B------:R-:W-:-:S03]  /*3c9b0*/  LEA.HI.X.SX32 R165, R171, R3, 0x1, P4 ;  /* 0x00000003aba57211 */ /* 0x000fc600020f0eff */
[----:B------:R-:W-:Y:S01]  /*3c9c0*/  STL [R1+0x1420], R72 ;  /* 0x0014204801007387 */ /* 0x000fe20000100800 */
[-C--:B------:R-:W-:Y:S02]  /*3c9d0*/  IADD3 R170, P4, R176, R2.reuse, RZ ;  /* 0x00000002b0aa7210 */ /* 0x080fe40007f9e0ff */
[----:B------:R-:W-:Y:S01]  /*3c9e0*/  LEA.HI.X.SX32 R167, R172, R3, 0x1, P5 ;  /* 0x00000003aca77211 */ /* 0x000fe200028f0eff */
[----:B------:R-:W-:Y:S01]  /*3c9f0*/  STL [R1+0x11fc], R73 ;  /* 0x0011fc4901007387 */ /* 0x000fe20000100800 */
[----:B------:R-:W-:-:S03]  /*3ca00*/  IADD3 R172, P5, R179, R2, RZ ;  /* 0x00000002b3ac7210 */ /* 0x000fc60007fbe0ff */
[----:B------:R-:W-:Y:S01]  /*3ca10*/  STL.64 [R1+0x12e8], R74 ;  /* 0x0012e84a01007387 */ /* 0x000fe20000100a00 */
[----:B------:R-:W-:-:S03]  /*3ca20*/  LEA.HI.X.SX32 R169, R175, R3, 0x1, P6 ;  /* 0x00000003afa97211 */ /* 0x000fc600030f0eff */
[----:B------:R-:W-:Y:S01]  /*3ca30*/  STL [R1+0x1430], R76 ;  /* 0x0014304c01007387 */ /* 0x000fe20000100800 */
[----:B------:R-:W-:-:S03]  /*3ca40*/  IADD3 R174, P6, R180, R2, RZ ;  /* 0x00000002b4ae7210 */ /* 0x000fc60007fde0ff */
[----:B------:R-:W-:Y:S01]  /*3ca50*/  STL [R1+0x11f8], R77 ;  /* 0x0011f84d01007387 */ /* 0x000fe20000100800 */
[----:B------:R-:W-:-:S03]  /*3ca60*/  LEA.HI.X.SX32 R171, R176, R3, 0x1, P4 ;  /* 0x00000003b0ab7211 */ /* 0x000fc600020f0eff */
[----:B------:R-:W-:Y:S01]  /*3ca70*/  STL.64 [R1+0x12f8], R78 ;  /* 0x0012f84e01007387 */ /* 0x000fe20000100a00 */
        /* <DEDUP_REMOVED lines=8> */
[----:B------:R-:W-:Y:S01]  /*3cb00*/  STL.64 [R1+0x1318], R84 ;  /* 0x0013185401007387 */ /* 0x000fe20000100a00 */
[----:B------:R-:W-:-:S03]  /*3cb10*/  LEA.HI.X.SX32 R177, R183, R3, 0x1, P4 ;  /* 0x00000003b7b17211 */ /* 0x000fc600020f0eff */
[----:B------:R-:W-:Y:S01]  /*3cb20*/  STL.64 [R1+0x1328], R86 ;  /* 0x0013285601007387 */ /* 0x000fe20000100a00 */
[-C--:B------:R-:W-:Y:S02]  /*3cb30*/  IADD3 R182, P4, R189, R2.reuse, RZ ;  /* 0x00000002bdb67210 */ /* 0x080fe40007f9e0ff */
[----:B------:R-:W-:Y:S01]  /*3cb40*/  LEA.HI.X.SX32 R179, R184, R3, 0x1, P5 ;  /* 0x00000003b8b37211 */ /* 0x000fe200028f0eff */
[----:B------:R-:W-:Y:S01]  /*3cb50*/  STL.64 [R1+0x1338], R88 ;  /* 0x0013385801007387 */ /* 0x000fe20000100a00 */
[----:B------:R-:W-:-:S03]  /*3cb60*/  IADD3 R184, P5, R190, R2, RZ ;  /* 0x00000002beb87210 */ /* 0x000fc60007fbe0ff */
[----:B------:R-:W-:Y:S01]  /*3cb70*/  STL.64 [R1+0x1348], R90 ;  /* 0x0013485a01007387 */ /* 0x000fe20000100a00 */
        /* <DEDUP_REMOVED lines=56> */
[----:B------:R-:W-:Y:S01]  /*3cf00*/  STL.64 [R1+0x1498], R190 ;  /* 0x001498be01007387 */ /* 0x000fe20000100a00 */
[-C--:B------:R-:W-:Y:S01]  /*3cf10*/  IADD3 R216, P6, R223, R2.reuse, RZ ;  /* 0x00000002dfd87210 */ /* 0x080fe20007fde0ff */
[----:B------:R-:W-:Y:S02]  /*3cf20*/  IMAD R229, R225, 0x1f1, RZ ;  /* 0x000001f1e1e57824 */ /* 0x000fe400078e02ff */
[----:B------:R-:W-:Y:S01]  /*3cf30*/  STL [R1+0x14b0], R192 ;  /* 0x0014b0c001007387 */ /* 0x000fe20000100800 */
[-C--:B------:R-:W-:Y:S01]  /*3cf40*/  LEA.HI.X.SX32 R213, R218, R3.reuse, 0x1, P4 ;  /* 0x00000003dad57211 */ /* 0x080fe200020f0eff */
[----:B------:R-:W-:Y:S02]  /*3cf50*/  IMAD R230, R222, 0x1f2, RZ ;  /* 0x000001f2dee67824 */ /* 0x000fe400078e02ff */
[----:B------:R-:W-:Y:S01]  /*3cf60*/  STL [R1+0x14a0], R193 ;  /* 0x0014a0c101007387 */ /* 0x000fe20000100800 */
[-C--:B------:R-:W-:Y:S01]  /*3cf70*/  IADD3 R218, P4, R224, R2.reuse, RZ ;  /* 0x00000002e0da7210 */ /* 0x080fe20007f9e0ff */
[----:B------:R-:W-:Y:S01]  /*3cf80*/  IMAD R232, R227, 0x1f3, RZ ;  /* 0x000001f3e3e87824 */ /* 0x000fe200078e02ff */
[----:B------:R-:W-:Y:S01]  /*3cf90*/  LEA.HI.X.SX32 R215, R220, R3, 0x1, P5 ;  /* 0x00000003dcd77211 */ /* 0x000fe200028f0eff */
[----:B------:R-:W-:Y:S01]  /*3cfa0*/  STL.64 [R1+0x14a8], R194 ;  /* 0x0014a8c201007387 */ /* 0x000fe20000100a00 */
[----:B------:R-:W-:-:S03]  /*3cfb0*/  IADD3 R220, P5, R226, R2, RZ ;  /* 0x00000002e2dc7210 */ /* 0x000fc60007fbe0ff */
[----:B------:R-:W-:Y:S01]  /*3cfc0*/  STL.64 [R1+0x14b8], R196 ;  /* 0x0014b8c401007387 */ /* 0x000fe20000100a00 */
[----:B------:R-:W-:-:S03]  /*3cfd0*/  LEA.HI.X.SX32 R217, R223, R3, 0x1, P6 ;  /* 0x00000003dfd97211 */ /* 0x000fc600030f0eff */
[----:B------:R-:W-:Y:S01]  /*3cfe0*/  STL [R1+0x14d0], R198 ;  /* 0x0014d0c601007387 */ /* 0x000fe20000100800 */
[-C--:B------:R-:W-:Y:S01]  /*3cff0*/  IADD3 R222, P6, R229, R2.reuse, RZ ;  /* 0x00000002e5de7210 */ /* 0x080fe20007fde0ff */
[----:B------:R-:W-:Y:S02]  /*3d000*/  IMAD R235, R231, 0x1f4, RZ ;  /* 0x000001f4e7eb7824 */ /* 0x000fe400078e02ff */
[----:B------:R-:W-:Y:S01]  /*3d010*/  STL [R1+0x14c0], R199 ;  /* 0x0014c0c701007387 */ /* 0x000fe20000100800 */
[-C--:B------:R-:W-:Y:S01]  /*3d020*/  LEA.HI.X.SX32 R219, R224, R3.reuse, 0x1, P4 ;  /* 0x00000003e0db7211 */ /* 0x080fe200020f0eff */
[----:B------:R-:W-:Y:S02]  /*3d030*/  IMAD R236, R228, 0x1f5, RZ ;  /* 0x000001f5e4ec7824 */ /* 0x000fe400078e02ff */
[----:B------:R-:W-:Y:S01]  /*3d040*/  STL.64 [R1+0x14c8], R200 ;  /* 0x0014c8c801007387 */ /* 0x000fe20000100a00 */
[-C--:B------:R-:W-:Y:S01]  /*3d050*/  IADD3 R224, P4, R230, R2.reuse, RZ ;  /* 0x00000002e6e07210 */ /* 0x080fe20007f9e0ff */
[----:B------:R-:W-:Y:S01]  /*3d060*/  IMAD R238, R233, 0x1f6, RZ ;  /* 0x000001f6e9ee7824 */ /* 0x000fe200078e02ff */
[----:B------:R-:W-:Y:S01]  /*3d070*/  LEA.HI.X.SX32 R221, R226, R3, 0x1, P5 ;  /* 0x00000003e2dd7211 */ /* 0x000fe200028f0eff */
[----:B------:R-:W-:Y:S01]  /*3d080*/  STL.64 [R1+0x14d8], R202 ;  /* 0x0014d8ca01007387 */ /* 0x000fe20000100a00 */
[----:B------:R-:W-:-:S03]  /*3d090*/  IADD3 R226, P5, R232, R2, RZ ;  /* 0x00000002e8e27210 */ /* 0x000fc60007fbe0ff */
[----:B------:R-:W-:Y:S01]  /*3d0a0*/  STL [R1+0x1500], R204 ;  /* 0x001500cc01007387 */ /* 0x000fe20000100800 */
[----:B------:R-:W-:-:S03]  /*3d0b0*/  LEA.HI.X.SX32 R223, R229, R3, 0x1, P6 ;  /* 0x00000003e5df7211 */ /* 0x000fc600030f0eff */
[----:B------:R-:W-:Y:S01]  /*3d0c0*/  STL [R1+0x14e0], R205 ;  /* 0x0014e0cd01007387 */ /* 0x000fe20000100800 */
[-C--:B------:R-:W-:Y:S01]  /*3d0d0*/  IADD3 R228, P6, R235, R2.reuse, RZ ;  /* 0x00000002ebe47210 */ /* 0x080fe20007fde0ff */
[----:B------:R-:W-:Y:S02]  /*3d0e0*/  IMAD R241, R237, 0x1f7, RZ ;  /* 0x000001f7edf17824 */ /* 0x000fe400078e02ff */
[----:B------:R-:W-:Y:S01]  /*3d0f0*/  STL.64 [R1+0x14e8], R206 ;  /* 0x0014e8ce01007387 */ /* 0x000fe20000100a00 */
        /* <DEDUP_REMOVED lines=27> */
[-C--:B------:R-:W-:Y:S01]  /*3d2b0*/  LEA.HI.X.SX32 R237, R242, R3.reuse, 0x1, P4 ;  /* 0x00000003f2ed7211 */ /* 0x080fe200020f0eff */
[----:B0-----:R-:W-:Y:S02]  /*3d2c0*/  IMAD R8, R244, 0x1fd, RZ ;  /* 0x000001fdf4087824 */ /* 0x001fe400078e02ff */
        /* <DEDUP_REMOVED lines=8> */
[----:B------:R-:W-:-:S03]  /*3d350*/  LEA.HI.X.SX32 R243, R249, R3, 0x1, P4 ;  /* 0x00000003f9f37211 */ /* 0x000fc600020f0eff */
[----:B------:R-:W-:Y:S01]  /*3d360*/  STL.64 [R1+0x1568], R230 ;  /* 0x001568e601007387 */ /* 0x000fe20000100a00 */
[----:B------:R-:W-:-:S03]  /*3d370*/  LEA.HI.X.SX32 R245, R250, R3, 0x1, P5 ;  /* 0x00000003faf57211 */ /* 0x000fc600028f0eff */
[----:B------:R-:W-:Y:S04]  /*3d380*/  STL [R1+0x1580], R232 ;  /* 0x001580e801007387 */ /* 0x000fe80000100800 */
[----:B------:R-:W-:Y:S04]  /*3d390*/  STL [R1+0x1570], R233 ;  /* 0x001570e901007387 */ /* 0x000fe80000100800 */
[----:B------:R-:W-:Y:S04]  /*3d3a0*/  STL.64 [R1+0x1578], R234 ;  /* 0x001578ea01007387 */ /* 0x000fe80000100a00 */
[----:B------:R0:W-:Y:S04]  /*3d3b0*/  STL.64 [R1+0x1588], R236 ;  /* 0x001588ec01007387 */ /* 0x0001e80000100a00 */
[----:B------:R-:W-:Y:S04]  /*3d3c0*/  STL.64 [R1+0x1590], R238 ;  /* 0x001590ee01007387 */ /* 0x000fe80000100a00 */
[----:B------:R-:W-:Y:S04]  /*3d3d0*/  STL.64 [R1+0x1598], R240 ;  /* 0x001598f001007387 */ /* 0x000fe80000100a00 */
[----:B------:R3:W-:Y:S04]  /*3d3e0*/  STL [R1+0x15a0], R243 ;  /* 0x0015a0f301007387 */ /* 0x0007e80000100800 */
[----:B------:R-:W-:Y:S04]  /*3d3f0*/  STL.64 [R1+0x15a8], R244 ;  /* 0x0015a8f401007387 */ /* 0x000fe80000100a00 */
[----:B------:R-:W4:Y:S01]  /*3d400*/  LDL.LU.64 R4, [R1+0xcf0] ;  /* 0x000cf00001047983 */ /* 0x000f220000300a00 */
[----:B-1----:R-:W-:-:S02]  /*3d410*/  PRMT R10, R148, 0x7773, RZ ;  /* 0x00007773940a7816 */ /* 0x002fc400000000ff */
[C---:B------:R-:W-:Y:S02]  /*3d420*/  PRMT R9, R148.reuse, 0x7772, RZ ;  /* 0x0000777294097816 */ /* 0x040fe400000000ff */
[C---:B--2---:R-:W-:Y:S02]  /*3d430*/  PRMT R54, R148.reuse, 0x7771, RZ ;  /* 0x0000777194367816 */ /* 0x044fe400000000ff */
[----:B------:R-:W-:Y:S01]  /*3d440*/  PRMT R55, R148, 0x7770, RZ ;  /* 0x0000777094377816 */ /* 0x000fe200000000ff */
[----:B------:R1:W-:Y:S01]  /*3d450*/  STL [R1+0xe54], R10 ;  /* 0x000e540a01007387 */ /* 0x0003e20000100800 */
[C---:B0-----:R-:W-:Y:S02]  /*3d460*/  PRMT R237, R149.reuse, 0x7773, RZ ;  /* 0x0000777395ed7816 */ /* 0x041fe400000000ff */
[----:B---3--:R-:W-:Y:S01]  /*3d470*/  PRMT R243, R149, 0x7772, RZ ;  /* 0x0000777295f37816 */ /* 0x008fe200000000ff */
[----:B------:R0:W-:Y:S01]  /*3d480*/  STL [R1+0xe50], R9 ;  /* 0x000e500901007387 */ /* 0x0001e20000100800 */
[----:B------:R-:W-:-:S03]  /*3d490*/  PRMT R236, R150, 0x7772, RZ ;  /* 0x0000777296ec7816 */ /* 0x000fc600000000ff */
[----:B------:R-:W-:Y:S01]  /*3d4a0*/  STL.64 [R1+0x1628], R54 ;  /* 0x0016283601007387 */ /* 0x000fe20000100a00 */
[----:B-1----:R-:W-:-:S03]  /*3d4b0*/  PRMT R10, R149, 0x7771, RZ ;  /* 0x00007771950a7816 */ /* 0x002fc600000000ff */
[----:B------:R-:W-:Y:S01]  /*3d4c0*/  STL [R1+0x15b8], R237 ;  /* 0x0015b8ed01007387 */ /* 0x000fe20000100800 */
[----:B0-----:R-:W-:-:S03]  /*3d4d0*/  PRMT R9, R149, 0x7770, RZ ;  /* 0x0000777095097816 */ /* 0x001fc600000000ff */
[----:B------:R-:W-:Y:S01]  /*3d4e0*/  STL.64 [R1+0x15b0], R242 ;  /* 0x0015b0f201007387 */ /* 0x000fe20000100a00 */
[----:B------:R-:W-:Y:S01]  /*3d4f0*/  IMAD R6, R251, 0x1fe, RZ ;  /* 0x000001fefb067824 */ /* 0x000fe200078e02ff */
[----:B------:R-:W-:Y:S02]  /*3d500*/  PRMT R219, R151, 0x7773, RZ ;  /* 0x0000777397db7816 */ /* 0x000fe400000000ff */
[----:B------:R0:W-:Y:S01]  /*3d510*/  STL [R1+0xe40], R10 ;  /* 0x000e400a01007387 */ /* 0x0001e20000100800 */
[----:B------:R-:W-:Y:S01]  /*3d520*/  IMAD R7, R248, 0x1ff, RZ ;  /* 0x000001fff8077824 */ /* 0x000fe200078e02ff */
[-C--:B------:R-:W-:Y:S02]  /*3d530*/  IADD3 R246, P6, R8, R2.reuse, RZ ;  /* 0x0000000208f67210 */ /* 0x080fe40007fde0ff */
[----:B------:R1:W-:Y:S01]  /*3d540*/  STL [R1+0xe2c], R9 ;  /* 0x000e2c0901007387 */ /* 0x0003e20000100800 */
[----:B------:R-:W-:Y:S02]  /*3d550*/  IADD3 R248, P4, R6, R2, RZ ;  /* 0x0000000206f87210 */ /* 0x000fe40007f9e0ff */
[C---:B0-----:R-:W-:Y:S01]  /*3d560*/  PRMT R10, R150.reuse, 0x7771, RZ ;  /* 0x00007771960a7816 */ /* 0x041fe200000000ff */
[----:B------:R0:W-:Y:S01]  /*3d570*/  STL [R1+0x15c8], R236 ;  /* 0x0015c8ec01007387 */ /* 0x0001e20000100800 */
[----:B------:R-:W-:-:S02]  /*3d580*/  PRMT R229, R150, 0x7773, RZ ;  /* 0x0000777396e57816 */ /* 0x000fc400000000ff */
[----:B-1----:R-:W-:Y:S01]  /*3d590*/  PRMT R9, R150, 0x7770, RZ ;  /* 0x0000777096097816 */ /* 0x002fe200000000ff */
[----:B------:R-:W-:Y:S01]  /*3d5a0*/  STL [R1+0xe30], R10 ;  /* 0x000e300a01007387 */ /* 0x000fe20000100800 */
[----:B------:R-:W-:Y:S02]  /*3d5b0*/  PRMT R228, R151, 0x7772, RZ ;  /* 0x0000777297e47816 */ /* 0x000fe400000000ff */
[----:B------:R-:W-:Y:S01]  /*3d5c0*/  IADD3 R250, P5, R7, R2, RZ ;  /* 0x0000000207fa7210 */ /* 0x000fe20007fbe0ff */
[----:B------:R1:W-:Y:S01]  /*3d5d0*/  STL [R1+0x15d8], R219 ;  /* 0x0015d8db01007387 */ /* 0x0003e20000100800 */
[----:B0-----:R-:W-:Y:S02]  /*3d5e0*/  PRMT R236, R151, 0x7771, RZ ;  /* 0x0000777197ec7816 */ /* 0x001fe400000000ff */
[-C--:B------:R-:W-:Y:S01]  /*3d5f0*/  LEA.HI.X.SX32 R247, R8, R3.reuse, 0x1, P6 ;  /* 0x0000000308f77211 */ /* 0x080fe200030f0eff */
[----:B------:R-:W-:Y:S01]  /*3d600*/  STL [R1+0xe1c], R9 ;  /* 0x000e1c0901007387 */ /* 0x000fe20000100800 */
[----:B------:R-:W-:-:S02]  /*3d610*/  LEA.HI.X.SX32 R249, R6, R3, 0x1, P4 ;  /* 0x0000000306f97211 */ /* 0x000fc400020f0eff */
[----:B-1----:R-:W-:Y:S01]  /*3d620*/  PRMT R219, R151, 0x7770, RZ ;  /* 0x0000777097db7816 */ /* 0x002fe200000000ff */
[----:B------:R-:W-:Y:S01]  /*3d630*/  STL.64 [R1+0x15c0], R228 ;  /* 0x0015c0e401007387 */ /* 0x000fe20000100a00 */
[----:B------:R-:W-:-:S03]  /*3d640*/  LEA.HI.X.SX32 R251, R7, R3, 0x1, P5 ;  /* 0x0000000307fb7211 */ /* 0x000fc600028f0eff */
[----:B------:R-:W-:Y:S04]  /*3d650*/  STL [R1+0x15e8], R236 ;  /* 0x0015e8ec01007387 */ /* 0x000fe80000100800 */
[----:B------:R-:W-:Y:S04]  /*3d660*/  STL [R1+0x15f8], R219 ;  /* 0x0015f8db01007387 */ /* 0x000fe80000100800 */
[----:B------:R-:W-:Y:S04]  /*3d670*/  STL.64 [R1+0x15d0], R246 ;  /* 0x0015d0f601007387 */ /* 0x000fe80000100a00 */
[----:B------:R-:W-:Y:S04]  /*3d680*/  STL.64 [R1+0x15e0], R248 ;  /* 0x0015e0f801007387 */ /* 0x000fe80000100a00 */
[----:B------:R-:W-:Y:S04]  /*3d690*/  STL.64 [R1+0x15f0], R250 ;  /* 0x0015f0fa01007387 */ /* 0x000fe80000100a00 */
[----:B------:R0:W-:Y:S04]  /*3d6a0*/  STG.E.U8 desc[UR48][R2.64], R144 ;  /* 0x0000009002007986 */ /* 0x0001e8000c101130 */
[----:B0-----:R-:W2:Y:S04]  /*3d6b0*/  LDL.LU R144, [R1+0x1844] ;  /* 0x0018440001907983 */ /* 0x001ea80000300800 */
[----:B----4-:R0:W-:Y:S04]  /*3d6c0*/  STG.E.U8 desc[UR48][R4.64], R145 ;  /* 0x0000009104007986 */ /* 0x0101e8000c101130 */
[----:B------:R1:W-:Y:S04]  /*3d6d0*/  STG.E.U8 desc[UR48][R142.64], R146 ;  /* 0x000000928e007986 */ /* 0x0003e8000c101130 */
[----:B0-----:R-:W3:Y:S04]  /*3d6e0*/  LDL.LU R145, [R1+0x1840] ;  /* 0x0018400001917983 */ /* 0x001ee80000300800 */
[----:B------:R-:W4:Y:S04]  /*3d6f0*/  LDL.LU.64 R6, [R1+0x568] ;  /* 0x0005680001067983 */ /* 0x000f280000300a00 */
[----:B------:R-:W4:Y:S04]  /*3d700*/  LDL.LU.64 R4, [R1+0x560] ;  /* 0x0005600001047983 */ /* 0x000f280000300a00 */
[----:B-1----:R-:W4:Y:S04]  /*3d710*/  LDL.LU.64 R142, [R1+0x1838] ;  /* 0x00183800018e7983 */ /* 0x002f280000300a00 */
[----:B------:R-:W4:Y:S04]  /*3d720*/  LDL.LU R146, [R1+0x1830] ;  /* 0x0018300001927983 */ /* 0x000f280000300800 */
[----:B------:R0:W-:Y:S04]  /*3d730*/  STG.E.U8 desc[UR48][R140.64], R147 ;  /* 0x000000938c007986 */ /* 0x0001e8000c101130 */
[----:B0-----:R-:W4:Y:S04]  /*3d740*/  LDL.LU.64 R140, [R1+0x1828] ;  /* 0x00182800018c7983 */ /* 0x001f280000300a00 */
[----:B------:R-:W4:Y:S01]  /*3d750*/  LDL.LU R147, [R1+0x1820] ;  /* 0x0018200001937983 */ /* 0x000f220000300800 */
[----:B--2---:R-:W-:-:S02]  /*3d760*/  PRMT R172, R144, 0x7772, RZ ;  /* 0x0000777290ac7816 */ /* 0x004fc400000000ff */
[C---:B------:R-:W-:Y:S02]  /*3d770*/  PRMT R218, R144.reuse, 0x7770, RZ ;  /* 0x0000777090da7816 */ /* 0x040fe400000000ff */
[C---:B------:R-:W-:Y:S02]  /*3d780*/  PRMT R159, R144.reuse, 0x7773, RZ ;  /* 0x00007773909f7816 */ /* 0x040fe400000000ff */
[----:B------:R-:W-:Y:S01]  /*3d790*/  PRMT R211, R144, 0x7771, RZ ;  /* 0x0000777190d37816 */ /* 0x000fe200000000ff */
[----:B------:R-:W-:Y:S04]  /*3d7a0*/  STL [R1+0x1608], R172 ;  /* 0x001608ac01007387 */ /* 0x000fe80000100800 */
[----:B------:R-:W-:Y:S01]  /*3d7b0*/  STL [R1+0x1618], R218 ;  /* 0x001618da01007387 */ /* 0x000fe20000100800 */
[----:B---3--:R-:W-:-:S02]  /*3d7c0*/  PRMT R158, R145, 0x7772, RZ ;  /* 0x00007772919e7816 */ /* 0x008fc400000000ff */
[C---:B------:R-:W-:Y:S02]  /*3d7d0*/  PRMT R210, R145.reuse, 0x7770, RZ ;  /* 0x0000777091d27816 */ /* 0x040fe400000000ff */
[C---:B------:R-:W-:Y:S01]  /*3d7e0*/  PRMT R95, R145.reuse, 0x7773, RZ ;  /* 0x00007773915f7816 */ /* 0x040fe200000000ff */
[----:B------:R-:W-:Y:S01]  /*3d7f0*/  STL.64 [R1+0x1600], R158 ;  /* 0x0016009e01007387 */ /* 0x000fe20000100a00 */
[----:B------:R-:W-:-:S03]  /*3d800*/  PRMT R201, R145, 0x7771, RZ ;  /* 0x0000777191c97816 */ /* 0x000fc600000000ff */
[----:B------:R-:W-:Y:S01]  /*3d810*/  STL.64 [R1+0x1610], R210 ;  /* 0x001610d201007387 */ /* 0x000fe20000100a00 */
[C---:B----4-:R-:W-:Y:S02]  /*3d820*/  PRMT R75, R146.reuse, 0x7773, RZ ;  /* 0x00007773924b7816 */ /* 0x050fe400000000ff */
[C---:B------:R-:W-:Y:S02]  /*3d830*/  PRMT R94, R146.reuse, 0x7772, RZ ;  /* 0x00007772925e7816 */ /* 0x040fe400000000ff */
[C---:B------:R-:W-:Y:S01]  /*3d840*/  PRMT R200, R146.reuse, 0x7770, RZ ;  /* 0x0000777092c87816 */ /* 0x040fe200000000ff */
[----:B------:R-:W-:Y:S01]  /*3d850*/  STL [R1+0x1638], R75 ;  /* 0x0016384b01007387 */ /* 0x000fe20000100800 */
[----:B------:R-:W-:-:S03]  /*3d860*/  PRMT R185, R146, 0x7771, RZ ;  /* 0x0000777192b97816 */ /* 0x000fc600000000ff */
[----:B------:R-:W-:Y:S04]  /*3d870*/  STL.64 [R1+0x1620], R94 ;  /* 0x0016205e01007387 */ /* 0x000fe80000100a00 */
[----:B------:R-:W-:Y:S01]  /*3d880*/  STL.64 [R1+0x1630], R200 ;  /* 0x001630c801007387 */ /* 0x000fe20000100a00 */
[C---:B------:R-:W-:Y:S02]  /*3d890*/  PRMT R11, R147.reuse, 0x7773, RZ ;  /* 0x00007773930b7816 */ /* 0x040fe400000000ff */
[C---:B------:R-:W-:Y:S02]  /*3d8a0*/  PRMT R74, R147.reuse, 0x7772, RZ ;  /* 0x00007772934a7816 */ /* 0x040fe400000000ff */
[C---:B------:R-:W-:Y:S02]  /*3d8b0*/  PRMT R173, R147.reuse, 0x7771, RZ ;  /* 0x0000777193ad7816 */ /* 0x040fe400000000ff */
[----:B------:R-:W-:Y:S01]  /*3d8c0*/  PRMT R184, R147, 0x7770, RZ ;  /* 0x0000777093b87816 */ /* 0x000fe200000000ff */
[----:B------:R-:W-:Y:S04]  /*3d8d0*/  STL [R1+0x1648], R11 ;  /* 0x0016480b01007387 */ /* 0x000fe80000100800 */
[----:B------:R-:W-:Y:S04]  /*3d8e0*/  STL [R1+0x1658], R74 ;  /* 0x0016584a01007387 */ /* 0x000fe80000100800 */
[----:B------:R-:W-:Y:S04]  /*3d8f0*/  STL [R1+0x1668], R173 ;  /* 0x001668ad01007387 */ /* 0x000fe80000100800 */
[----:B------:R-:W-:Y:S04]  /*3d900*/  STL.64 [R1+0x1640], R184 ;  /* 0x001640b801007387 */ /* 0x000fe80000100a00 */
[----:B------:R0:W-:Y:S04]  /*3d910*/  STG.E.U8 desc[UR48][R6.64], R140 ;  /* 0x0000008c06007986 */ /* 0x0001e8000c101130 */
[----:B------:R1:W-:Y:S04]  /*3d920*/  STG.E.U8 desc[UR48][R4.64], R141 ;  /* 0x0000008d04007986 */ /* 0x0003e8000c101130 */
[----:B------:R2:W-:Y:S04]  /*3d930*/  STG.E.U8 desc[UR48][R138.64], R142 ;  /* 0x0000008e8a007986 */ /* 0x0005e8000c101130 */
[----:B0-----:R-:W3:Y:S04]  /*3d940*/  LDL.LU R140, [R1+0x181c] ;  /* 0x00181c00018c7983 */ /* 0x001ee80000300800 */
[----:B-1----:R-:W4:Y:S04]  /*3d950*/  LDL.LU R141, [R1+0x1818] ;  /* 0x00181800018d7983 */ /* 0x002f280000300800 */
[----:B------:R-:W4:Y:S04]  /*3d960*/  LDL.LU.64 R6, [R1+0x548] ;  /* 0x0005480001067983 */ /* 0x000f280000300a00 */
[----:B------:R-:W4:Y:S04]  /*3d970*/  LDL.LU.64 R4, [R1+0x540] ;  /* 0x0005400001047983 */ /* 0x000f280000300a00 */
[----:B--2---:R-:W2:Y:S04]  /*3d980*/  LDL.LU.64 R138, [R1+0x1810] ;  /* 0x00181000018a7983 */ /* 0x004ea80000300a00 */
[----:B------:R-:W2:Y:S04]  /*3d990*/  LDL.LU R142, [R1+0x1808] ;  /* 0x00180800018e7983 */ /* 0x000ea80000300800 */
[----:B------:R0:W-:Y:S04]  /*3d9a0*/  STG.E.U8 desc[UR48][R136.64], R143 ;  /* 0x0000008f88007986 */ /* 0x0001e8000c101130 */
[----:B0-----:R-:W2:Y:S04]  /*3d9b0*/  LDL.LU.64 R136, [R1+0x1800] ;  /* 0x0018000001887983 */ /* 0x001ea80000300a00 */
[----:B------:R-:W2:Y:S04]  /*3d9c0*/  LDL.LU R143, [R1+0x17f8] ;  /* 0x0017f800018f7983 */ /* 0x000ea80000300800 */
[----:B------:R-:W2:Y:S04]  /*3d9d0*/  LDL.LU.64 R14, [R1+0x528] ;  /* 0x00052800010e7983 */ /* 0x000ea80000300a00 */
[----:B------:R-:W2:Y:S01]  /*3d9e0*/  LDL.LU.64 R12, [R1+0x520] ;  /* 0x00052000010c7983 */ /* 0x000ea20000300a00 */
[----:B---3--:R-:W-:-:S02]  /*3d9f0*/  PRMT R204, R140, 0x7773, RZ ;  /* 0x000077738ccc7816 */ /* 0x008fc400000000ff */
[C---:B------:R-:W-:Y:S02]  /*3da00*/  PRMT R215, R140.reuse, 0x7772, RZ ;  /* 0x000077728cd77816 */ /* 0x040fe400000000ff */
[C---:B------:R-:W-:Y:S02]  /*3da10*/  PRMT R10, R140.reuse, 0x7770, RZ ;  /* 0x000077708c0a7816 */ /* 0x040fe400000000ff */
[C---:B----4-:R-:W-:Y:S02]  /*3da20*/  PRMT R206, R141.reuse, 0x7773, RZ ;  /* 0x000077738dce7816 */ /* 0x050fe400000000ff */
[C---:B------:R-:W-:Y:S01]  /*3da30*/  PRMT R207, R141.reuse, 0x7772, RZ ;  /* 0x000077728dcf7816 */ /* 0x040fe200000000ff */
[----:B------:R-:W-:Y:S01]  /*3da40*/  STL [R1+0x1678], R204 ;  /* 0x001678cc01007387 */ /* 0x000fe20000100800 */
[----:B------:R-:W-:Y:S02]  /*3da50*/  PRMT R232, R140, 0x7771, RZ ;  /* 0x000077718ce87816 */ /* 0x000fe400000000ff */
[C---:B------:R-:W-:Y:S01]  /*3da60*/  PRMT R233, R141.reuse, 0x7770, RZ ;  /* 0x000077708de97816 */ /* 0x040fe200000000ff */
[----:B------:R-:W-:Y:S01]  /*3da70*/  STL [R1+0x1688], R215 ;  /* 0x001688d701007387 */ /* 0x000fe20000100800 */
[----:B------:R-:W-:-:S03]  /*3da80*/  PRMT R226, R141, 0x7771, RZ ;  /* 0x000077718de27816 */ /* 0x000fc600000000ff */
[----:B------:R-:W-:Y:S01]  /*3da90*/  STL [R1+0x1698], R10 ;  /* 0x0016980a01007387 */ /* 0x000fe20000100800 */
[C---:B--2---:R-:W-:Y:S02]  /*3daa0*/  PRMT R196, R142.reuse, 0x7773, RZ ;  /* 0x000077738ec47816 */ /* 0x044fe400000000ff */
[C---:B------:R-:W-:Y:S02]  /*3dab0*/  PRMT R197, R142.reuse, 0x7772, RZ ;  /* 0x000077728ec57816 */ /* 0x040fe400000000ff */
[C---:B------:R-:W-:Y:S01]  /*3dac0*/  PRMT R227, R142.reuse, 0x7770, RZ ;  /* 0x000077708ee37816 */ /* 0x040fe200000000ff */
[----:B------:R-:W-:Y:S01]  /*3dad0*/  STL.64 [R1+0x1650], R206 ;  /* 0x001650ce01007387 */ /* 0x000fe20000100a00 */
[----:B------:R-:W-:-:S03]  /*3dae0*/  PRMT R220, R142, 0x7771, RZ ;  /* 0x000077718edc7816 */ /* 0x000fc600000000ff */
[----:B------:R-:W-:Y:S04]  /*3daf0*/  STL.64 [R1+0x1660], R232 ;  /* 0x001660e801007387 */ /* 0x000fe80000100a00 */
[----:B------:R-:W-:Y:S01]  /*3db00*/  STL.64 [R1+0x1670], R196 ;  /* 0x001670c401007387 */ /* 0x000fe20000100a00 */
[C---:B------:R-:W-:Y:S02]  /*3db10*/  PRMT R188, R143.reuse, 0x7773, RZ ;  /* 0x000077738fbc7816 */ /* 0x040fe400000000ff */
[C---:B------:R-:W-:Y:S02]  /*3db20*/  PRMT R189, R143.reuse, 0x7772, RZ ;  /* 0x000077728fbd7816 */ /* 0x040fe400000000ff */
[----:B------:R-:W-:Y:S01]  /*3db30*/  PRMT R221, R143, 0x7770, RZ ;  /* 0x000077708fdd7816 */ /* 0x000fe200000000ff */
[----:B------:R-:W-:Y:S04]  /*3db40*/  STL.64 [R1+0x1680], R226 ;  /* 0x001680e201007387 */ /* 0x000fe80000100a00 */
[----:B------:R-:W-:Y:S04]  /*3db50*/  STL.64 [R1+0x1690], R188 ;  /* 0x001690bc01007387 */ /* 0x000fe80000100a00 */
[----:B------:R-:W-:Y:S04]  /*3db60*/  STL.64 [R1+0x16a0], R220 ;  /* 0x0016a0dc01007387 */ /* 0x000fe80000100a00 */
[----:B------:R0:W-:Y:S04]  /*3db70*/  STG.E.U8 desc[UR48][R6.64], R136 ;  /* 0x0000008806007986 */ /* 0x0001e8000c101130 */
[----:B------:R1:W-:Y:S04]  /*3db80*/  STG.E.U8 desc[UR48][R4.64], R137 ;  /* 0x0000008904007986 */ /* 0x0003e8000c101130 */
[----:B------:R2:W-:Y:S04]  /*3db90*/  STG.E.U8 desc[UR48][R134.64], R138 ;  /* 0x0000008a86007986 */ /* 0x0005e8000c101130 */
[----:B0-----:R-:W3:Y:S04]  /*3dba0*/  LDL.LU R136, [R1+0x17f4] ;  /* 0x0017f40001887983 */ /* 0x001ee80000300800 */
[----:B-1----:R-:W4:Y:S04]  /*3dbb0*/  LDL.LU R137, [R1+0x17f0] ;  /* 0x0017f00001897983 */ /* 0x002f280000300800 */
[----:B--2---:R-:W2:Y:S04]  /*3dbc0*/  LDL.LU.64 R134, [R1+0x17e8] ;  /* 0x0017e80001867983 */ /* 0x004ea80000300a00 */
[----:B------:R-:W4:Y:S04]  /*3dbd0*/  LDL.LU R138, [R1+0x17e0] ;  /* 0x0017e000018a7983 */ /* 0x000f280000300800 */
[----:B------:R0:W-:Y:S04]  /*3dbe0*/  STG.E.U8 desc[UR48][R132.64], R139 ;  /* 0x0000008b84007986 */ /* 0x0001e8000c101130 */
[----:B0-----:R-:W2:Y:S04]  /*3dbf0*/  LDL.LU.64 R132, [R1+0x17d8] ;  /* 0x0017d80001847983 */ /* 0x001ea80000300a00 */
[----:B------:R-:W4:Y:S04]  /*3dc00*/  LDL.LU R139, [R1+0x17d0] ;  /* 0x0017d000018b7983 */ /* 0x000f280000300800 */
[----:B------:R-:W4:Y:S04]  /*3dc10*/  LDL.LU.64 R8, [R1+0x508] ;  /* 0x0005080001087983 */ /* 0x000f280000300a00 */
[----:B------:R-:W4:Y:S01]  /*3dc20*/  LDL.LU.64 R4, [R1+0x500] ;  /* 0x0005000001047983 */ /* 0x000f220000300a00 */
[----:B---3--:R-:W-:-:S02]  /*3dc30*/  PRMT R90, R136, 0x7773, RZ ;  /* 0x00007773885a7816 */ /* 0x008fc400000000ff */
[----:B------:R-:W-:-:S05]  /*3dc40*/  PRMT R91, R136, 0x7772, RZ ;  /* 0x00007772885b7816 */ /* 0x000fca00000000ff */
[----:B------:R-:W-:Y:S04]  /*3dc50*/  STL.64 [R1+0x16a8], R90 ;  /* 0x0016a85a01007387 */ /* 0x000fe80000100a00 */
[----:B--2---:R0:W-:Y:S04]  /*3dc60*/  STG.E.U8 desc[UR48][R14.64], R132 ;  /* 0x000000840e007986 */ /* 0x0041e8000c101130 */
[----:B------:R1:W-:Y:S04]  /*3dc70*/  STG.E.U8 desc[UR48][R12.64], R133 ;  /* 0x000000850c007986 */ /* 0x0003e8000c101130 */
[----:B------:R2:W-:Y:S04]  /*3dc80*/  STG.E.U8 desc[UR48][R130.64], R134 ;  /* 0x0000008682007986 */ /* 0x0005e8000c101130 */
[----:B0-----:R-:W3:Y:S04]  /*3dc90*/  LDL.LU R132, [R1+0x17cc] ;  /* 0x0017cc0001847983 */ /* 0x001ee80000300800 */
[----:B-1----:R-:W3:Y:S04]  /*3dca0*/  LDL.LU R133, [R1+0x17c8] ;  /* 0x0017c80001857983 */ /* 0x002ee80000300800 */
[----:B--2---:R-:W2:Y:S04]  /*3dcb0*/  LDL.LU.64 R130, [R1+0x17c0] ;  /* 0x0017c00001827983 */ /* 0x004ea80000300a00 */
[----:B------:R-:W3:Y:S04]  /*3dcc0*/  LDL.LU R134, [R1+0x17b8] ;  /* 0x0017b80001867983 */ /* 0x000ee80000300800 */
[----:B------:R0:W-:Y:S04]  /*3dcd0*/  STG.E.U8 desc[UR48][R128.64], R135 ;  /* 0x0000008780007986 */ /* 0x0001e8000c101130 */
[----:B0-----:R-:W4:Y:S04]  /*3dce0*/  LDL.LU.64 R128, [R1+0x17b0] ;  /* 0x0017b00001807983 */ /* 0x001f280000300a00 */
[----:B------:R-:W3:Y:S04]  /*3dcf0*/  LDL.LU R135, [R1+0x17a8] ;  /* 0x0017a80001877983 */ /* 0x000ee80000300800 */
[----:B------:R-:W3:Y:S04]  /*3dd00*/  LDL.LU.64 R18, [R1+0x4e8] ;  /* 0x0004e80001127983 */ /* 0x000ee80000300a00 */
[----:B------:R-:W3:Y:S04]  /*3dd10*/  LDL.LU.64 R16, [R1+0x4e0] ;  /* 0x0004e00001107983 */ /* 0x000ee80000300a00 */
[----:B----4-:R0:W-:Y:S04]  /*3dd20*/  STG.E.U8 desc[UR48][R8.64], R128 ;  /* 0x0000008008007986 */ /* 0x0101e8000c101130 */
[----:B------:R1:W-:Y:S04]  /*3dd30*/  STG.E.U8 desc[UR48][R4.64], R129 ;  /* 0x0000008104007986 */ /* 0x0003e8000c101130 */
[----:B--2---:R2:W-:Y:S04]  /*3dd40*/  STG.E.U8 desc[UR48][R126.64], R130 ;  /* 0x000000827e007986 */ /* 0x0045e8000c101130 */
[----:B0-----:R-:W4:Y:S04]  /*3dd50*/  LDL.LU R128, [R1+0x17a4] ;  /* 0x0017a40001807983 */ /* 0x001f280000300800 */
[----:B-1----:R-:W4:Y:S04]  /*3dd60*/  LDL.LU R129, [R1+0x17a0] ;  /* 0x0017a00001817983 */ /* 0x002f280000300800 */
[----:B--2---:R-:W2:Y:S04]  /*3dd70*/  LDL.LU.64 R126, [R1+0x1798] ;  /* 0x00179800017e7983 */ /* 0x004ea80000300a00 */
[----:B------:R-:W4:Y:S04]  /*3dd80*/  LDL.LU R130, [R1+0x1790] ;  /* 0x0017900001827983 */ /* 0x000f280000300800 */
[----:B------:R0:W-:Y:S04]  /*3dd90*/  STG.E.U8 desc[UR48][R124.64], R131 ;  /* 0x000000837c007986 */ /* 0x0001e8000c101130 */
[----:B0-----:R-:W3:Y:S04]  /*3dda0*/  LDL.LU.64 R124, [R1+0x1788] ;  /* 0x00178800017c7983 */ /* 0x001ee80000300a00 */
[----:B------:R-:W4:Y:S04]  /*3ddb0*/  LDL.LU R131, [R1+0x1780] ;  /* 0x0017800001837983 */ /* 0x000f280000300800 */
[----:B------:R-:W4:Y:S04]  /*3ddc0*/  LDL.LU.64 R14, [R1+0x4c8] ;  /* 0x0004c800010e7983 */ /* 0x000f280000300a00 */
[----:B------:R-:W4:Y:S04]  /*3ddd0*/  LDL R12, [R1+0xbb8] ;  /* 0x000bb800010c7983 */ /* 0x000f280000100800 */
[----:B------:R-:W4:Y:S04]  /*3dde0*/  LDL.LU.64 R8, [R1+0x4c0] ;  /* 0x0004c00001087983 */ /* 0x000f280000300a00 */
[----:B---3--:R0:W-:Y:S04]  /*3ddf0*/  STG.E.U8 desc[UR48][R18.64], R124 ;  /* 0x0000007c12007986 */ /* 0x0081e8000c101130 */
[----:B------:R1:W-:Y:S04]  /*3de00*/  STG.E.U8 desc[UR48][R16.64], R125 ;  /* 0x0000007d10007986 */ /* 0x0003e8000c101130 */
[----:B--2---:R2:W-:Y:S04]  /*3de10*/  STG.E.U8 desc[UR48][R122.64], R126 ;  /* 0x0000007e7a007986 */ /* 0x0045e8000c101130 */
[----:B0-----:R-:W3:Y:S04]  /*3de20*/  LDL.LU R124, [R1+0x177c] ;  /* 0x00177c00017c7983 */ /* 0x001ee80000300800 */
[----:B-1----:R-:W3:Y:S04]  /*3de30*/  LDL.LU R125, [R1+0x1778] ;  /* 0x00177800017d7983 */ /* 0x002ee80000300800 */
[----:B--2---:R-:W2:Y:S04]  /*3de40*/  LDL.LU.64 R122, [R1+0x1770] ;  /* 0x00177000017a7983 */ /* 0x004ea80000300a00 */
[----:B------:R-:W3:Y:S04]  /*3de50*/  LDL.LU R126, [R1+0x1768] ;  /* 0x00176800017e7983 */ /* 0x000ee80000300800 */
[----:B------:R0:W-:Y:S04]  /*3de60*/  STG.E.U8 desc[UR48][R120.64], R127 ;  /* 0x0000007f78007986 */ /* 0x0001e8000c101130 */
[----:B0-----:R-:W2:Y:S04]  /*3de70*/  LDL.LU.64 R120, [R1+0x1760] ;  /* 0x0017600001787983 */ /* 0x001ea80000300a00 */
[----:B------:R-:W3:Y:S04]  /*3de80*/  LDL.LU R127, [R1+0x175c] ;  /* 0x00175c00017f7983 */ /* 0x000ee80000300800 */
[----:B------:R-:W3:Y:S04]  /*3de90*/  LDL.LU.64 R84, [R1+0x4a8] ;  /* 0x0004a80001547983 */ /* 0x000ee80000300a00 */
[----:B------:R-:W3:Y:S04]  /*3dea0*/  LDL R21, [R1+0xbd8] ;  /* 0x000bd80001157983 */ /* 0x000ee80000100800 */
[----:B------:R-:W3:Y:S04]  /*3deb0*/  LDL.LU.64 R70, [R1+0x4a0] ;  /* 0x0004a00001467983 */ /* 0x000ee80000300a00 */
[----:B----4-:R-:W-:Y:S04]  /*3dec0*/  STG.E.U8 desc[UR48][R14.64], R12 ;  /* 0x0000000c0e007986 */ /* 0x010fe8000c101130 */
[----:B------:R-:W4:Y:S04]  /*3ded0*/  LDL.LU.64 R52, [R1+0x498] ;  /* 0x0004980001347983 */ /* 0x000f280000300a00 */
[----:B--2---:R0:W-:Y:S04]  /*3dee0*/  STG.E.U8 desc[UR48][R8.64], R121 ;  /* 0x0000007908007986 */ /* 0x0041e8000c101130 */
[----:B------:R1:W-:Y:S04]  /*3def0*/  STG.E.U8 desc[UR48][R118.64], R122 ;  /* 0x0000007a76007986 */ /* 0x0003e8000c101130 */
[----:B------:R2:W-:Y:S04]  /*3df00*/  STG.E.U8 desc[UR48][R116.64], R123 ;  /* 0x0000007b74007986 */ /* 0x0005e8000c101130 */
[----:B0-----:R-:W4:Y:S04]  /*3df10*/  LDL.LU R121, [R1+0x1758] ;  /* 0x0017580001797983 */ /* 0x001f280000300800 */
[----:B-1----:R-:W4:Y:S04]  /*3df20*/  LDL.LU.64 R118, [R1+0x1750] ;  /* 0x0017500001767983 */ /* 0x002f280000300a00 */
[----:B------:R-:W4:Y:S04]  /*3df30*/  LDL.LU R122, [R1+0x1748] ;  /* 0x00174800017a7983 */ /* 0x000f280000300800 */
[----:B--2---:R-:W2:Y:S04]  /*3df40*/  LDL.LU.64 R116, [R1+0x1740] ;  /* 0x0017400001747983 */ /* 0x004ea80000300a00 */
[----:B------:R-:W4:Y:S04]  /*3df50*/  LDL.LU R123, [R1+0x1738] ;  /* 0x00173800017b7983 */ /* 0x000f280000300800 */
[----:B---3--:R-:W-:Y:S04]  /*3df60*/  STG.E.U8 desc[UR48][R84.64], R21 ;  /* 0x0000001554007986 */ /* 0x008fe8000c101130 */
[----:B------:R-:W3:Y:S04]  /*3df70*/  LDL.LU.64 R88, [R1+0x488] ;  /* 0x0004880001587983 */ /* 0x000ee80000300a00 */
[----:B--2---:R0:W-:Y:S04]  /*3df80*/  STG.E.U8 desc[UR48][R70.64], R117 ;  /* 0x0000007546007986 */ /* 0x0041e8000c101130 */
[----:B----4-:R1:W-:Y:S04]  /*3df90*/  STG.E.U8 desc[UR48][R52.64], R118 ;  /* 0x0000007634007986 */ /* 0x0103e8000c101130 */
[----:B------:R2:W-:Y:S04]  /*3dfa0*/  STG.E.U8 desc[UR48][R112.64], R119 ;  /* 0x0000007770007986 */ /* 0x0005e8000c101130 */
[----:B0-----:R-:W4:Y:S04]  /*3dfb0*/  LDL.LU R117, [R1+0x1734] ;  /* 0x0017340001757983 */ /* 0x001f280000300800 */
[----:B-1----:R-:W4:Y:S04]  /*3dfc0*/  LDL.LU R118, [R1+0x1730] ;  /* 0x0017300001767983 */ /* 0x002f280000300800 */
[----:B--2---:R-:W3:Y:S04]  /*3dfd0*/  LDL.LU.64 R112, [R1+0x1728] ;  /* 0x0017280001707983 */ /* 0x004ee80000300a00 */
[----:B------:R-:W2:Y:S04]  /*3dfe0*/  LDL.LU R119, [R1+0x1724] ;  /* 0x0017240001777983 */ /* 0x000ea80000300800 */
[----:B------:R-:W4:Y:S04]  /*3dff0*/  LDL.LU.64 R84, [R1+0x468] ;  /* 0x0004680001547983 */ /* 0x000f280000300a00 */
[----:B------:R-:W2:Y:S04]  /*3e000*/  LDL.LU.64 R70, [R1+0x460] ;  /* 0x0004600001467983 */ /* 0x000ea80000300a00 */
[----:B---3--:R0:W-:Y:S04]  /*3e010*/  STG.E.U8 desc[UR48][R88.64], R112 ;  /* 0x0000007058007986 */ /* 0x0081e8000c101130 */
[----:B------:R1:W-:Y:S04]  /*3e020*/  STG.E.U8 desc[UR48][R110.64], R113 ;  /* 0x000000716e007986 */ /* 0x0003e8000c101130 */
[----:B------:R3:W-:Y:S04]  /*3e030*/  STG.E.U8 desc[UR48][R108.64], R252 ;  /* 0x000000fc6c007986 */ /* 0x0007e8000c101130 */
[----:B0-----:R-:W2:Y:S04]  /*3e040*/  LDL.LU R112, [R1+0x1720] ;  /* 0x0017200001707983 */ /* 0x001ea80000300800 */
[----:B-1----:R-:W2:Y:S04]  /*3e050*/  LDL.LU.64 R110, [R1+0x1718] ;  /* 0x00171800016e7983 */ /* 0x002ea80000300a00 */
[----:B------:R-:W2:Y:S04]  /*3e060*/  LDL.LU R113, [R1+0x1710] ;  /* 0x0017100001717983 */ /* 0x000ea80000300800 */
[----:B---3--:R-:W4:Y:S04]  /*3e070*/  LDL.LU.64 R108, [R1+0x1708] ;  /* 0x00170800016c7983 */ /* 0x008f280000300a00 */
[----:B------:R0:W-:Y:S04]  /*3e080*/  STG.E.U8 desc[UR48][R114.64], R0 ;  /* 0x0000000072007986 */ /* 0x0001e8000c101130 */
[----:B0-----:R-:W3:Y:S04]  /*3e090*/  LDL.LU.64 R114, [R1+0x1700] ;  /* 0x0017000001727983 */ /* 0x001ee80000300a00 */
[----:B------:R-:W3:Y:S04]  /*3e0a0*/  LDL.LU.64 R176, [R1+0x448] ;  /* 0x0004480001b07983 */ /* 0x000ee80000300a00 */
[----:B------:R-:W3:Y:S04]  /*3e0b0*/  LDL.LU.64 R166, [R1+0x440] ;  /* 0x0004400001a67983 */ /* 0x000ee80000300a00 */
[----:B------:R-:W3:Y:S04]  /*3e0c0*/  LDL R165, [R1+0xc70] ;  /* 0x000c700001a57983 */ /* 0x000ee80000100800 */
[----:B------:R-:W3:Y:S04]  /*3e0d0*/  LDL.LU.64 R154, [R1+0x438] ;  /* 0x00043800019a7983 */ /* 0x000ee80000300a00 */
[----:B----4-:R0:W-:Y:S04]  /*3e0e0*/  STG.E.U8 desc[UR48][R84.64], R108 ;  /* 0x0000006c54007986 */ /* 0x0101e8000c101130 */
[----:B--2---:R1:W-:Y:S04]  /*3e0f0*/  STG.E.U8 desc[UR48][R70.64], R109 ;  /* 0x0000006d46007986 */ /* 0x0043e8000c101130 */
[----:B------:R2:W-:Y:S04]  /*3e100*/  STG.E.U8 desc[UR48][R106.64], R110 ;  /* 0x0000006e6a007986 */ /* 0x0005e8000c101130 */
        /* <DEDUP_REMOVED lines=8> */
[----:B------:R-:W4:Y:S04]  /*3e190*/  LDL.LU R84, [R1+0x10fc] ;  /* 0x0010fc0001547983 */ /* 0x000f280000300800 */
[----:B------:R-:W4:Y:S04]  /*3e1a0*/  LDL.LU.64 R88, [R1+0x420] ;  /* 0x0004200001587983 */ /* 0x000f280000300a00 */
[----:B------:R-:W4:Y:S04]  /*3e1b0*/  LDL.LU R85, [R1+0x1100] ;  /* 0x0011000001557983 */ /* 0x000f280000300800 */
[----:B------:R-:W4:Y:S04]  /*3e1c0*/  LDL.LU.64 R70, [R1+0x418] ;  /* 0x0004180001467983 */ /* 0x000f280000300a00 */
[----:B---3--:R0:W-:Y:S04]  /*3e1d0*/  STG.E.U8 desc[UR48][R176.64], R105 ;  /* 0x00000069b0007986 */ /* 0x0081e8000c101130 */
[----:B------:R-:W-:Y:S04]  /*3e1e0*/  STG.E.U8 desc[UR48][R166.64], R165 ;  /* 0x000000a5a6007986 */ /* 0x000fe8000c101130 */
[----:B--2---:R1:W-:Y:S04]  /*3e1f0*/  STG.E.U8 desc[UR48][R154.64], R106 ;  /* 0x0000006a9a007986 */ /* 0x0043e8000c101130 */
[----:B0-----:R-:W2:Y:S04]  /*3e200*/  LDL.LU R105, [R1+0x16d4] ;  /* 0x0016d40001697983 */ /* 0x001ea80000300800 */
[----:B------:R0:W-:Y:S04]  /*3e210*/  STG.E.U8 desc[UR48][R102.64], R107 ;  /* 0x0000006b66007986 */ /* 0x0001e8000c101130 */
[----:B-1----:R-:W3:Y:S04]  /*3e220*/  LDL.LU R106, [R1+0x16d0] ;  /* 0x0016d000016a7983 */ /* 0x002ee80000300800 */
[----:B0-----:R-:W2:Y:S04]  /*3e230*/  LDL.LU.64 R102, [R1+0x16c8] ;  /* 0x0016c80001667983 */ /* 0x001ea80000300a00 */
[----:B----4-:R-:W-:Y:S04]  /*3e240*/  STG.E.U8 desc[UR48][R96.64], R84 ;  /* 0x0000005460007986 */ /* 0x010fe8000c101130 */
[----:B------:R-:W-:Y:S04]  /*3e250*/  STG.E.U8 desc[UR48][R88.64], R85 ;  /* 0x0000005558007986 */ /* 0x000fe8000c101130 */
[----:B------:R-:W4:Y:S04]  /*3e260*/  LDL.LU R107, [R1+0x16c4] ;  /* 0x0016c400016b7983 */ /* 0x000f280000300800 */
[----:B--2---:R0:W-:Y:S04]  /*3e270*/  STG.E.U8 desc[UR48][R70.64], R102 ;  /* 0x0000006646007986 */ /* 0x0041e8000c101130 */
[----:B------:R1:W-:Y:S04]  /*3e280*/  STG.E.U8 desc[UR48][R100.64], R103 ;  /* 0x0000006764007986 */ /* 0x0003e8000c101130 */
[----:B0-----:R-:W2:Y:S04]  /*3e290*/  LDL.LU R102, [R1+0x16c0] ;  /* 0x0016c00001667983 */ /* 0x001ea80000300800 */
[----:B-1----:R-:W2:Y:S04]  /*3e2a0*/  LDL.LU.64 R100, [R1+0x16b8] ;  /* 0x0016b80001647983 */ /* 0x002ea80000300a00 */
[----:B------:R-:W2:Y:S04]  /*3e2b0*/  LDL.LU R103, [R1+0x16b0] ;  /* 0x0016b00001677983 */ /* 0x000ea80000300800 */
[----:B------:R-:W3:Y:S04]  /*3e2c0*/  LDL.LU.64 R228, [R1+0x408] ;  /* 0x0004080001e47983 */ /* 0x000ee80000300a00 */
[----:B------:R-:W3:Y:S04]  /*3e2d0*/  LDL.LU R237, [R1+0x11c4] ;  /* 0x0011c40001ed7983 */ /* 0x000ee80000300800 */
[----:B------:R-:W4:Y:S04]  /*3e2e0*/  LDL.LU.64 R242, [R1+0x400] ;  /* 0x0004000001f27983 */ /* 0x000f280000300a00 */
[----:B------:R-:W4:Y:S04]  /*3e2f0*/  LDL.LU R244, [R1+0x11d4] ;  /* 0x0011d40001f47983 */ /* 0x000f280000300800 */
[----:B------:R-:W2:Y:S04]  /*3e300*/  LDL.LU.64 R54, [R1+0x3f8] ;  /* 0x0003f80001367983 */ /* 0x000ea80000300a00 */
[----:B------:R-:W2:Y:S04]  /*3e310*/  LDL.LU R245, [R1+0x11b4] ;  /* 0x0011b40001f57983 */ /* 0x000ea80000300800 */
        /* <DEDUP_REMOVED lines=56> */
[----:B---3--:R0:W-:Y:S04]  /*3e6a0*/  STG.E.U8 desc[UR48][R228.64], R237 ;  /* 0x000000ede4007986 */ /* 0x0081e8000c101130 */
[----:B----4-:R1:W-:Y:S04]  /*3e6b0*/  STG.E.U8 desc[UR48][R242.64], R244 ;  /* 0x000000f4f2007986 */ /* 0x0103e8000c101130 */
[----:B0-----:R-:W3:Y:S04]  /*3e6c0*/  LDL.LU.64 R228, [R1+0x310] ;  /* 0x0003100001e47983 */ /* 0x001ee80000300a00 */
[----:B------:R-:W3:Y:S04]  /*3e6d0*/  LDL.LU R237, [R1+0x1170] ;  /* 0x0011700001ed7983 */ /* 0x000ee80000300800 */
[----:B-1----:R-:W4:Y:S04]  /*3e6e0*/  LDL.LU.64 R242, [R1+0x308] ;  /* 0x0003080001f27983 */ /* 0x002f280000300a00 */
[----:B--2---:R0:W-:Y:S04]  /*3e6f0*/  STG.E.U8 desc[UR48][R54.64], R245 ;  /* 0x000000f536007986 */ /* 0x0041e8000c101130 */
[----:B------:R-:W4:Y:S04]  /*3e700*/  LDL.LU R244, [R1+0x1144] ;  /* 0x0011440001f47983 */ /* 0x000f280000300800 */
[----:B------:R1:W-:Y:S04]  /*3e710*/  STG.E.U8 desc[UR48][R240.64], R234 ;  /* 0x000000eaf0007986 */ /* 0x0003e8000c101130 */
[----:B0-----:R-:W2:Y:S04]  /*3e720*/  LDL.LU.64 R54, [R1+0x300] ;  /* 0x0003000001367983 */ /* 0x001ea80000300a00 */
[----:B------:R-:W2:Y:S04]  /*3e730*/  LDL.LU R245, [R1+0x1154] ;  /* 0x0011540001f57983 */ /* 0x000ea80000300800 */
[----:B-1----:R-:W2:Y:S04]  /*3e740*/  LDL.LU.64 R240, [R1+0x2f8] ;  /* 0x0002f80001f07983 */ /* 0x002ea80000300a00 */
[----:B------:R0:W-:Y:S04]  /*3e750*/  STG.E.U8 desc[UR48][R238.64], R235 ;  /* 0x000000ebee007986 */ /* 0x0001e8000c101130 */
[----:B------:R-:W2:Y:S04]  /*3e760*/  LDL.LU R234, [R1+0x1134] ;  /* 0x0011340001ea7983 */ /* 0x000ea80000300800 */
        /* <DEDUP_REMOVED lines=28> */
[----:B------:R-:W2:Y:S04]  /*3e930*/  LDL.LU R96, [R1+0x113c] ;  /* 0x00113c0001607983 */ /* 0x000ea80000300800 */
[----:B------:R0:W-:Y:S04]  /*3e940*/  STG.E.U8 desc[UR48][R154.64], R97 ;  /* 0x000000619a007986 */ /* 0x0001e8000c101130 */
[----:B0-----:R-:W2:Y:S04]  /*3e950*/  LDL.LU.64 R154, [R1+0x2a0] ;  /* 0x0002a000019a7983 */ /* 0x001ea80000300a00 */
[----:B------:R-:W2:Y:S04]  /*3e960*/  LDL.LU R97, [R1+0x1140] ;  /* 0x0011400001617983 */ /* 0x000ea80000300800 */
[----:B------:R0:W-:Y:S04]  /*3e970*/  STG.E.U8 desc[UR48][R88.64], R70 ;  /* 0x0000004658007986 */ /* 0x0001e8000c101130 */
[----:B------:R1:W-:Y:S04]  /*3e980*/  STG.E.U8 desc[UR48][R84.64], R71 ;  /* 0x0000004754007986 */ /* 0x0003e8000c101130 */
[----:B0-----:R-:W2:Y:S04]  /*3e990*/  LDL.LU.64 R88, [R1+0x298] ;  /* 0x0002980001587983 */ /* 0x001ea80000300a00 */
[----:B------:R-:W2:Y:S04]  /*3e9a0*/  LDL.LU R70, [R1+0x112c] ;  /* 0x00112c0001467983 */ /* 0x000ea80000300800 */
[----:B-1----:R-:W2:Y:S04]  /*3e9b0*/  LDL.LU.64 R84, [R1+0x290] ;  /* 0x0002900001547983 */ /* 0x002ea80000300a00 */
[----:B------:R-:W2:Y:S04]  /*3e9c0*/  LDL.LU R71, [R1+0x1130] ;  /* 0x0011300001477983 */ /* 0x000ea80000300800 */
[----:B------:R0:W-:Y:S04]  /*3e9d0*/  STG.E.U8 desc[UR48][R90.64], R188 ;  /* 0x000000bc5a007986 */ /* 0x0001e8000c101130 */
[----:B------:R1:W-:Y:S04]  /*3e9e0*/  STG.E.U8 desc[UR48][R220.64], R189 ;  /* 0x000000bddc007986 */ /* 0x0003e8000c101130 */
[----:B------:R1:W-:Y:S04]  /*3e9f0*/  STG.E.U8 desc[UR48][R226.64], R10 ;  /* 0x0000000ae2007986 */ /* 0x0003e8000c101130 */
[----:B0-----:R-:W2:Y:S04]  /*3ea00*/  LDL.LU.64 R90, [R1+0x288] ;  /* 0x00028800015a7983 */ /* 0x001ea80000300a00 */
[----:B------:R-:W2:Y:S04]  /*3ea10*/  LDL.LU R188, [R1+0x1104] ;  /* 0x0011040001bc7983 */ /* 0x000ea80000300800 */
[----:B-1----:R-:W2:Y:S04]  /*3ea20*/  LDL.LU.64 R220, [R1+0x280] ;  /* 0x0002800001dc7983 */ /* 0x002ea80000300a00 */
[----:B------:R-:W2:Y:S04]  /*3ea30*/  LDL.LU R189, [R1+0x1114] ;  /* 0x0011140001bd7983 */ /* 0x000ea80000300800 */
[----:B------:R-:W2:Y:S04]  /*3ea40*/  LDL.LU.64 R226, [R1+0x278] ;  /* 0x0002780001e27983 */ /* 0x000ea80000300a00 */
        /* <DEDUP_REMOVED lines=32> */
[----:B---3--:R1:W-:Y:S04]  /*3ec50*/  STG.E.U8 desc[UR48][R228.64], R237 ;  /* 0x000000ede4007986 */ /* 0x0083e8000c101130 */
[----:B0-----:R-:W3:Y:S04]  /*3ec60*/  LDL.LU.64 R246, [R1+0x220] ;  /* 0x0002200001f67983 */ /* 0x001ee80000300a00 */
[----:B------:R-:W3:Y:S04]  /*3ec70*/  LDL.LU R236, [R1+0x10f8] ;  /* 0x0010f80001ec7983 */ /* 0x000ee80000300800 */
[----:B-1----:R-:W3:Y:S04]  /*3ec80*/  LDL.LU.64 R228, [R1+0x218] ;  /* 0x0002180001e47983 */ /* 0x002ee80000300a00 */
[----:B----4-:R0:W-:Y:S04]  /*3ec90*/  STG.E.U8 desc[UR48][R242.64], R244 ;  /* 0x000000f4f2007986 */ /* 0x0101e8000c101130 */
[----:B------:R-:W4:Y:S04]  /*3eca0*/  LDL.LU R237, [R1+0x10dc] ;  /* 0x0010dc0001ed7983 */ /* 0x000f280000300800 */
[----:B--2---:R1:W-:Y:S04]  /*3ecb0*/  STG.E.U8 desc[UR48][R54.64], R245 ;  /* 0x000000f536007986 */ /* 0x0043e8000c101130 */
        /* <DEDUP_REMOVED lines=35> */
[----:B0-----:R-:W2:Y:S04]  /*3eef0*/  LDL.LU.64 R164, [R1+0x1b0] ;  /* 0x0001b00001a47983 */ /* 0x001ea80000300a00 */
        /* <DEDUP_REMOVED lines=10> */
[----:B------:R-:W-:Y:S04]  /*3efa0*/  STG.E.U8 desc[UR48][R90.64], R188 ;  /* 0x000000bc5a007986 */ /* 0x000fe8000c101130 */
[----:B------:R-:W-:Y:S04]  /*3efb0*/  STG.E.U8 desc[UR48][R220.64], R189 ;  /* 0x000000bddc007986 */ /* 0x000fe8000c101130 */
[----:B------:R0:W-:Y:S04]  /*3efc0*/  STG.E.U8 desc[UR48][R226.64], R10 ;  /* 0x0000000ae2007986 */ /* 0x0001e8000c101130 */
[----:B------:R-:W-:Y:S04]  /*3efd0*/  STG.E.U8 desc[UR48][R196.64], R215 ;  /* 0x000000d7c4007986 */ /* 0x000fe8000c101130 */
[----:B------:R-:W-:Y:S04]  /*3efe0*/  STG.E.U8 desc[UR48][R232.64], R204 ;  /* 0x000000cce8007986 */ /* 0x000fe8000c101130 */
[----:B------:R1:W-:Y:S01]  /*3eff0*/  STG.E.U8 desc[UR48][R206.64], R173 ;  /* 0x000000adce007986 */ /* 0x0003e2000c101130 */
[----:B0-----:R-:W0:Y:S03]  /*3f000*/  LDC R10, c[0x0][0x228] ;  /* 0x00008a00ff0a7b82 */ /* 0x001e260000000800 */
[----:B------:R1:W-:Y:S04]  /*3f010*/  STG.E.U8 desc[UR48][R184.64], R11 ;  /* 0x0000000bb8007986 */ /* 0x0003e8000c101130 */
[----:B------:R1:W-:Y:S04]  /*3f020*/  STG.E.U8 desc[UR48][R74.64], R218 ;  /* 0x000000da4a007986 */ /* 0x0003e8000c101130 */
[----:B-1----:R-:W2:Y:S04]  /*3f030*/  LDL.LU.64 R206, [R1+0x190] ;  /* 0x0001900001ce7983 */ /* 0x002ea80000300a00 */
[----:B------:R-:W2:Y:S04]  /*3f040*/  LDL.LU R173, [R1+0x10a0] ;  /* 0x0010a00001ad7983 */ /* 0x000ea80000300800 */
[----:B------:R-:W2:Y:S04]  /*3f050*/  LDL.LU.64 R184, [R1+0x188] ;  /* 0x0001880001b87983 */ /* 0x000ea80000300a00 */
[----:B------:R-:W2:Y:S04]  /*3f060*/  LDL.LU R11, [R1+0x1074] ;  /* 0x00107400010b7983 */ /* 0x000ea80000300800 */
[----:B------:R-:W2:Y:S04]  /*3f070*/  LDL.LU.64 R74, [R1+0x180] ;  /* 0x00018000014a7983 */ /* 0x000ea80000300a00 */
[----:B------:R1:W-:Y:S04]  /*3f080*/  STG.E.U8 desc[UR48][R200.64], R172 ;  /* 0x000000acc8007986 */ /* 0x0003e8000c101130 */
[----:B------:R-:W2:Y:S04]  /*3f090*/  LDL.LU R218, [R1+0x1084] ;  /* 0x0010840001da7983 */ /* 0x000ea80000300800 */
[----:B------:R0:W-:Y:S04]  /*3f0a0*/  STG.E.U8 desc[UR48][R94.64], R2 ;  /* 0x000000025e007986 */ /* 0x0001e8000c101130 */
[----:B-1----:R-:W2:Y:S04]  /*3f0b0*/  LDL.LU.64 R200, [R1+0x178] ;  /* 0x0001780001c87983 */ /* 0x002ea80000300a00 */
[----:B------:R-:W2:Y:S04]  /*3f0c0*/  LDL.LU R172, [R1+0x1064] ;  /* 0x0010640001ac7983 */ /* 0x000ea80000300800 */
[----:B0-----:R-:W2:Y:S04]  /*3f0d0*/  LDL.LU.64 R94, [R1+0x170] ;  /* 0x00017000015e7983 */ /* 0x001ea80000300a00 */
        /* <DEDUP_REMOVED lines=10> */
[----:B------:R-:W3:Y:S04]  /*3f180*/  LDL R219, [R1+0xcc8] ;  /* 0x000cc80001db7983 */ /* 0x000ee80000100800 */
        /* <DEDUP_REMOVED lines=23> */
[----:B------:R0:W-:Y:S04]  /*3f300*/  STG.E.U8 desc[UR48][R212.64], R209 ;  /* 0x000000d1d4007986 */ /* 0x0001e8000c101130 */
[----:B------:R-:W2:Y:S04]  /*3f310*/  LDL.LU R223, [R1+0x1058] ;  /* 0x0010580001df7983 */ /* 0x000ea80000300800 */
[----:B------:R0:W-:Y:S04]  /*3f320*/  STG.E.U8 desc[UR48][R202.64], R190 ;  /* 0x000000beca007986 */ /* 0x0001e8000c101130 */
[----:B-1----:R-:W2:Y:S04]  /*3f330*/  LDL.LU.64 R216, [R1+0x110] ;  /* 0x0001100001d87983 */ /* 0x002ea80000300a00 */
[----:B------:R-:W-:Y:S04]  /*3f340*/  STG.E.U8 desc[UR48][R194.64], R191 ;  /* 0x000000bfc2007986 */ /* 0x000fe8000c101130 */
[----:B------:R-:W2:Y:S04]  /*3f350*/  LDL.LU R208, [R1+0x105c] ;  /* 0x00105c0001d07983 */ /* 0x000ea80000300800 */
[----:B------:R-:W-:Y:S04]  /*3f360*/  STG.E.U8 desc[UR48][R182.64], R166 ;  /* 0x000000a6b6007986 */ /* 0x000fe8000c101130 */
[----:B0-----:R-:W2:Y:S04]  /*3f370*/  LDL.LU.64 R212, [R1+0x108] ;  /* 0x0001080001d47983 */ /* 0x001ea80000300a00 */
[----:B------:R-:W-:Y:S04]  /*3f380*/  STG.E.U8 desc[UR48][R176.64], R167 ;  /* 0x000000a7b0007986 */ /* 0x000fe8000c101130 */
[----:B------:R-:W2:Y:S04]  /*3f390*/  LDL R209, [R1+0xcb0] ;  /* 0x000cb00001d17983 */ /* 0x000ea80000100800 */
[----:B------:R0:W-:Y:S04]  /*3f3a0*/  STG.E.U8 desc[UR48][R164.64], R96 ;  /* 0x00000060a4007986 */ /* 0x0001e8000c101130 */
[----:B------:R-:W2:Y:S04]  /*3f3b0*/  LDL.LU.64 R202, [R1+0x100] ;  /* 0x0001000001ca7983 */ /* 0x000ea80000300a00 */
[----:B0-----:R-:W2:Y:S04]  /*3f3c0*/  LDL R165, [R1+0xcc0] ;  /* 0x000cc00001a57983 */ /* 0x001ea80000100800 */
[----:B------:R-:W2:Y:S04]  /*3f3d0*/  LDL.LU.64 R194, [R1+0xf8] ;  /* 0x0000f80001c27983 */ /* 0x000ea80000300a00 */
[----:B------:R-:W2:Y:S04]  /*3f3e0*/  LDL R182, [R1+0xc98] ;  /* 0x000c980001b67983 */ /* 0x000ea80000100800 */
[----:B------:R-:W2:Y:S04]  /*3f3f0*/  LDL.LU.64 R190, [R1+0xf0] ;  /* 0x0000f00001be7983 */ /* 0x000ea80000300a00 */
[----:B------:R-:W2:Y:S04]  /*3f400*/  LDL R183, [R1+0xcb8] ;  /* 0x000cb80001b77983 */ /* 0x000ea80000100800 */
[----:B------:R-:W2:Y:S04]  /*3f410*/  LDL.LU.64 R176, [R1+0xe8] ;  /* 0x0000e80001b07983 */ /* 0x000ea80000300a00 */
[----:B------:R-:W2:Y:S04]  /*3f420*/  LDL R164, [R1+0xc88] ;  /* 0x000c880001a47983 */ /* 0x000ea80000100800 */
[----:B------:R0:W-:Y:S04]  /*3f430*/  STG.E.U8 desc[UR48][R154.64], R97 ;  /* 0x000000619a007986 */ /* 0x0001e8000c101130 */
[----:B------:R-:W2:Y:S04]  /*3f440*/  LDL.LU.64 R166, [R1+0xe0] ;  /* 0x0000e00001a67983 */ /* 0x000ea80000300a00 */
[----:B0-----:R-:W2:Y:S04]  /*3f450*/  LDL R97, [R1+0xca0] ;  /* 0x000ca00001617983 */ /* 0x001ea80000100800 */
[----:B------:R-:W2:Y:S04]  /*3f460*/  LDL.LU.64 R154, [R1+0xd8] ;  /* 0x0000d800019a7983 */ /* 0x000ea80000300a00 */
[----:B------:R0:W-:Y:S04]  /*3f470*/  STG.E.U8 desc[UR48][R88.64], R70 ;  /* 0x0000004658007986 */ /* 0x0001e8000c101130 */
[----:B------:R-:W2:Y:S04]  /*3f480*/  LDL R96, [R1+0xc60] ;  /* 0x000c600001607983 */ /* 0x000ea80000100800 */
[----:B------:R1:W-:Y:S04]  /*3f490*/  STG.E.U8 desc[UR48][R84.64], R71 ;  /* 0x0000004754007986 */ /* 0x0003e8000c101130 */
[----:B0-----:R-:W2:Y:S04]  /*3f4a0*/  LDL.LU.64 R88, [R1+0xd0] ;  /* 0x0000d00001587983 */ /* 0x001ea80000300a00 */
[----:B------:R-:W2:Y:S04]  /*3f4b0*/  LDL R70, [R1+0xca8] ;  /* 0x000ca80001467983 */ /* 0x000ea80000100800 */
[----:B-1----:R-:W2:Y:S04]  /*3f4c0*/  LDL.LU.64 R84, [R1+0xc8] ;  /* 0x0000c80001547983 */ /* 0x002ea80000300a00 */
[----:B------:R-:W2:Y:S04]  /*3f4d0*/  LDL R71, [R1+0xcd0] ;  /* 0x000cd00001477983 */ /* 0x000ea80000100800 */
[----:B------:R-:W-:Y:S04]  /*3f4e0*/  STG.E.U8 desc[UR48][R206.64], R173 ;  /* 0x000000adce007986 */ /* 0x000fe8000c101130 */
[----:B------:R-:W-:Y:S04]  /*3f4f0*/  STG.E.U8 desc[UR48][R184.64], R11 ;  /* 0x0000000bb8007986 */ /* 0x000fe8000c101130 */
[----:B------:R-:W-:Y:S04]  /*3f500*/  STG.E.U8 desc[UR48][R74.64], R218 ;  /* 0x000000da4a007986 */ /* 0x000fe8000c101130 */
[----:B------:R-:W-:Y:S04]  /*3f510*/  STG.E.U8 desc[UR48][R200.64], R172 ;  /* 0x000000acc8007986 */ /* 0x000fe8000c101130 */
[----:B------:R-:W-:Y:S04]  /*3f520*/  STG.E.U8 desc[UR48][R94.64], R2 ;  /* 0x000000025e007986 */ /* 0x000fe8000c101130 */
[----:B------:R-:W-:Y:S04]  /*3f530*/  STG.E.U8 desc[UR48][R210.64], R250 ;  /* 0x000000fad2007986 */ /* 0x000fe8000c101130 */
[----:B------:R-:W-:Y:S04]  /*3f540*/  STG.E.U8 desc[UR48][R158.64], R251 ;  /* 0x000000fb9e007986 */ /* 0x000fe8000c101130 */
[----:B---3--:R-:W-:Y:S04]  /*3f550*/  STG.E.U8 desc[UR48][R248.64], R219 ;  /* 0x000000dbf8007986 */ /* 0x008fe8000c101130 */
[----:B----4-:R-:W-:Y:S04]  /*3f560*/  STG.E.U8 desc[UR48][R246.64], R236 ;  /* 0x000000ecf6007986 */ /* 0x010fe8000c101130 */
[----:B--2---:R-:W-:Y:S04]  /*3f570*/  STG.E.U8 desc[UR48][R228.64], R237 ;  /* 0x000000ede4007986 */ /* 0x004fe8000c101130 */
[----:B------:R-:W-:Y:S04]  /*3f580*/  STG.E.U8 desc[UR48][R242.64], R244 ;  /* 0x000000f4f2007986 */ /* 0x000fe8000c101130 */
[----:B------:R-:W-:Y:S04]  /*3f590*/  STG.E.U8 desc[UR48][R54.64], R245 ;  /* 0x000000f536007986 */ /* 0x000fe8000c101130 */
[----:B------:R-:W-:Y:S04]  /*3f5a0*/  STG.E.U8 desc[UR48][R240.64], R234 ;  /* 0x000000eaf0007986 */ /* 0x000fe8000c101130 */
[----:B------:R-:W-:Y:S04]  /*3f5b0*/  STG.E.U8 desc[UR48][R238.64], R235 ;  /* 0x000000ebee007986 */ /* 0x000fe8000c101130 */
[----:B------:R-:W-:Y:S04]  /*3f5c0*/  STG.E.U8 desc[UR48][R230.64], R222 ;  /* 0x000000dee6007986 */ /* 0x000fe8000c101130 */
[----:B------:R-:W-:Y:S04]  /*3f5d0*/  STG.E.U8 desc[UR48][R224.64], R223 ;  /* 0x000000dfe0007986 */ /* 0x000fe8000c101130 */
[----:B------:R-:W-:Y:S04]  /*3f5e0*/  STG.E.U8 desc[UR48][R216.64], R208 ;  /* 0x000000d0d8007986 */ /* 0x000fe8000c101130 */
[----:B------:R-:W-:Y:S04]  /*3f5f0*/  STG.E.U8 desc[UR48][R212.64], R209 ;  /* 0x000000d1d4007986 */ /* 0x000fe8000c101130 */
[----:B------:R0:W-:Y:S04]  /*3f600*/  STG.E.U8 desc[UR48][R202.64], R165 ;  /* 0x000000a5ca007986 */ /* 0x0001e8000c101130 */
[----:B------:R-:W-:Y:S01]  /*3f610*/  STG.E.U8 desc[UR48][R194.64], R182 ;  /* 0x000000b6c2007986 */ /* 0x000fe2000c101130 */
[----:B0-----:R-:W0:Y:S03]  /*3f620*/  S2R R165, SR_TID.X ;  /* 0x0000000000a57919 */ /* 0x001e260000002100 */
[----:B------:R-:W-:Y:S04]  /*3f630*/  STG.E.U8 desc[UR48][R190.64], R183 ;  /* 0x000000b7be007986 */ /* 0x000fe8000c101130 */
[----:B------:R1:W-:Y:S04]  /*3f640*/  STG.E.U8 desc[UR48][R176.64], R164 ;  /* 0x000000a4b0007986 */ /* 0x0003e8000c101130 */
[----:B-1----:R-:W2:Y:S04]  /*3f650*/  LDL.LU.64 R176, [R1+0xce8] ;  /* 0x000ce80001b07983 */ /* 0x002ea80000300a00 */
[----:B------:R1:W-:Y:S02]  /*3f660*/  STG.E.U8 desc[UR48][R166.64], R97 ;  /* 0x00000061a6007986 */ /* 0x0003e4000c101130 */
[----:B-1----:R-:W1:Y:S01]  /*3f670*/  S2R R97, SR_CTAID.X ;  /* 0x0000000000617919 */ /* 0x002e620000002500 */
[----:B0-----:R-:W-:Y:S01]  /*3f680*/  LOP3.LUT R165, R165, 0xff, RZ, 0xc0, !PT ;  /* 0x000000ffa5a57812 */ /* 0x001fe200078ec0ff */
[----:B------:R-:W-:Y:S04]  /*3f690*/  STG.E.U8 desc[UR48][R154.64], R96 ;  /* 0x000000609a007986 */ /* 0x000fe8000c101130 */
[----:B------:R0:W-:Y:S04]  /*3f6a0*/  STG.E.U8 desc[UR48][R88.64], R70 ;  /* 0x0000004658007986 */ /* 0x0001e8000c101130 */
[----:B------:R3:W-:Y:S04]  /*3f6b0*/  STG.E.U8 desc[UR48][R84.64], R71 ;  /* 0x0000004754007986 */ /* 0x0007e8000c101130 */
[----:B0-----:R-:W2:Y:S01]  /*3f6c0*/  LDL.LU R88, [R1+0x1060] ;  /* 0x0010600001587983 */ /* 0x001ea20000300800 */
[----:B-1----:R-:W-:-:S04]  /*3f6d0*/  IMAD R97, R97, 0x100, R165 ;  /* 0x0000010061617824 */ /* 0x002fc800078e02a5 */
[----:B------:R-:W-:Y:S01]  /*3f6e0*/  IMAD R2, R97, UR5, RZ ;  /* 0x0000000561027c24 */ /* 0x000fe2000f8e02ff */
[----:B------:R-:W-:Y:S01]  /*3f6f0*/  UIMAD UR4, UR61, UR4, URZ ;  /* 0x000000043d0472a4 */ /* 0x000fe2000f8e023f */
[----:B------:R-:W4:Y:S01]  /*3f700*/  LDL.LU.64 R96, [R1+0xce0] ;  /* 0x000ce00001607983 */ /* 0x000f220000300a00 */
[----:B------:R-:W-:Y:S02]  /*3f710*/  UIMAD UR54, UR54, 0x9c, URZ ;  /* 0x0000009c363678a4 */ /* 0x000fe4000f8e023f */
[----:B------:R-:W-:Y:S01]  /*3f720*/  UIMAD UR55, UR55, 0x9d, URZ ;  /* 0x0000009d373778a4 */ /* 0x000fe2000f8e023f */
[----:B---3--:R-:W4:Y:S01]  /*3f730*/  LDL.LU R85, [R1+0x1048] ;  /* 0x0010480001557983 */ /* 0x008f220000300800 */
[----:B------:R-:W-:Y:S02]  /*3f740*/  UIMAD UR56, UR56, 0x9e, URZ ;  /* 0x0000009e383878a4 */ /* 0x000fe4000f8e023f */
[----:B------:R-:W-:Y:S01]  /*3f750*/  UIMAD UR57, UR57, 0x9f, URZ ;  /* 0x0000009f393978a4 */ /* 0x000fe2000f8e023f */
[----:B------:R-:W3:Y:S01]  /*3f760*/  LDL.LU.64 R194, [R1+0xcd8] ;  /* 0x000cd80001c27983 */ /* 0x000ee20000300a00 */
[----:B------:R-:W-:-:S02]  /*3f770*/  UIMAD UR58, UR58, 0xa0, URZ ;  /* 0x000000a03a3a78a4 */ /* 0x000fc4000f8e023f */
[----:B------:R-:W-:Y:S01]  /*3f780*/  UIMAD UR59, UR59, 0xa1, URZ ;  /* 0x000000a13b3b78a4 */ /* 0x000fe2000f8e023f */
[----:B------:R-:W3:Y:S01]  /*3f790*/  LDL.LU R70, [R1+0x104c] ;  /* 0x00104c0001467983 */ /* 0x000ee20000300800 */
[----:B------:R-:W-:Y:S01]  /*3f7a0*/  UIMAD UR60, UR60, 0xa2, URZ ;  /* 0x000000a23c3c78a4 */ /* 0x000fe2000f8e023f */
[----:B------:R-:W-:Y:S02]  /*3f7b0*/  ULDC UR5, c[0x0][0x278] ;  /* 0x00009e0000057ab9 */ /* 0x000fe40000000800 */
[----:B------:R-:W3:Y:S04]  /*3f7c0*/  LDL.LU.64 R166, [R1+0xcd0] ;  /* 0x000cd00001a67983 */ /* 0x000ee80000300a00 */
[----:B------:R-:W3:Y:S04]  /*3f7d0*/  LDL.LU R89, [R1+0x1040] ;  /* 0x0010400001597983 */ /* 0x000ee80000300800 */
[----:B------:R-:W3:Y:S04]  /*3f7e0*/  LDL.LU.64 R164, [R1+0xcc8] ;  /* 0x000cc80001a47983 */ /* 0x000ee80000300a00 */
[----:B------:R-:W3:Y:S04]  /*3f7f0*/  LDL.LU R84, [R1+0x1044] ;  /* 0x0010440001547983 */ /* 0x000ee80000300800 */
[----:B------:R-:W3:Y:S04]  /*3f800*/  LDL.LU.64 R154, [R1+0xcc0] ;  /* 0x000cc000019a7983 */ /* 0x000ee80000300a00 */
[----:B------:R-:W3:Y:S04]  /*3f810*/  LDL.LU R71, [R1+0x1038] ;  /* 0x0010380001477983 */ /* 0x000ee80000300800 */
[----:B------:R-:W3:Y:S01]  /*3f820*/  LDL.LU.64 R212, [R1+0xcb8] ;  /* 0x000cb80001d47983 */ /* 0x000ee20000300a00 */
[----:B------:R-:W-:Y:S01]  /*3f830*/  IADD3 R2, R2, UR4, R10 ;  /* 0x0000000402027c10 */ /* 0x000fe2000fffe00a */
[----:B------:R-:W-:-:S02]  /*3f840*/  ULDC UR4, c[0x0][0x278] ;  /* 0x00009e0000047ab9 */ /* 0x000fc40000000800 */
[----:B--2---:R-:W-:Y:S04]  /*3f850*/  STG.E.U8 desc[UR48][R176.64], R88 ;  /* 0x00000058b0007986 */ /* 0x004fe8000c101130 */
[----:B----4-:R0:W-:Y:S04]  /*3f860*/  STG.E.U8 desc[UR48][R96.64], R85 ;  /* 0x0000005560007986 */ /* 0x0101e8000c101130 */
[----:B0-----:R-:W2:Y:S04]  /*3f870*/  LDL.LU R85, [R1+0x103c] ;  /* 0x00103c0001557983 */ /* 0x001ea80000300800 */
[----:B------:R-:W4:Y:S04]  /*3f880*/  LDL.LU.64 R190, [R1+0xcb0] ;  /* 0x000cb00001be7983 */ /* 0x000f280000300a00 */
[----:B------:R-:W4:Y:S04]  /*3f890*/  LDL R176, [R1+0xc78] ;  /* 0x000c780001b07983 */ /* 0x000f280000100800 */
[----:B------:R-:W4:Y:S01]  /*3f8a0*/  LDL.LU.64 R208, [R1+0xca8] ;  /* 0x000ca80001d07983 */ /* 0x000f220000300a00 */
[----:B---3--:R-:W-:-:S02]  /*3f8b0*/  VIADD R166, R2, UR54 ;  /* 0x0000003602a67c36 */ /* 0x008fc40008000000 */
[C---:B------:R-:W-:Y:S01]  /*3f8c0*/  VIADD R164, R2.reuse, UR55 ;  /* 0x0000003702a47c36 */ /* 0x040fe20008000000 */
[----:B------:R-:W3:Y:S01]  /*3f8d0*/  LDL.LU.64 R182, [R1+0xca0] ;  /* 0x000ca00001b67983 */ /* 0x000ee20000300a00 */
[C---:B------:R-:W-:Y:S02]  /*3f8e0*/  VIADD R154, R2.reuse, UR56 ;  /* 0x00000038029a7c36 */ /* 0x040fe40008000000 */
[----:B------:R-:W-:Y:S01]  /*3f8f0*/  VIADD R212, R2, UR57 ;  /* 0x0000003902d47c36 */ /* 0x000fe20008000000 */
[----:B------:R-:W3:Y:S01]  /*3f900*/  LDL.LU.64 R96, [R1+0xc98] ;  /* 0x000c980001607983 */ /* 0x000ee20000300a00 */
[----:B------:R-:W-:Y:S02]  /*3f910*/  UIMAD UR4, UR4, 0xa3, URZ ;  /* 0x000000a3040478a4 */ /* 0x000fe4000f8e023f */
[----:B------:R-:W-:Y:S01]  /*3f920*/  UIMAD UR5, UR5, 0xa4, URZ ;  /* 0x000000a4050578a4 */ /* 0x000fe2000f8e023f */
[----:B------:R0:W-:Y:S01]  /*3f930*/  STG.E.U8 desc[UR48][R194.64], R70 ;  /* 0x00000046c2007986 */ /* 0x0001e2000c101130 */
[----:B------:R-:W-:-:S02]  /*3f940*/  UIMAD UR7, UR7, 0xa5, URZ ;  /* 0x000000a5070778a4 */ /* 0x000fc4000f8e023f */
[----:B------:R-:W-:Y:S01]  /*3f950*/  UIMAD UR8, UR8, 0xa6, URZ ;  /* 0x000000a6080878a4 */ /* 0x000fe2000f8e023f */
[----:B------:R-:W3:Y:S01]  /*3f960*/  LDL R88, [R1+0xc50] ;  /* 0x000c500001587983 */ /* 0x000ee20000100800 */
[----:B------:R-:W-:Y:S02]  /*3f970*/  UIMAD UR9, UR9, 0xa7, URZ ;  /* 0x000000a7090978a4 */ /* 0x000fe4000f8e023f */
[----:B------:R-:W-:Y:S02]  /*3f980*/  UIMAD UR10, UR10, 0xa8, URZ ;  /* 0x000000a80a0a78a4 */ /* 0x000fe4000f8e023f */
[----:B------:R-:W-:Y:S02]  /*3f990*/  UIMAD UR11, UR11, 0xa9, URZ ;  /* 0x000000a90b0b78a4 */ /* 0x000fe4000f8e023f */
[----:B------:R-:W-:Y:S01]  /*3f9a0*/  UIMAD UR12, UR12, 0xaa, URZ ;  /* 0x000000aa0c0c78a4 */ /* 0x000fe2000f8e023f */
[----:B0-----:R-:W3:Y:S01]  /*3f9b0*/  LDL R70, [R1+0xc90] ;  /* 0x000c900001467983 */ /* 0x001ee20000100800 */
[----:B------:R-:W-:-:S02]  /*3f9c0*/  UIMAD UR13, UR13, 0xab, URZ ;  /* 0x000000ab0d0d78a4 */ /* 0x000fc4000f8e023f */
[----:B------:R-:W-:Y:S01]  /*3f9d0*/  UIMAD UR14, UR14, 0xac, URZ ;  /* 0x000000ac0e0e78a4 */ /* 0x000fe2000f8e023f */
[----:B------:R-:W-:Y:S01]  /*3f9e0*/  STG.E.U8 desc[UR48][R166.64], R89 ;  /* 0x00000059a6007986 */ /* 0x000fe2000c101130 */
[----:B------:R-:W-:Y:S02]  /*3f9f0*/  UIMAD UR15, UR15, 0xad, URZ ;  /* 0x000000ad0f0f78a4 */ /* 0x000fe4000f8e023f */
[----:B------:R-:W-:Y:S01]  /*3fa00*/  UIMAD UR16, UR16, 0xae, URZ ;  /* 0x000000ae101078a4 */ /* 0x000fe2000f8e023f */
[----:B------:R-:W-:Y:S01]  /*3fa10*/  STG.E.U8 desc[UR48][R164.64], R84 ;  /* 0x00000054a4007986 */ /* 0x000fe2000c101130 */
[----:B------:R-:W-:Y:S02]  /*3fa20*/  UIMAD UR17, UR17, 0xaf, URZ ;  /* 0x000000af111178a4 */ /* 0x000fe4000f8e023f */
[----:B------:R-:W-:Y:S01]  /*3fa30*/  UIMAD UR18, UR18, 0xb0, URZ ;  /* 0x000000b0121278a4 */ /* 0x000fe2000f8e023f */
[----:B------:R-:W3:Y:S01]  /*3fa40*/  LDL.LU.64 R202, [R1+0xc90] ;  /* 0x000c900001ca7983 */ /* 0x000ee20000300a00 */
[----:B------:R-:W-:-:S02]  /*3fa50*/  UIMAD UR19, UR19, 0xb1, URZ ;  /* 0x000000b1131378a4 */ /* 0x000fc4000f8e023f */
[----:B------:R-:W-:Y:S01]  /*3fa60*/  UIMAD UR20, UR20, 0xb2, URZ ;  /* 0x000000b2141478a4 */ /* 0x000fe2000f8e023f */
[----:B------:R0:W-:Y:S01]  /*3fa70*/  STG.E.U8 desc[UR48][R154.64], R71 ;  /* 0x000000479a007986 */ /* 0x0001e2000c101130 */
[----:B------:R-:W-:Y:S02]  /*3fa80*/  UIMAD UR21, UR21, 0xb3, URZ ;  /* 0x000000b3151578a4 */ /* 0x000fe4000f8e023f */
[----:B------:R-:W-:Y:S01]  /*3fa90*/  UIMAD UR22, UR22, 0xb4, URZ ;  /* 0x000000b4161678a4 */ /* 0x000fe2000f8e023f */
[----:B------:R-:W3:Y:S01]  /*3faa0*/  LDL R177, [R1+0xc30] ;  /* 0x000c300001b17983 */ /* 0x000ee20000100800 */
[----:B------:R-:W-:Y:S02]  /*3fab0*/  UIMAD UR23, UR23, 0xb5, URZ ;  /* 0x000000b5171778a4 */ /* 0x000fe4000f8e023f */
[----:B------:R-:W-:Y:S02]  /*3fac0*/  UIMAD UR24, UR24, 0xb6, URZ ;  /* 0x000000b6181878a4 */ /* 0x000fe4000f8e023f */
[----:B------:R-:W-:-:S02]  /*3fad0*/  UIMAD UR25, UR25, 0xb7, URZ ;  /* 0x000000b7191978a4 */ /* 0x000fc4000f8e023f */
[----:B------:R-:W-:Y:S01]  /*3fae0*/  UIMAD UR26, UR26, 0xb8, URZ ;  /* 0x000000b81a1a78a4 */ /* 0x000fe2000f8e023f */
[----:B0-----:R-:W3:Y:S01]  /*3faf0*/  LDL R71, [R1+0xc80] ;  /* 0x000c800001477983 */ /* 0x001ee20000100800 */
[----:B------:R-:W-:Y:S02]  /*3fb00*/  UIMAD UR27, UR27, 0xb9, URZ ;  /* 0x000000b91b1b78a4 */ /* 0x000fe4000f8e023f */
[----:B------:R-:W-:Y:S01]  /*3fb10*/  UIMAD UR28, UR28, 0xba, URZ ;  /* 0x000000ba1c1c78a4 */ /* 0x000fe2000f8e023f */
[----:B------:R-:W3:Y:S01]  /*3fb20*/  LDL.LU.64 R166, [R1+0xc88] ;  /* 0x000c880001a67983 */ /* 0x000ee20000300a00 */
[----:B------:R-:W-:Y:S02]  /*3fb30*/  UIMAD UR29, UR29, 0xbb, URZ ;  /* 0x000000bb1d1d78a4 */ /* 0x000fe4000f8e023f */
[----:B------:R-:W-:Y:S01]  /*3fb40*/  UIMAD UR30, UR30, 0xbc, URZ ;  /* 0x000000bc1e1e78a4 */ /* 0x000fe2000f8e023f */
[----:B------:R-:W3:Y:S01]  /*3fb50*/  LDL R89, [R1+0xc58] ;  /* 0x000c580001597983 */ /* 0x000ee20000100800 */
[----:B------:R-:W-:-:S02]  /*3fb60*/  UIMAD UR31, UR31, 0xbd, URZ ;  /* 0x000000bd1f1f78a4 */ /* 0x000fc4000f8e023f */
[----:B------:R-:W-:Y:S01]  /*3fb70*/  UIMAD UR32, UR32, 0xbe, URZ ;  /* 0x000000be202078a4 */ /* 0x000fe2000f8e023f */
[----:B------:R-:W3:Y:S01]  /*3fb80*/  LDL.LU.64 R164, [R1+0xc80] ;  /* 0x000c800001a47983 */ /* 0x000ee20000300a00 */
[----:B------:R-:W-:Y:S02]  /*3fb90*/  UIMAD UR33, UR33, 0xbf, URZ ;  /* 0x000000bf212178a4 */ /* 0x000fe4000f8e023f */
[----:B------:R-:W-:Y:S01]  /*3fba0*/  UIMAD UR34, UR34, 0xc0, URZ ;  /* 0x000000c0222278a4 */ /* 0x000fe2000f8e023f */
[----:B------:R-:W3:Y:S01]  /*3fbb0*/  LDL R84, [R1+0xc28] ;  /* 0x000c280001547983 */ /* 0x000ee20000100800 */
[----:B------:R-:W-:Y:S02]  /*3fbc0*/  UIMAD UR35, UR35, 0xc1, URZ ;  /* 0x000000c1232378a4 */ /* 0x000fe4000f8e023f */
[----:B------:R-:W-:Y:S01]  /*3fbd0*/  UIMAD UR36, UR36, 0xc2, URZ ;  /* 0x000000c2242478a4 */ /* 0x000fe2000f8e023f */
[----:B------:R-:W3:Y:S01]  /*3fbe0*/  LDL.LU.64 R154, [R1+0xc78] ;  /* 0x000c7800019a7983 */ /* 0x000ee20000300a00 */
[----:B------:R-:W-:-:S02]  /*3fbf0*/  UIMAD UR37, UR37, 0xc3, URZ ;  /* 0x000000c3252578a4 */ /* 0x000fc4000f8e023f */
[----:B------:R-:W-:Y:S01]  /*3fc00*/  UIMAD UR38, UR38, 0xc4, URZ ;  /* 0x000000c4262678a4 */ /* 0x000fe2000f8e023f */
[----:B------:R-:W3:Y:S01]  /*3fc10*/  LDL.LU.64 R194, [R1+0xc70] ;  /* 0x000c700001c27983 */ /* 0x000ee20000300a00 */
[----:B------:R-:W-:Y:S02]  /*3fc20*/  UIMAD UR39, UR39, 0xc5, URZ ;  /* 0x000000c5272778a4 */ /* 0x000fe4000f8e023f */
[----:B------:R-:W-:Y:S02]  /*3fc30*/  UIMAD UR40, UR40, 0xc6, URZ ;  /* 0x000000c6282878a4 */ /* 0x000fe4000f8e023f */
[----:B------:R-:W-:Y:S02]  /*3fc40*/  UIMAD UR41, UR41, 0xc7, URZ ;  /* 0x000000c7292978a4 */ /* 0x000fe4000f8e023f */
[----:B------:R-:W-:Y:S02]  /*3fc50*/  UIMAD UR42, UR42, 0xc8, URZ ;  /* 0x000000c82a2a78a4 */ /* 0x000fe4000f8e023f */
[----:B------:R-:W-:-:S02]  /*3fc60*/  UIMAD UR43, UR43, 0xc9, URZ ;  /* 0x000000c92b2b78a4 */ /* 0x000fc4000f8e023f */
[----:B------:R-:W-:Y:S02]  /*3fc70*/  UIMAD UR44, UR44, 0xca, URZ ;  /* 0x000000ca2c2c78a4 */ /* 0x000fe4000f8e023f */
[----:B------:R-:W-:Y:S02]  /*3fc80*/  UIMAD UR45, UR45, 0xcb, URZ ;  /* 0x000000cb2d2d78a4 */ /* 0x000fe4000f8e023f */
[----:B------:R-:W-:Y:S02]  /*3fc90*/  UIMAD UR46, UR46, 0xcc, URZ ;  /* 0x000000cc2e2e78a4 */ /* 0x000fe4000f8e023f */
[----:B------:R-:W-:Y:S02]  /*3fca0*/  UIMAD UR47, UR47, 0xcd, URZ ;  /* 0x000000cd2f2f78a4 */ /* 0x000fe4000f8e023f */
[----:B------:R-:W-:Y:S02]  /*3fcb0*/  UIMAD UR51, UR51, 0xce, URZ ;  /* 0x000000ce333378a4 */ /* 0x000fe4000f8e023f */
[----:B------:R-:W-:Y:S01]  /*3fcc0*/  UIMAD UR52, UR52, 0xcf, URZ ;  /* 0x000000cf343478a4 */ /* 0x000fe2000f8e023f */
[----:B------:R-:W-:Y:S01]  /*3fcd0*/  ULDC UR54, c[0x0][0x278] ;  /* 0x00009e0000367ab9 */ /* 0x000fe20000000800 */
[----:B------:R-:W-:Y:S01]  /*3fce0*/  ULDC UR55, c[0x0][0x278] ;  /* 0x00009e0000377ab9 */ /* 0x000fe20000000800 */
[----:B------:R-:W-:Y:S01]  /*3fcf0*/  ULDC UR56, c[0x0][0x278] ;  /* 0x00009e0000387ab9 */ /* 0x000fe20000000800 */
[----:B------:R-:W-:Y:S01]  /*3fd00*/  ULDC UR57, c[0x0][0x278] ;  /* 0x00009e0000397ab9 */ /* 0x000fe20000000800 */
[----:B--2---:R0:W-:Y:S01]  /*3fd10*/  STG.E.U8 desc[UR48][R212.64], R85 ;  /* 0x00000055d4007986 */ /* 0x0041e2000c101130 */
[----:B----4-:R-:W-:Y:S01]  /*3fd20*/  VIADD R190, R2, UR58 ;  /* 0x0000003a02be7c36 */ /* 0x010fe20008000000 */
[----:B------:R-:W-:-:S02]  /*3fd30*/  ULDC UR58, c[0x0][0x278] ;  /* 0x00009e00003a7ab9 */ /* 0x000fc40000000800 */
[----:B0-----:R-:W2:Y:S01]  /*3fd40*/  LDL R85, [R1+0xc38] ;  /* 0x000c380001557983 */ /* 0x001ea20000100800 */
[C---:B------:R-:W-:Y:S01]  /*3fd50*/  VIADD R208, R2.reuse, UR59 ;  /* 0x0000003b02d07c36 */ /* 0x040fe20008000000 */
[----:B------:R-:W-:Y:S01]  /*3fd60*/  ULDC UR59, c[0x0][0x278] ;  /* 0x00009e00003b7ab9 */ /* 0x000fe20000000800 */
[C---:B---3--:R-:W-:Y:S01]  /*3fd70*/  VIADD R182, R2.reuse, UR60 ;  /* 0x0000003c02b67c36 */ /* 0x048fe20008000000 */
[----:B------:R0:W-:Y:S01]  /*3fd80*/  STG.E.U8 desc[UR48][R190.64], R176 ;  /* 0x000000b0be007986 */ /* 0x0001e2000c101130 */
[----:B------:R-:W-:Y:S01]  /*3fd90*/  ULDC UR60, c[0x0][0x278] ;  /* 0x00009e00003c7ab9 */ /* 0x000fe20000000800 */
[C---:B------:R-:W-:Y:S01]  /*3fda0*/  VIADD R96, R2.reuse, UR4 ;  /* 0x0000000402607c36 */ /* 0x040fe20008000000 */
[----:B------:R-:W-:Y:S01]  /*3fdb0*/  ULDC UR4, c[0x0][0x278] ;  /* 0x00009e0000047ab9 */ /* 0x000fe20000000800 */
[----:B0-----:R-:W3:Y:S04]  /*3fdc0*/  LDL.LU.64 R190, [R1+0xc68] ;  /* 0x000c680001be7983 */ /* 0x001ee80000300a00 */
[----:B------:R0:W-:Y:S04]  /*3fdd0*/  STG.E.U8 desc[UR48][R208.64], R70 ;  /* 0x00000046d0007986 */ /* 0x0001e8000c101130 */
[----:B------:R1:W-:Y:S04]  /*3fde0*/  STG.E.U8 desc[UR48][R182.64], R88 ;  /* 0x00000058b6007986 */ /* 0x0003e8000c101130 */
[----:B0-----:R-:W4:Y:S04]  /*3fdf0*/  LDL.LU R70, [R1+0x1030] ;  /* 0x0010300001467983 */ /* 0x001f280000300800 */
[----:B-1----:R-:W4:Y:S04]  /*3fe00*/  LDL.LU R88, [R1+0x1034] ;  /* 0x0010340001587983 */ /* 0x002f280000300800 */
[----:B------:R-:W4:Y:S04]  /*3fe10*/  LDL.LU.64 R182, [R1+0xc60] ;  /* 0x000c600001b67983 */ /* 0x000f280000300a00 */
[----:B------:R0:W-:Y:S04]  /*3fe20*/  STG.E.U8 desc[UR48][R96.64], R71 ;  /* 0x0000004760007986 */ /* 0x0001e8000c101130 */
[----:B0-----:R-:W4:Y:S01]  /*3fe30*/  LDL.LU R71, [R1+0x1028] ;  /* 0x0010280001477983 */ /* 0x001f220000300800 */
[----:B------:R-:W-:-:S02]  /*3fe40*/  VIADD R202, R2, UR5 ;  /* 0x0000000502ca7c36 */ /* 0x000fc40008000000 */
[C---:B------:R-:W-:Y:S01]  /*3fe50*/  VIADD R166, R2.reuse, UR7 ;  /* 0x0000000702a67c36 */ /* 0x040fe20008000000 */
[----:B------:R-:W4:Y:S01]  /*3fe60*/  LDL.LU.64 R96, [R1+0xc58] ;  /* 0x000c580001607983 */ /* 0x000f220000300a00 */
[----:B------:R-:W-:-:S03]  /*3fe70*/  VIADD R164, R2, UR8 ;  /* 0x0000000802a47c36 */ /* 0x000fc60008000000 */
[----:B------:R0:W-:Y:S01]  /*3fe80*/  STG.E.U8 desc[UR48][R202.64], R177 ;  /* 0x000000b1ca007986 */ /* 0x0001e2000c101130 */
[----:B------:R-:W-:-:S03]  /*3fe90*/  VIADD R154, R2, UR9 ;  /* 0x00000009029a7c36 */ /* 0x000fc60008000000 */
[----:B------:R1:W-:Y:S01]  /*3fea0*/  STG.E.U8 desc[UR48][R166.64], R89 ;  /* 0x00000059a6007986 */ /* 0x0003e2000c101130 */
[----:B------:R-:W-:-:S03]  /*3feb0*/  VIADD R194, R2, UR10 ;  /* 0x0000000a02c27c36 */ /* 0x000fc60008000000 */
[----:B------:R1:W-:Y:S04]  /*3fec0*/  STG.E.U8 desc[UR48][R164.64], R84 ;  /* 0x00000054a4007986 */ /* 0x0003e8000c101130 */
[----:B0-----:R-:W4:Y:S04]  /*3fed0*/  LDL.LU.64 R176, [R1+0xc50] ;  /* 0x000c500001b07983 */ /* 0x001f280000300a00 */
[----:B-1----:R-:W4:Y:S04]  /*3fee0*/  LDL.LU R89, [R1+0x102c] ;  /* 0x00102c0001597983 */ /* 0x002f280000300800 */
[----:B------:R-:W4:Y:S04]  /*3fef0*/  LDL.LU.64 R166, [R1+0xc48] ;  /* 0x000c480001a67983 */ /* 0x000f280000300a00 */
[----:B------:R-:W4:Y:S04]  /*3ff00*/  LDL.LU R84, [R1+0x1020] ;  /* 0x0010200001547983 */ /* 0x000f280000300800 */
[----:B--2---:R0:W-:Y:S04]  /*3ff10*/  STG.E.U8 desc[UR48][R154.64], R85 ;  /* 0x000000559a007986 */ /* 0x0041e8000c101130 */
[----:B0-----:R-:W2:Y:S04]  /*3ff20*/  LDL.LU R154, [R1+0x1024] ;  /* 0x00102400019a7983 */ /* 0x001ea80000300800 */
[----:B------:R-:W2:Y:S04]  /*3ff30*/  LDL.LU.64 R208, [R1+0xc40] ;  /* 0x000c400001d07983 */ /* 0x000ea80000300a00 */
[----:B------:R-:W2:Y:S01]  /*3ff40*/  LDL.LU.64 R164, [R1+0xc38] ;  /* 0x000c380001a47983 */ /* 0x000ea20000300a00 */
[----:B---3--:R-:W-:-:S03]  /*3ff50*/  VIADD R190, R2, UR11 ;  /* 0x0000000b02be7c36 */ /* 0x008fc60008000000 */
[----:B------:R-:W3:Y:S04]  /*3ff60*/  LDL.LU R85, [R1+0x1018] ;  /* 0x0010180001557983 */ /* 0x000ee80000300800 */
[----:B----4-:R0:W-:Y:S04]  /*3ff70*/  STG.E.U8 desc[UR48][R194.64], R70 ;  /* 0x00000046c2007986 */ /* 0x0101e8000c101130 */
[----:B------:R-:W-:Y:S01]  /*3ff80*/  STG.E.U8 desc[UR48][R190.64], R88 ;  /* 0x00000058be007986 */ /* 0x000fe2000c101130 */
[----:B------:R-:W-:-:S03]  /*3ff90*/  VIADD R182, R2, UR12 ;  /* 0x0000000c02b67c36 */ /* 0x000fc60008000000 */
[----:B0-----:R-:W4:Y:S04]  /*3ffa0*/  LDL.LU R70, [R1+0x101c] ;  /* 0x00101c0001467983 */ /* 0x001f280000300800 */
[----:B------:R-:W4:Y:S04]  /*3ffb0*/  LDL.LU.64 R202, [R1+0xc30] ;  /* 0x000c300001ca7983 */ /* 0x000f280000300a00 */
[----:B------:R-:W4:Y:S04]  /*3ffc0*/  LDL.LU R155, [R1+0xffc] ;  /* 0x000ffc00019b7983 */ /* 0x000f280000300800 */
[----:B------:R-:W4:Y:S04]  /*3ffd0*/  LDL.LU.64 R194, [R1+0xc28] ;  /* 0x000c280001c27983 */ /* 0x000f280000300a00 */
[----:B------:R0:W-:Y:S04]  /*3ffe0*/  STG.E.U8 desc[UR48][R182.64], R71 ;  /* 0x00000047b6007986 */ /* 0x0001e8000c101130 */
[----:B0-----:R-:W4:Y:S01]  /*3fff0*/  LDL.LU R71, [R1+0x100c] ;  /* 0x00100c0001477983 */ /* 0x001f220000300800 */
[----:B------:R-:W-:-:S03]  /*40000*/  VIADD R96, R2, UR13 ;  /* 0x0000000d02607c36 */ /* 0x000fc60008000000 */
[----:B------:R-:W4:Y:S04]  /*40010*/  LDL.LU.64 R190, [R1+0xc20] ;  /* 0x000c200001be7983 */ /* 0x000f280000300a00 */
[----:B------:R-:W4:Y:S01]  /*40020*/  LDL.LU.64 R182, [R1+0xc18] ;  /* 0x000c180001b67983 */ /* 0x000f220000300a00 */
[----:B------:R-:W-:-:S03]  /*40030*/  VIADD R176, R2, UR14 ;  /* 0x0000000e02b07c36 */ /* 0x000fc60008000000 */
[----:B------:R0:W-:Y:S01]  /*40040*/  STG.E.U8 desc[UR48][R96.64], R89 ;  /* 0x0000005960007986 */ /* 0x0001e2000c101130 */
[----:B------:R-:W-:-:S03]  /*40050*/  VIADD R166, R2, UR15 ;  /* 0x0000000f02a67c36 */ /* 0x000fc60008000000 */
[----:B------:R1:W-:Y:S04]  /*40060*/  STG.E.U8 desc[UR48][R176.64], R84 ;  /* 0x00000054b0007986 */ /* 0x0003e8000c101130 */
[----:B0-----:R-:W4:Y:S04]  /*40070*/  LDL.LU R97, [R1+0xfec] ;  /* 0x000fec0001617983 */ /* 0x001f280000300800 */
[----:B------:R-:W4:Y:S04]  /*40080*/  LDL.LU.64 R88, [R1+0xc10] ;  /* 0x000c100001587983 */ /* 0x000f280000300a00 */
[----:B------:R-:W4:Y:S04]  /*40090*/  LDL.LU R96, [R1+0x1000] ;  /* 0x0010000001607983 */ /* 0x000f280000300800 */
[----:B-1----:R-:W4:Y:S04]  /*400a0*/  LDL.LU R84, [R1+0xfdc] ;  /* 0x000fdc0001547983 */ /* 0x002f280000300800 */
[----:B------:R-:W4:Y:S04]  /*400b0*/  LDL.LU.64 R176, [R1+0xc08] ;  /* 0x000c080001b07983 */ /* 0x000f280000300a00 */
[----:B--2---:R0:W-:Y:S01]  /*400c0*/  STG.E.U8 desc[UR48][R166.64], R154 ;  /* 0x0000009aa6007986 */ /* 0x0041e2000c101130 */
[----:B------:R-:W-:-:S02]  /*400d0*/  VIADD R208, R2, UR16 ;  /* 0x0000001002d07c36 */ /* 0x000fc40008000000 */
[C---:B------:R-:W-:Y:S01]  /*400e0*/  VIADD R164, R2.reuse, UR17 ;  /* 0x0000001102a47c36 */ /* 0x040fe20008000000 */
[----:B0-----:R-:W2:Y:S04]  /*400f0*/  LDL.LU.64 R166, [R1+0xc00] ;  /* 0x000c000001a67983 */ /* 0x001ea80000300a00 */
[----:B---3--:R0:W-:Y:S04]  /*40100*/  STG.E.U8 desc[UR48][R208.64], R85 ;  /* 0x00000055d0007986 */ /* 0x0081e8000c101130 */
[----:B0-----:R-:W3:Y:S04]  /*40110*/  LDL.LU R85, [R1+0xff0] ;  /* 0x000ff00001557983 */ /* 0x001ee80000300800 */
[----:B----4-:R0:W-:Y:S01]  /*40120*/  STG.E.U8 desc[UR48][R164.64], R70 ;  /* 0x00000046a4007986 */ /* 0x0101e2000c101130 */
[----:B------:R-:W-:-:S03]  /*40130*/  VIADD R202, R2, UR18 ;  /* 0x0000001202ca7c36 */ /* 0x000fc60008000000 */
[----:B0-----:R-:W4:Y:S01]  /*40140*/  LDL.LU R70, [R1+0xfd8] ;  /* 0x000fd80001467983 */ /* 0x001f220000300800 */
[----:B------:R-:W-:-:S03]  /*40150*/  VIADD R194, R2, UR19 ;  /* 0x0000001302c27c36 */ /* 0x000fc60008000000 */
[----:B------:R-:W4:Y:S04]  /*40160*/  LDL.LU.64 R164, [R1+0xbf8] ;  /* 0x000bf80001a47983 */ /* 0x000f280000300a00 */
[----:B------:R0:W-:Y:S04]  /*40170*/  STG.E.U8 desc[UR48][R202.64], R155 ;  /* 0x0000009bca007986 */ /* 0x0001e8000c101130 */
[----:B------:R1:W-:Y:S04]  /*40180*/  STG.E.U8 desc[UR48][R194.64], R71 ;  /* 0x00000047c2007986 */ /* 0x0003e8000c101130 */
[----:B0-----:R-:W4:Y:S04]  /*40190*/  LDL.LU.64 R154, [R1+0xbf0] ;  /* 0x000bf000019a7983 */ /* 0x001f280000300a00 */
[----:B-1----:R-:W4:Y:S01]  /*401a0*/  LDL.LU R71, [R1+0xfe0] ;  /* 0x000fe00001477983 */ /* 0x002f220000300800 */
[----:B------:R-:W-:-:S02]  /*401b0*/  VIADD R190, R2, UR20 ;  /* 0x0000001402be7c36 */ /* 0x000fc40008000000 */
[----:B------:R-:W-:-:S03]  /*401c0*/  VIADD R182, R2, UR21 ;  /* 0x0000001502b67c36 */ /* 0x000fc60008000000 */
[----:B------:R0:W-:Y:S01]  /*401d0*/  STG.E.U8 desc[UR48][R190.64], R97 ;  /* 0x00000061be007986 */ /* 0x0001e2000c101130 */
[----:B------:R-:W-:-:S03]  /*401e0*/  VIADD R88, R2, UR22 ;  /* 0x0000001602587c36 */ /* 0x000fc60008000000 */
[----:B------:R-:W-:Y:S04]  /*401f0*/  STG.E.U8 desc[UR48][R182.64], R96 ;  /* 0x00000060b6007986 */ /* 0x000fe8000c101130 */
[----:B0-----:R-:W4:Y:S04]  /*40200*/  LDL.LU R97, [R1+0x1010] ;  /* 0x0010100001617983 */ /* 0x001f280000300800 */
[----:B------:R-:W4:Y:S01]  /*40210*/  LDL.LU.64 R216, [R1+0xbe8] ;  /* 0x000be80001d87983 */ /* 0x000f220000300a00 */
[----:B------:R-:W-:-:S03]  /*40220*/  VIADD R176, R2, UR23 ;  /* 0x0000001702b07c36 */ /* 0x000fc60008000000 */
[----:B------:R-:W4:Y:S04]  /*40230*/  LDL.LU.64 R212, [R1+0xbe0] ;  /* 0x000be00001d47983 */ /* 0x000f280000300a00 */
[----:B------:R0:W-:Y:S04]  /*40240*/  STG.E.U8 desc[UR48][R88.64], R84 ;  /* 0x0000005458007986 */ /* 0x0001e8000c101130 */
[----:B0-----:R-:W4:Y:S04]  /*40250*/  LDL.LU R88, [R1+0x1014] ;  /* 0x0010140001587983 */ /* 0x001f280000300800 */
[----:B------:R-:W4:Y:S04]  /*40260*/  LDL.LU R89, [R1+0x1004] ;  /* 0x0010040001597983 */ /* 0x000f280000300800 */
[----:B------:R-:W4:Y:S04]  /*40270*/  LDL.LU.64 R208, [R1+0xbd8] ;  /* 0x000bd80001d07983 */ /* 0x000f280000300a00 */
[----:B------:R-:W4:Y:S04]  /*40280*/  LDL.LU R84, [R1+0x1008] ;  /* 0x0010080001547983 */ /* 0x000f280000300800 */
[----:B------:R-:W4:Y:S01]  /*40290*/  LDL.LU.64 R202, [R1+0xbd0] ;  /* 0x000bd00001ca7983 */ /* 0x000f220000300a00 */
[----:B--2---:R-:W-:-:S03]  /*402a0*/  VIADD R166, R2, UR24 ;  /* 0x0000001802a67c36 */ /* 0x004fc60008000000 */
[----:B---3--:R0:W-:Y:S04]  /*402b0*/  STG.E.U8 desc[UR48][R176.64], R85 ;  /* 0x00000055b0007986 */ /* 0x0081e8000c101130 */
[----:B0-----:R-:W2:Y:S04]  /*402c0*/  LDL.LU R85, [R1+0xff4] ;  /* 0x000ff40001557983 */ /* 0x001ea80000300800 */
[----:B------:R-:W3:Y:S04]  /*402d0*/  LDL.LU.64 R194, [R1+0xbc8] ;  /* 0x000bc80001c27983 */ /* 0x000ee80000300a00 */
[----:B----4-:R0:W-:Y:S01]  /*402e0*/  STG.E.U8 desc[UR48][R166.64], R70 ;  /* 0x00000046a6007986 */ /* 0x0101e2000c101130 */
[----:B------:R-:W-:-:S03]  /*402f0*/  VIADD R164, R2, UR25 ;  /* 0x0000001902a47c36 */ /* 0x000fc60008000000 */
[----:B0-----:R-:W4:Y:S04]  /*40300*/  LDL.LU R70, [R1+0xff8] ;  /* 0x000ff80001467983 */ /* 0x001f280000300800 */
[----:B------:R-:W4:Y:S04]  /*40310*/  LDL.LU.64 R190, [R1+0xbc0] ;  /* 0x000bc00001be7983 */ /* 0x000f280000300a00 */
[----:B------:R-:W4:Y:S04]  /*40320*/  LDL.LU.64 R182, [R1+0xbb8] ;  /* 0x000bb80001b67983 */ /* 0x000f280000300a00 */
[----:B------:R-:W4:Y:S04]  /*40330*/  LDL.LU R166, [R1+0xfe4] ;  /* 0x000fe40001a67983 */ /* 0x000f280000300800 */
[----:B------:R0:W-:Y:S04]  /*40340*/  STG.E.U8 desc[UR48][R164.64], R71 ;  /* 0x00000047a4007986 */ /* 0x0001e8000c101130 */
[----:B0-----:R-:W4:Y:S01]  /*40350*/  LDL.LU R71, [R1+0xfe8] ;  /* 0x000fe80001477983 */ /* 0x001f220000300800 */
[----:B------:R-:W-:-:S03]  /*40360*/  VIADD R154, R2, UR26 ;  /* 0x0000001a029a7c36 */ /* 0x000fc60008000000 */
[----:B------:R-:W4:Y:S04]  /*40370*/  LDL.LU.64 R176, [R1+0xbb0] ;  /* 0x000bb00001b07983 */ /* 0x000f280000300a00 */
[----:B------:R-:W4:Y:S04]  /*40380*/  LDL.LU R167, [R1+0xfbc] ;  /* 0x000fbc0001a77983 */ /* 0x000f280000300800 */
[----:B------:R-:W4:Y:S01]  /*40390*/  LDL.LU.64 R164, [R1+0xba8] ;  /* 0x000ba80001a47983 */ /* 0x000f220000300a00 */
[----:B------:R-:W-:-:S03]  /*403a0*/  VIADD R216, R2, UR27 ;  /* 0x0000001b02d87c36 */ /* 0x000fc60008000000 */
[----:B------:R0:W-:Y:S01]  /*403b0*/  STG.E.U8 desc[UR48][R154.64], R97 ;  /* 0x000000619a007986 */ /* 0x0001e2000c101130 */
[----:B------:R-:W-:-:S03]  /*403c0*/  VIADD R212, R2, UR28 ;  /* 0x0000001c02d47c36 */ /* 0x000fc60008000000 */
[----:B------:R-:W4:Y:S04]  /*403d0*/  LDL.LU R96, [R1+0xfcc] ;  /* 0x000fcc0001607983 */ /* 0x000f280000300800 */
[----:B0-----:R-:W4:Y:S04]  /*403e0*/  LDL.LU.64 R154, [R1+0xba0] ;  /* 0x000ba000019a7983 */ /* 0x001f280000300a00 */
[----:B------:R-:W4:Y:S04]  /*403f0*/  LDL.LU R97, [R1+0xfac] ;  /* 0x000fac0001617983 */ /* 0x000f280000300800 */
[----:B------:R-:W-:Y:S04]  /*40400*/  STG.E.U8 desc[UR48][R216.64], R88 ;  /* 0x00000058d8007986 */ /* 0x000fe8000c101130 */
[----:B------:R0:W-:Y:S01]  /*40410*/  STG.E.U8 desc[UR48][R212.64], R89 ;  /* 0x00000059d4007986 */ /* 0x0001e2000c101130 */
[----:B------:R-:W-:-:S02]  /*40420*/  VIADD R208, R2, UR29 ;  /* 0x0000001d02d07c36 */ /* 0x000fc40008000000 */
[C---:B------:R-:W-:Y:S01]  /*40430*/  VIADD R202, R2.reuse, UR30 ;  /* 0x0000001e02ca7c36 */ /* 0x040fe20008000000 */
[----:B0-----:R-:W4:Y:S04]  /*40440*/  LDL.LU.64 R88, [R1+0xb98] ;  /* 0x000b980001587983 */ /* 0x001f280000300a00 */
[----:B------:R-:W-:Y:S04]  /*40450*/  STG.E.U8 desc[UR48][R208.64], R84 ;  /* 0x00000054d0007986 */ /* 0x000fe8000c101130 */
[----:B--2---:R0:W-:Y:S01]  /*40460*/  STG.E.U8 desc[UR48][R202.64], R85 ;  /* 0x00000055ca007986 */ /* 0x0041e2000c101130 */
[----:B---3--:R-:W-:-:S03]  /*40470*/  VIADD R194, R2, UR31 ;  /* 0x0000001f02c27c36 */ /* 0x008fc60008000000 */
[----:B0-----:R-:W2:Y:S04]  /*40480*/  LDL.LU.64 R84, [R1+0xb90] ;  /* 0x000b900001547983 */ /* 0x001ea80000300a00 */
[----:B----4-:R0:W-:Y:S01]  /*40490*/  STG.E.U8 desc[UR48][R194.64], R70 ;  /* 0x00000046c2007986 */ /* 0x0101e2000c101130 */
[C---:B------:R-:W-:Y:S02]  /*404a0*/  VIADD R190, R2.reuse, UR32 ;  /* 0x0000002002be7c36 */ /* 0x040fe40008000000 */
[C---:B------:R-:W-:Y:S01]  /*404b0*/  VIADD R182, R2.reuse, UR33 ;  /* 0x0000002102b67c36 */ /* 0x040fe20008000000 */
[----:B0-----:R-:W3:Y:S04]  /*404c0*/  LDL.LU R70, [R1+0xfc0] ;  /* 0x000fc00001467983 */ /* 0x001ee80000300800 */
[----:B------:R-:W-:Y:S04]  /*404d0*/  STG.E.U8 desc[UR48][R190.64], R166 ;  /* 0x000000a6be007986 */ /* 0x000fe8000c101130 */
[----:B------:R0:W-:Y:S04]  /*404e0*/  STG.E.U8 desc[UR48][R182.64], R71 ;  /* 0x00000047b6007986 */ /* 0x0001e8000c101130 */
[----:B0-----:R-:W4:Y:S04]  /*404f0*/  LDL.LU R71, [R1+0xf9c] ;  /* 0x000f9c0001477983 */ /* 0x001f280000300800 */
[----:B------:R-:W4:Y:S04]  /*40500*/  LDL.LU.64 R224, [R1+0xb88] ;  /* 0x000b880001e07983 */ /* 0x000f280000300a00 */
[----:B------:R-:W4:Y:S01]  /*40510*/  LDL.LU R223, [R1+0xfb0] ;  /* 0x000fb00001df7983 */ /* 0x000f220000300800 */
[----:B------:R-:W-:-:S03]  /*40520*/  VIADD R176, R2, UR34 ;  /* 0x0000002202b07c36 */ /* 0x000fc60008000000 */
[----:B------:R-:W4:Y:S04]  /*40530*/  LDL.LU.64 R216, [R1+0xb80] ;  /* 0x000b800001d87983 */ /* 0x000f280000300a00 */
[----:B------:R-:W4:Y:S04]  /*40540*/  LDL.LU R208, [R1+0xf98] ;  /* 0x000f980001d07983 */ /* 0x000f280000300800 */
[----:B------:R-:W4:Y:S01]  /*40550*/  LDL.LU.64 R212, [R1+0xb78] ;  /* 0x000b780001d47983 */ /* 0x000f220000300a00 */
[----:B------:R-:W-:-:S03]  /*40560*/  VIADD R164, R2, UR35 ;  /* 0x0000002302a47c36 */ /* 0x000fc60008000000 */
[----:B------:R-:W4:Y:S04]  /*40570*/  LDL.LU.64 R202, [R1+0xb70] ;  /* 0x000b700001ca7983 */ /* 0x000f280000300a00 */
[----:B------:R-:W4:Y:S01]  /*40580*/  LDL.LU R209, [R1+0xfa0] ;  /* 0x000fa00001d17983 */ /* 0x000f220000300800 */
[----:B------:R-:W-:-:S03]  /*40590*/  VIADD R154, R2, UR36 ;  /* 0x00000024029a7c36 */ /* 0x000fc60008000000 */
[----:B------:R-:W4:Y:S04]  /*405a0*/  LDL.LU R190, [R1+0xfd0] ;  /* 0x000fd00001be7983 */ /* 0x000f280000300800 */
[----:B------:R-:W4:Y:S04]  /*405b0*/  LDL.LU.64 R194, [R1+0xb68] ;  /* 0x000b680001c27983 */ /* 0x000f280000300a00 */
[----:B------:R-:W4:Y:S01]  /*405c0*/  LDL.LU R191, [R1+0xfd4] ;  /* 0x000fd40001bf7983 */ /* 0x000f220000300800 */
[----:B------:R-:W-:-:S03]  /*405d0*/  VIADD R88, R2, UR37 ;  /* 0x0000002502587c36 */ /* 0x000fc60008000000 */
[----:B------:R0:W-:Y:S04]  /*405e0*/  STG.E.U8 desc[UR48][R176.64], R167 ;  /* 0x000000a7b0007986 */ /* 0x0001e8000c101130 */
[----:B------:R-:W4:Y:S04]  /*405f0*/  LDL.LU.64 R182, [R1+0xb60] ;  /* 0x000b600001b67983 */ /* 0x000f280000300a00 */
[----:B------:R1:W-:Y:S04]  /*40600*/  STG.E.U8 desc[UR48][R164.64], R96 ;  /* 0x00000060a4007986 */ /* 0x0003e8000c101130 */
[----:B0-----:R-:W4:Y:S04]  /*40610*/  LDL.LU.64 R176, [R1+0xb58] ;  /* 0x000b580001b07983 */ /* 0x001f280000300a00 */
[----:B------:R-:W4:Y:S04]  /*40620*/  LDL.LU R166, [R1+0xfc4] ;  /* 0x000fc40001a67983 */ /* 0x000f280000300800 */
[----:B------:R-:W4:Y:S04]  /*40630*/  LDL.LU R167, [R1+0xfc8] ;  /* 0x000fc80001a77983 */ /* 0x000f280000300800 */
[----:B-1----:R-:W4:Y:S04]  /*40640*/  LDL.LU.64 R164, [R1+0xb50] ;  /* 0x000b500001a47983 */ /* 0x002f280000300a00 */
[----:B------:R0:W-:Y:S04]  /*40650*/  STG.E.U8 desc[UR48][R154.64], R97 ;  /* 0x000000619a007986 */ /* 0x0001e8000c101130 */
[----:B------:R-:W4:Y:S04]  /*40660*/  LDL.LU R96, [R1+0xfb4] ;  /* 0x000fb40001607983 */ /* 0x000f280000300800 */
[----:B0-----:R-:W4:Y:S01]  /*40670*/  LDL.LU.64 R154, [R1+0xb48] ;  /* 0x000b4800019a7983 */ /* 0x001f220000300a00 */
[----:B--2---:R-:W-:-:S03]  /*40680*/  VIADD R84, R2, UR38 ;  /* 0x0000002602547c36 */ /* 0x004fc60008000000 */
[----:B---3--:R0:W-:Y:S04]  /*40690*/  STG.E.U8 desc[UR48][R88.64], R70 ;  /* 0x0000004658007986 */ /* 0x0081e8000c101130 */
[----:B0-----:R-:W2:Y:S04]  /*406a0*/  LDL.LU.64 R88, [R1+0xb40] ;  /* 0x000b400001587983 */ /* 0x001ea80000300a00 */
[----:B------:R-:W3:Y:S04]  /*406b0*/  LDL.LU R97, [R1+0xfb8] ;  /* 0x000fb80001617983 */ /* 0x000ee80000300800 */
[----:B------:R-:W3:Y:S04]  /*406c0*/  LDL.LU R70, [R1+0xfa4] ;  /* 0x000fa40001467983 */ /* 0x000ee80000300800 */
[----:B----4-:R0:W-:Y:S04]  /*406d0*/  STG.E.U8 desc[UR48][R84.64], R71 ;  /* 0x0000004754007986 */ /* 0x0101e8000c101130 */
[----:B0-----:R-:W4:Y:S04]  /*406e0*/  LDL.LU.64 R84, [R1+0xb38] ;  /* 0x000b380001547983 */ /* 0x001f280000300a00 */
[----:B------:R-:W4:Y:S04]  /*406f0*/  LDL.LU R71, [R1+0xfa8] ;  /* 0x000fa80001477983 */ /* 0x000f280000300800 */
[----:B------:R-:W4:Y:S04]  /*40700*/  LDL.LU.64 R158, [R1+0xb30] ;  /* 0x000b3000019e7983 */ /* 0x000f280000300a00 */
        /* <DEDUP_REMOVED lines=15> */
[----:B------:R-:W4:Y:S01]  /*40800*/  LDL.LU.64 R230, [R1+0xaf0] ;  /* 0x000af00001e67983 */ /* 0x000f220000300a00 */
[----:B------:R-:W-:-:S02]  /*40810*/  VIADD R224, R2, UR39 ;  /* 0x0000002702e07c36 */ /* 0x000fc40008000000 */
[C---:B------:R-:W-:Y:S01]  /*40820*/  VIADD R216, R2.reuse, UR40 ;  /* 0x0000002802d87c36 */ /* 0x040fe20008000000 */
[----:B------:R-:W4:Y:S01]  /*40830*/  LDL.LU R222, [R1+0xf90] ;  /* 0x000f900001de7983 */ /* 0x000f220000300800 */
[C---:B------:R-:W-:Y:S02]  /*40840*/  VIADD R212, R2.reuse, UR41 ;  /* 0x0000002902d47c36 */ /* 0x040fe40008000000 */
[C---:B------:R-:W-:Y:S01]  /*40850*/  VIADD R202, R2.reuse, UR42 ;  /* 0x0000002a02ca7c36 */ /* 0x040fe20008000000 */
[----:B------:R0:W-:Y:S01]  /*40860*/  STG.E.U8 desc[UR48][R224.64], R223 ;  /* 0x000000dfe0007986 */ /* 0x0001e2000c101130 */
[----:B------:R-:W-:-:S03]  /*40870*/  VIADD R194, R2, UR43 ;  /* 0x0000002b02c27c36 */ /* 0x000fc60008000000 */
[----:B------:R1:W-:Y:S01]  /*40880*/  STG.E.U8 desc[UR48][R216.64], R208 ;  /* 0x000000d0d8007986 */ /* 0x0003e2000c101130 */
[----:B------:R-:W-:-:S03]  /*40890*/  VIADD R182, R2, UR44 ;  /* 0x0000002c02b67c36 */ /* 0x000fc60008000000 */
[----:B------:R1:W-:Y:S04]  /*408a0*/  STG.E.U8 desc[UR48][R212.64], R209 ;  /* 0x000000d1d4007986 */ /* 0x0003e8000c101130 */
[----:B0-----:R-:W4:Y:S04]  /*408b0*/  LDL.LU.64 R224, [R1+0xae8] ;  /* 0x000ae80001e07983 */ /* 0x001f280000300a00 */
[----:B------:R-:W4:Y:S04]  /*408c0*/  LDL.LU R223, [R1+0xf94] ;  /* 0x000f940001df7983 */ /* 0x000f280000300800 */
[----:B-1----:R-:W4:Y:S01]  /*408d0*/  LDL.LU.64 R216, [R1+0xae0] ;  /* 0x000ae00001d87983 */ /* 0x002f220000300a00 */
[----:B------:R-:W-:-:S03]  /*408e0*/  VIADD R176, R2, UR45 ;  /* 0x0000002d02b07c36 */ /* 0x000fc60008000000 */
[----:B------:R-:W4:Y:S04]  /*408f0*/  LDL.LU R208, [R1+0xf84] ;  /* 0x000f840001d07983 */ /* 0x000f280000300800 */
[----:B------:R-:W4:Y:S01]  /*40900*/  LDL.LU.64 R212, [R1+0xad8] ;  /* 0x000ad80001d47983 */ /* 0x000f220000300a00 */
[----:B------:R-:W-:-:S03]  /*40910*/  VIADD R164, R2, UR46 ;  /* 0x0000002e02a47c36 */ /* 0x000fc60008000000 */
[----:B------:R0:W-:Y:S04]  /*40920*/  STG.E.U8 desc[UR48][R202.64], R190 ;  /* 0x000000beca007986 */ /* 0x0001e8000c101130 */
[----:B------:R-:W4:Y:S01]  /*40930*/  LDL.LU R209, [R1+0xf88] ;  /* 0x000f880001d17983 */ /* 0x000f220000300800 */
[----:B------:R-:W-:-:S03]  /*40940*/  VIADD R154, R2, UR47 ;  /* 0x0000002f029a7c36 */ /* 0x000fc60008000000 */
[----:B------:R1:W-:Y:S04]  /*40950*/  STG.E.U8 desc[UR48][R194.64], R191 ;  /* 0x000000bfc2007986 */ /* 0x0003e8000c101130 */
[----:B0-----:R-:W4:Y:S04]  /*40960*/  LDL.LU.64 R202, [R1+0xad0] ;  /* 0x000ad00001ca7983 */ /* 0x001f280000300a00 */
[----:B------:R-:W4:Y:S04]  /*40970*/  LDL.LU R190, [R1+0xf74] ;  /* 0x000f740001be7983 */ /* 0x000f280000300800 */
[----:B-1----:R-:W4:Y:S04]  /*40980*/  LDL.LU.64 R194, [R1+0xac8] ;  /* 0x000ac80001c27983 */ /* 0x002f280000300a00 */
[----:B------:R0:W-:Y:S04]  /*40990*/  STG.E.U8 desc[UR48][R182.64], R166 ;  /* 0x000000a6b6007986 */ /* 0x0001e8000c101130 */
[----:B------:R-:W4:Y:S04]  /*409a0*/  LDL.LU R191, [R1+0xf78] ;  /* 0x000f780001bf7983 */ /* 0x000f280000300800 */
[----:B------:R1:W-:Y:S04]  /*409b0*/  STG.E.U8 desc[UR48][R176.64], R167 ;  /* 0x000000a7b0007986 */ /* 0x0003e8000c101130 */
[----:B0-----:R-:W4:Y:S04]  /*409c0*/  LDL.LU.64 R182, [R1+0xac0] ;  /* 0x000ac00001b67983 */ /* 0x001f280000300a00 */
[----:B------:R-:W4:Y:S04]  /*409d0*/  LDL.LU R166, [R1+0xf64] ;  /* 0x000f640001a67983 */ /* 0x000f280000300800 */
[----:B-1----:R-:W4:Y:S01]  /*409e0*/  LDL.LU.64 R176, [R1+0xab8] ;  /* 0x000ab80001b07983 */ /* 0x002f220000300a00 */
[----:B------:R-:W-:-:S03]  /*409f0*/  UIMAD UR53, UR53, 0xd0, URZ ;  /* 0x000000d0353578a4 */ /* 0x000fc6000f8e023f */
[----:B------:R0:W-:Y:S01]  /*40a00*/  STG.E.U8 desc[UR48][R164.64], R96 ;  /* 0x00000060a4007986 */ /* 0x0001e2000c101130 */
[----:B------:R-:W-:-:S03]  /*40a10*/  UIMAD UR54, UR54, 0xd1, URZ ;  /* 0x000000d1363678a4 */ /* 0x000fc6000f8e023f */
[----:B------:R-:W4:Y:S01]  /*40a20*/  LDL.LU R167, [R1+0xf68] ;  /* 0x000f680001a77983 */ /* 0x000f220000300800 */
[----:B------:R-:W-:Y:S02]  /*40a30*/  UIMAD UR55, UR55, 0xd2, URZ ;  /* 0x000000d2373778a4 */ /* 0x000fe4000f8e023f */
[----:B------:R-:W-:Y:S02]  /*40a40*/  UIMAD UR56, UR56, 0xd3, URZ ;  /* 0x000000d3383878a4 */ /* 0x000fe4000f8e023f */
[----:B------:R-:W-:Y:S01]  /*40a50*/  UIMAD UR57, UR57, 0xd4, URZ ;  /* 0x000000d4393978a4 */ /* 0x000fe2000f8e023f */
[----:B0-----:R-:W4:Y:S01]  /*40a60*/  LDL.LU.64 R164, [R1+0xab0] ;  /* 0x000ab00001a47983 */ /* 0x001f220000300a00 */
[----:B------:R-:W-:Y:S02]  /*40a70*/  UIMAD UR58, UR58, 0xd5, URZ ;  /* 0x000000d53a3a78a4 */ /* 0x000fe4000f8e023f */
[----:B------:R-:W-:Y:S01]  /*40a80*/  UIMAD UR59, UR59, 0xd6, URZ ;  /* 0x000000d63b3b78a4 */ /* 0x000fe2000f8e023f */
[----:B------:R-:W4:Y:S01]  /*40a90*/  LDL.LU R96, [R1+0xf3c] ;  /* 0x000f3c0001607983 */ /* 0x000f220000300800 */
[----:B------:R-:W-:-:S02]  /*40aa0*/  UIMAD UR60, UR60, 0xd7, URZ ;  /* 0x000000d73c3c78a4 */ /* 0x000fc4000f8e023f */
[----:B------:R-:W-:Y:S01]  /*40ab0*/  UIMAD UR4, UR4, 0xd8, URZ ;  /* 0x000000d8040478a4 */ /* 0x000fe2000f8e023f */
[C---:B--2---:R-:W-:Y:S01]  /*40ac0*/  VIADD R88, R2.reuse, UR51 ;  /* 0x0000003302587c36 */ /* 0x044fe20008000000 */
[----:B---3--:R0:W-:Y:S04]  /*40ad0*/  STG.E.U8 desc[UR48][R154.64], R97 ;  /* 0x000000619a007986 */ /* 0x0081e8000c101130 */
[----:B------:R1:W-:Y:S04]  /*40ae0*/  STG.E.U8 desc[UR48][R88.64], R70 ;  /* 0x0000004658007986 */ /* 0x0003e8000c101130 */
[----:B0-----:R-:W2:Y:S04]  /*40af0*/  LDL.LU.64 R154, [R1+0xaa8] ;  /* 0x000aa800019a7983 */ /* 0x001ea80000300a00 */
[----:B------:R-:W2:Y:S04]  /*40b00*/  LDL.LU R97, [R1+0xf4c] ;  /* 0x000f4c0001617983 */ /* 0x000ea80000300800 */
[----:B-1----:R-:W3:Y:S01]  /*40b10*/  LDL.LU.64 R88, [R1+0xaa0] ;  /* 0x000aa00001587983 */ /* 0x002ee20000300a00 */
[----:B----4-:R-:W-:-:S03]  /*40b20*/  VIADD R84, R2, UR52 ;  /* 0x0000003402547c36 */ /* 0x010fc60008000000 */
[----:B------:R-:W3:Y:S04]  /*40b30*/  LDL.LU R70, [R1+0xf2c] ;  /* 0x000f2c0001467983 */ /* 0x000ee80000300800 */
[----:B------:R0:W-:Y:S01]  /*40b40*/  STG.E.U8 desc[UR48][R84.64], R71 ;  /* 0x0000004754007986 */ /* 0x0001e2000c101130 */
[----:B------:R-:W-:-:S03]  /*40b50*/  VIADD R158, R2, UR53 ;  /* 0x00000035029e7c36 */ /* 0x000fc60008000000 */
[----:B0-----:R-:W4:Y:S01]  /*40b60*/  LDL.LU.64 R84, [R1+0xa98] ;  /* 0x000a980001547983 */ /* 0x001f220000300a00 */
[----:B------:R-:W-:-:S03]  /*40b70*/  VIADD R248, R2, UR54 ;  /* 0x0000003602f87c36 */ /* 0x000fc60008000000 */
[----:B------:R-:W4:Y:S01]  /*40b80*/  LDL.LU R71, [R1+0xf40] ;  /* 0x000f400001477983 */ /* 0x000f220000300800 */
[----:B------:R-:W-:-:S03]  /*40b90*/  VIADD R246, R2, UR55 ;  /* 0x0000003702f67c36 */ /* 0x000fc60008000000 */
[----:B------:R-:W4:Y:S01]  /*40ba0*/  LDL.LU.64 R90, [R1+0xa90] ;  /* 0x000a9000015a7983 */ /* 0x000f220000300a00 */
[C---:B------:R-:W-:Y:S02]  /*40bb0*/  VIADD R228, R2.reuse, UR56 ;  /* 0x0000003802e47c36 */ /* 0x040fe40008000000 */
[C---:B------:R-:W-:Y:S02]  /*40bc0*/  VIADD R242, R2.reuse, UR57 ;  /* 0x0000003902f27c36 */ /* 0x040fe40008000000 */
[C---:B------:R-:W-:Y:S02]  /*40bd0*/  VIADD R54, R2.reuse, UR58 ;  /* 0x0000003a02367c36 */ /* 0x040fe40008000000 */
[C---:B------:R-:W-:Y:S02]  /*40be0*/  VIADD R240, R2.reuse, UR59 ;  /* 0x0000003b02f07c36 */ /* 0x040fe40008000000 */
[C---:B------:R-:W-:Y:S02]  /*40bf0*/  VIADD R238, R2.reuse, UR60 ;  /* 0x0000003c02ee7c36 */ /* 0x040fe40008000000 */
[----:B------:R-:W-:Y:S01]  /*40c00*/  VIADD R230, R2, UR4 ;  /* 0x0000000402e67c36 */ /* 0x000fe20008000000 */
[----:B------:R0:W-:Y:S01]  /*40c10*/  STG.E.U8 desc[UR48][R158.64], R251 ;  /* 0x000000fb9e007986 */ /* 0x0001e2000c101130 */
[----:B------:R-:W-:Y:S01]  /*40c20*/  PRMT R214, R143, 0x7771, RZ ;  /* 0x000077718fd67816 */ /* 0x000fe200000000ff */
[----:B------:R-:W-:-:S02]  /*40c30*/  ULDC UR4, c[0x0][0x27c] ;  /* 0x00009f0000047ab9 */ /* 0x000fc40000000800 */
        /* <DEDUP_REMOVED lines=21> */
[----:B0-----:R-:W4:Y:S04]  /*40d90*/  LDL.LU.64 R158, [R1+0xa38] ;  /* 0x000a3800019e7983 */ /* 0x001f280000300a00 */
[----:B------:R0:W-:Y:S04]  /*40da0*/  STG.E.U8 desc[UR48][R248.64], R219 ;  /* 0x000000dbf8007986 */ /* 0x0001e8000c101130 */
[----:B------:R-:W4:Y:S04]  /*40db0*/  LDL.LU R251, [R1+0xf28] ;  /* 0x000f280001fb7983 */ /* 0x000f280000300800 */
        /* <DEDUP_REMOVED lines=12> */
[----:B0-----:R-:W4:Y:S04]  /*40e80*/  LDL.LU.64 R54, [R1+0xa10] ;  /* 0x000a100001367983 */ /* 0x001f280000300a00 */
[----:B------:R-:W4:Y:S04]  /*40e90*/  LDL.LU R245, [R1+0xedc] ;  /* 0x000edc0001f57983 */ /* 0x000f280000300800 */
[----:B------:R0:W-:Y:S04]  /*40ea0*/  STG.E.U8 desc[UR48][R240.64], R234 ;  /* 0x000000eaf0007986 */ /* 0x0001e8000c101130 */
[----:B------:R1:W-:Y:S04]  /*40eb0*/  STG.E.U8 desc[UR48][R238.64], R235 ;  /* 0x000000ebee007986 */ /* 0x0003e8000c101130 */
[----:B------:R1:W-:Y:S04]  /*40ec0*/  STG.E.U8 desc[UR48][R230.64], R222 ;  /* 0x000000dee6007986 */ /* 0x0003e8000c101130 */
[----:B0-----:R-:W4:Y:S04]  /*40ed0*/  LDL.LU.64 R240, [R1+0xa08] ;  /* 0x000a080001f07983 */ /* 0x001f280000300a00 */
[----:B------:R-:W4:Y:S04]  /*40ee0*/  LDL.LU R234, [R1+0xef0] ;  /* 0x000ef00001ea7983 */ /* 0x000f280000300800 */
[----:B-1----:R-:W4:Y:S04]  /*40ef0*/  LDL.LU.64 R238, [R1+0xa00] ;  /* 0x000a000001ee7983 */ /* 0x002f280000300a00 */
[----:B------:R-:W4:Y:S04]  /*40f00*/  LDL.LU R235, [R1+0xed8] ;  /* 0x000ed80001eb7983 */ /* 0x000f280000300800 */
[----:B------:R-:W4:Y:S04]  /*40f10*/  LDL.LU.64 R230, [R1+0x9f8] ;  /* 0x0009f80001e67983 */ /* 0x000f280000300a00 */
        /* <DEDUP_REMOVED lines=24> */
[----:B--2---:R0:W-:Y:S04]  /*410a0*/  STG.E.U8 desc[UR48][R154.64], R97 ;  /* 0x000000619a007986 */ /* 0x0041e8000c101130 */
[----:B------:R-:W2:Y:S04]  /*410b0*/  LDL.LU R96, [R1+0xee8] ;  /* 0x000ee80001607983 */ /* 0x000ea80000300800 */
[----:B---3--:R1:W-:Y:S04]  /*410c0*/  STG.E.U8 desc[UR48][R88.64], R70 ;  /* 0x0000004658007986 */ /* 0x0083e8000c101130 */
[----:B0-----:R-:W3:Y:S04]  /*410d0*/  LDL.LU.64 R154, [R1+0x9b0] ;  /* 0x0009b000019a7983 */ /* 0x001ee80000300a00 */
[----:B------:R-:W3:Y:S04]  /*410e0*/  LDL.LU R97, [R1+0xebc] ;  /* 0x000ebc0001617983 */ /* 0x000ee80000300800 */
[----:B-1----:R-:W3:Y:S04]  /*410f0*/  LDL.LU.64 R88, [R1+0x9a8] ;  /* 0x0009a80001587983 */ /* 0x002ee80000300a00 */
[----:B----4-:R0:W-:Y:S04]  /*41100*/  STG.E.U8 desc[UR48][R84.64], R71 ;  /* 0x0000004754007986 */ /* 0x0101e8000c101130 */
[----:B------:R-:W4:Y:S04]  /*41110*/  LDL.LU R70, [R1+0xecc] ;  /* 0x000ecc0001467983 */ /* 0x000f280000300800 */
[----:B------:R1:W-:Y:S04]  /*41120*/  STG.E.U8 desc[UR48][R90.64], R2 ;  /* 0x000000025a007986 */ /* 0x0003e8000c101130 */
[----:B0-----:R-:W4:Y:S04]  /*41130*/  LDL.LU.64 R84, [R1+0x9a0] ;  /* 0x0009a00001547983 */ /* 0x001f280000300a00 */
[----:B------:R-:W4:Y:S04]  /*41140*/  LDL.LU R71, [R1+0xeac] ;  /* 0x000eac0001477983 */ /* 0x000f280000300800 */
[----:B-1----:R-:W4:Y:S04]  /*41150*/  LDL.LU.64 R90, [R1+0x16a8] ;  /* 0x0016a800015a7983 */ /* 0x002f280000300a00 */
[----:B------:R0:W-:Y:S04]  /*41160*/  STG.E.U8 desc[UR48][R220.64], R10 ;  /* 0x0000000adc007986 */ /* 0x0001e8000c101130 */
[----:B------:R1:W-:Y:S04]  /*41170*/  STG.E.U8 desc[UR48][R188.64], R215 ;  /* 0x000000d7bc007986 */ /* 0x0003e8000c101130 */
[----:B------:R1:W-:Y:S04]  /*41180*/  STG.E.U8 desc[UR48][R226.64], R204 ;  /* 0x000000cce2007986 */ /* 0x0003e8000c101130 */
[----:B0-----:R-:W4:Y:S04]  /*41190*/  LDL.LU.64 R220, [R1+0x998] ;  /* 0x0009980001dc7983 */ /* 0x001f280000300a00 */
[----:B------:R-:W4:Y:S04]  /*411a0*/  LDL.LU R10, [R1+0xec0] ;  /* 0x000ec000010a7983 */ /* 0x000f280000300800 */
[----:B-1----:R-:W4:Y:S04]  /*411b0*/  LDL.LU.64 R188, [R1+0x990] ;  /* 0x0009900001bc7983 */ /* 0x002f280000300a00 */
[----:B------:R0:W-:Y:S04]  /*411c0*/  STG.E.U8 desc[UR48][R196.64], R173 ;  /* 0x000000adc4007986 */ /* 0x0001e8000c101130 */
[----:B------:R-:W4:Y:S04]  /*411d0*/  LDL.LU R215, [R1+0xe9c] ;  /* 0x000e9c0001d77983 */ /* 0x000f280000300800 */
[----:B------:R1:W-:Y:S04]  /*411e0*/  STG.E.U8 desc[UR48][R232.64], R74 ;  /* 0x0000004ae8007986 */ /* 0x0003e8000c101130 */
[----:B------:R-:W4:Y:S04]  /*411f0*/  LDL.LU.64 R226, [R1+0x988] ;  /* 0x0009880001e27983 */ /* 0x000f280000300a00 */
[----:B------:R1:W-:Y:S04]  /*41200*/  STG.E.U8 desc[UR48][R206.64], R11 ;  /* 0x0000000bce007986 */ /* 0x0003e8000c101130 */
[----:B------:R-:W4:Y:S04]  /*41210*/  LDL.LU R204, [R1+0xeb0] ;  /* 0x000eb00001cc7983 */ /* 0x000f280000300800 */
[----:B------:R1:W-:Y:S04]  /*41220*/  STG.E.U8 desc[UR48][R184.64], R75 ;  /* 0x0000004bb8007986 */ /* 0x0003e8000c101130 */
[----:B0-----:R-:W4:Y:S04]  /*41230*/  LDL.LU.64 R196, [R1+0x980] ;  /* 0x0009800001c47983 */ /* 0x001f280000300a00 */
[----:B------:R0:W-:Y:S04]  /*41240*/  STG.E.U8 desc[UR48][R200.64], R218 ;  /* 0x000000dac8007986 */ /* 0x0001e8000c101130 */
[----:B------:R-:W4:Y:S04]  /*41250*/  LDL.LU R173, [R1+0xe98] ;  /* 0x000e980001ad7983 */ /* 0x000f280000300800 */
[----:B------:R-:W-:Y:S04]  /*41260*/  STG.E.U8 desc[UR48][R94.64], R172 ;  /* 0x000000ac5e007986 */ /* 0x000fe8000c101130 */
[----:B-1----:R-:W4:Y:S04]  /*41270*/  LDL.LU.64 R232, [R1+0x978] ;  /* 0x0009780001e87983 */ /* 0x002f280000300a00 */
[----:B------:R-:W-:Y:S04]  /*41280*/  STG.E.U8 desc[UR48][R210.64], R250 ;  /* 0x000000fad2007986 */ /* 0x000fe8000c101130 */
[----:B------:R-:W4:Y:S04]  /*41290*/  LDL.LU R74, [R1+0xea0] ;  /* 0x000ea000014a7983 */ /* 0x000f280000300800 */
[----:B------:R-:W-:Y:S04]  /*412a0*/  STG.E.U8 desc[UR48][R158.64], R251 ;  /* 0x000000fb9e007986 */ /* 0x000fe8000c101130 */
[----:B------:R-:W4:Y:S04]  /*412b0*/  LDL.LU.64 R206, [R1+0x970] ;  /* 0x0009700001ce7983 */ /* 0x000f280000300a00 */
[----:B------:R-:W-:Y:S04]  /*412c0*/  STG.E.U8 desc[UR48][R248.64], R219 ;  /* 0x000000dbf8007986 */ /* 0x000fe8000c101130 */
[----:B------:R-:W4:Y:S04]  /*412d0*/  LDL.LU R11, [R1+0xed0] ;  /* 0x000ed000010b7983 */ /* 0x000f280000300800 */
[----:B------:R-:W-:Y:S04]  /*412e0*/  STG.E.U8 desc[UR48][R246.64], R236 ;  /* 0x000000ecf6007986 */ /* 0x000fe8000c101130 */
[----:B------:R-:W4:Y:S04]  /*412f0*/  LDL.LU.64 R184, [R1+0x968] ;  /* 0x0009680001b87983 */ /* 0x000f280000300a00 */
[----:B------:R-:W-:Y:S04]  /*41300*/  STG.E.U8 desc[UR48][R228.64], R237 ;  /* 0x000000ede4007986 */ /* 0x000fe8000c101130 */
[----:B------:R-:W4:Y:S04]  /*41310*/  LDL.LU R75, [R1+0xed4] ;  /* 0x000ed400014b7983 */ /* 0x000f280000300800 */
[----:B------:R-:W-:Y:S04]  /*41320*/  STG.E.U8 desc[UR48][R242.64], R244 ;  /* 0x000000f4f2007986 */ /* 0x000fe8000c101130 */
[----:B0-----:R-:W4:Y:S04]  /*41330*/  LDL.LU.64 R200, [R1+0x960] ;  /* 0x0009600001c87983 */ /* 0x001f280000300a00 */
[----:B------:R0:W-:Y:S04]  /*41340*/  STG.E.U8 desc[UR48][R54.64], R245 ;  /* 0x000000f536007986 */ /* 0x0001e8000c101130 */
[----:B------:R-:W4:Y:S04]  /*41350*/  LDL.LU R2, [R1+0xec4] ;  /* 0x000ec40001027983 */ /* 0x000f280000300800 */
        /* <DEDUP_REMOVED lines=14> */
[----:B------:R0:W-:Y:S04]  /*41440*/  STG.E.U8 desc[UR48][R240.64], R234 ;  /* 0x000000eaf0007986 */ /* 0x0001e8000c101130 */
[----:B------:R-:W4:Y:S04]  /*41450*/  LDL.LU.64 R242, [R1+0x920] ;  /* 0x0009200001f27983 */ /* 0x000f280000300a00 */
[----:B------:R1:W-:Y:S04]  /*41460*/  STG.E.U8 desc[UR48][R238.64], R235 ;  /* 0x000000ebee007986 */ /* 0x0003e8000c101130 */
[----:B0-----:R-:W4:Y:S04]  /*41470*/  LDL.LU R240, [R1+0xe6c] ;  /* 0x000e6c0001f07983 */ /* 0x001f280000300800 */
[----:B------:R-:W4:Y:S04]  /*41480*/  LDL.LU.64 R244, [R1+0x918] ;  /* 0x0009180001f47983 */ /* 0x000f280000300a00 */
[----:B------:R-:W4:Y:S04]  /*41490*/  LDL.LU R241, [R1+0xe80] ;  /* 0x000e800001f17983 */ /* 0x000f280000300800 */
[----:B------:R0:W-:Y:S04]  /*414a0*/  STG.E.U8 desc[UR48][R230.64], R222 ;  /* 0x000000dee6007986 */ /* 0x0001e8000c101130 */
[----:B-1----:R-:W4:Y:S04]  /*414b0*/  LDL.LU.64 R238, [R1+0x910] ;  /* 0x0009100001ee7983 */ /* 0x002f280000300a00 */
        /* <DEDUP_REMOVED lines=22> */
[----:B--2---:R0:W-:Y:S04]  /*41620*/  STG.E.U8 desc[UR48][R164.64], R96 ;  /* 0x00000060a4007986 */ /* 0x0041e8000c101130 */
[----:B-1----:R-:W2:Y:S04]  /*41630*/  LDL.LU.64 R176, [R1+0x8d0] ;  /* 0x0008d00001b07983 */ /* 0x002ea80000300a00 */
[----:B---3--:R1:W-:Y:S04]  /*41640*/  STG.E.U8 desc[UR48][R154.64], R97 ;  /* 0x000000619a007986 */ /* 0x0083e8000c101130 */
[----:B0-----:R-:W2:Y:S04]  /*41650*/  LDL.LU R164, [R1+0xe74] ;  /* 0x000e740001a47983 */ /* 0x001ea80000300800 */
[----:B------:R-:W3:Y:S04]  /*41660*/  LDL.LU.64 R166, [R1+0x8c8] ;  /* 0x0008c80001a67983 */ /* 0x000ee80000300a00 */
[----:B------:R-:W3:Y:S04]  /*41670*/  LDL.LU R165, [R1+0xe78] ;  /* 0x000e780001a57983 */ /* 0x000ee80000300800 */
[----:B----4-:R0:W-:Y:S04]  /*41680*/  STG.E.U8 desc[UR48][R88.64], R70 ;  /* 0x0000004658007986 */ /* 0x0101e8000c101130 */
[----:B-1----:R-:W4:Y:S04]  /*41690*/  LDL.LU.64 R154, [R1+0x8c0] ;  /* 0x0008c000019a7983 */ /* 0x002f280000300a00 */
[----:B------:R1:W-:Y:S04]  /*416a0*/  STG.E.U8 desc[UR48][R84.64], R71 ;  /* 0x0000004754007986 */ /* 0x0003e8000c101130 */
[----:B0-----:R-:W4:Y:S04]  /*416b0*/  LDL.LU R88, [R1+0xe64] ;  /* 0x000e640001587983 */ /* 0x001f280000300800 */
[----:B------:R-:W4:Y:S04]  /*416c0*/  LDL.LU.64 R96, [R1+0x8b8] ;  /* 0x0008b80001607983 */ /* 0x000f280000300a00 */
[----:B------:R-:W4:Y:S04]  /*416d0*/  LDL.LU R89, [R1+0xe68] ;  /* 0x000e680001597983 */ /* 0x000f280000300800 */
[----:B-1----:R-:W4:Y:S04]  /*416e0*/  LDL.LU.64 R84, [R1+0x8b0] ;  /* 0x0008b00001547983 */ /* 0x002f280000300a00 */
[----:B------:R-:W4:Y:S04]  /*416f0*/  LDL.LU.64 R70, [R1+0x8a8] ;  /* 0x0008a80001467983 */ /* 0x000f280000300a00 */
        /* <DEDUP_REMOVED lines=32> */
[----:B------:R0:W-:Y:S04]  /*41900*/  STG.E.U8 desc[UR48][R248.64], R219 ;  /* 0x000000dbf8007986 */ /* 0x0001e8000c101130 */
[----:B------:R-:W4:Y:S04]  /*41910*/  LDL.LU.64 R158, [R1+0x890] ;  /* 0x00089000019e7983 */ /* 0x000f280000300a00 */
[----:B------:R1:W-:Y:S04]  /*41920*/  STG.E.U8 desc[UR48][R246.64], R236 ;  /* 0x000000ecf6007986 */ /* 0x0003e8000c101130 */
[----:B0-----:R-:W4:Y:S04]  /*41930*/  LDL.LU R219, [R1+0xe1c] ;  /* 0x000e1c0001db7983 */ /* 0x001f280000300800 */
[----:B------:R-:W4:Y:S04]  /*41940*/  LDL.LU.64 R250, [R1+0x888] ;  /* 0x0008880001fa7983 */ /* 0x000f280000300a00 */
[----:B-1----:R-:W4:Y:S04]  /*41950*/  LDL.LU R236, [R1+0xe30] ;  /* 0x000e300001ec7983 */ /* 0x002f280000300800 */
[----:B------:R-:W4:Y:S04]  /*41960*/  LDL.LU.64 R248, [R1+0x880] ;  /* 0x0008800001f87983 */ /* 0x000f280000300a00 */
[----:B------:R0:W-:Y:S04]  /*41970*/  STG.E.U8 desc[UR48][R228.64], R237 ;  /* 0x000000ede4007986 */ /* 0x0001e8000c101130 */
[----:B------:R-:W4:Y:S04]  /*41980*/  LDL.LU.64 R246, [R1+0x878] ;  /* 0x0008780001f67983 */ /* 0x000f280000300a00 */
        /* <DEDUP_REMOVED lines=8> */
[----:B------:R-:W4:Y:S04]  /*41a10*/  LDL.LU.64 R240, [R1+0x858] ;  /* 0x0008580001f07983 */ /* 0x000f280000300a00 */
[----:B------:R0:W-:Y:S04]  /*41a20*/  STG.E.U8 desc[UR48][R234.64], R231 ;  /* 0x000000e7ea007986 */ /* 0x0001e8000c101130 */
[----:B-1----:R-:W4:Y:S04]  /*41a30*/  LDL.LU.64 R238, [R1+0x850] ;  /* 0x0008500001ee7983 */ /* 0x002f280000300a00 */
        /* <DEDUP_REMOVED lines=15> */
[----:B--2---:R1:W-:Y:S04]  /*41b30*/  STG.E.U8 desc[UR48][R176.64], R164 ;  /* 0x000000a4b0007986 */ /* 0x0043e8000c101130 */
[----:B0-----:R-:W2:Y:S04]  /*41b40*/  LDL.LU.64 R190, [R1+0x800] ;  /* 0x0008000001be7983 */ /* 0x001ea80000300a00 */
[----:B------:R-:W2:Y:S04]  /*41b50*/  LDL.LU.64 R182, [R1+0x7f8] ;  /* 0x0007f80001b67983 */ /* 0x000ea80000300a00 */
[----:B---3--:R0:W-:Y:S04]  /*41b60*/  STG.E.U8 desc[UR48][R166.64], R165 ;  /* 0x000000a5a6007986 */ /* 0x0081e8000c101130 */
[----:B-1----:R-:W3:Y:S04]  /*41b70*/  LDL.LU.64 R176, [R1+0x7f0] ;  /* 0x0007f00001b07983 */ /* 0x002ee80000300a00 */
[----:B----4-:R1:W-:Y:S04]  /*41b80*/  STG.E.U8 desc[UR48][R154.64], R88 ;  /* 0x000000589a007986 */ /* 0x0103e8000c101130 */
[----:B0-----:R-:W4:Y:S04]  /*41b90*/  LDL.LU.64 R166, [R1+0x7e8] ;  /* 0x0007e80001a67983 */ /* 0x001f280000300a00 */
[----:B------:R-:W4:Y:S04]  /*41ba0*/  LDL.LU.64 R164, [R1+0x7e0] ;  /* 0x0007e00001a47983 */ /* 0x000f280000300a00 */
[----:B------:R0:W-:Y:S04]  /*41bb0*/  STG.E.U8 desc[UR48][R96.64], R89 ;  /* 0x0000005960007986 */ /* 0x0001e8000c101130 */
[----:B-1----:R-:W4:Y:S04]  /*41bc0*/  LDL.LU.64 R154, [R1+0x7d8] ;  /* 0x0007d800019a7983 */ /* 0x002f280000300a00 */
[----:B0-----:R-:W4:Y:S04]  /*41bd0*/  LDL.LU.64 R96, [R1+0x7d0] ;  /* 0x0007d00001607983 */ /* 0x001f280000300a00 */
[----:B------:R-:W4:Y:S04]  /*41be0*/  LDL.LU.64 R88, [R1+0x7c8] ;  /* 0x0007c80001587983 */ /* 0x000f280000300a00 */
[----:B------:R0:W-:Y:S04]  /*41bf0*/  STG.E.U8 desc[UR48][R84.64], R55 ;  /* 0x0000003754007986 */ /* 0x0001e8000c101130 */
[----:B------:R1:W-:Y:S04]  /*41c00*/  STG.E.U8 desc[UR48][R70.64], R54 ;  /* 0x0000003646007986 */ /* 0x0003e8000c101130 */
[----:B0-----:R-:W4:Y:S04]  /*41c10*/  LDL.LU.64 R84, [R1+0x7c0] ;  /* 0x0007c00001547983 */ /* 0x001f280000300a00 */
[----:B-1----:R-:W4:Y:S04]  /*41c20*/  LDL.LU.64 R70, [R1+0x7b8] ;  /* 0x0007b80001467983 */ /* 0x002f280000300a00 */
[----:B------:R-:W4:Y:S04]  /*41c30*/  LDL.LU.64 R54, [R1+0x7b0] ;  /* 0x0007b00001367983 */ /* 0x000f280000300a00 */
[----:B------:R0:W-:Y:S04]  /*41c40*/  STG.E.U8 desc[UR48][R94.64], R218 ;  /* 0x000000da5e007986 */ /* 0x0001e8000c101130 */
[----:B------:R1:W-:Y:S04]  /*41c50*/  STG.E.U8 desc[UR48][R210.64], R172 ;  /* 0x000000acd2007986 */ /* 0x0003e8000c101130 */
[----:B0-----:R-:W4:Y:S04]  /*41c60*/  LDL.LU.64 R94, [R1+0x1620] ;  /* 0x00162000015e7983 */ /* 0x001f280000300a00 */
[----:B------:R-:W2:Y:S04]  /*41c70*/  LDL.LU R218, [R1+0x1618] ;  /* 0x0016180001da7983 */ /* 0x000ea80000300800 */
[----:B-1----:R-:W3:Y:S04]  /*41c80*/  LDL.LU.64 R210, [R1+0x1610] ;  /* 0x0016100001d27983 */ /* 0x002ee80000300a00 */
[----:B------:R-:W4:Y:S04]  /*41c90*/  LDL.LU R172, [R1+0x1608] ;  /* 0x0016080001ac7983 */ /* 0x000f280000300800 */
[----:B------:R0:W-:Y:S04]  /*41ca0*/  STG.E.U8 desc[UR48][R158.64], R219 ;  /* 0x000000db9e007986 */ /* 0x0001e8000c101130 */
[----:B------:R1:W-:Y:S04]  /*41cb0*/  STG.E.U8 desc[UR48][R250.64], R236 ;  /* 0x000000ecfa007986 */ /* 0x0003e8000c101130 */
[----:B0-----:R-:W4:Y:S04]  /*41cc0*/  LDL.LU.64 R158, [R1+0x1600] ;  /* 0x00160000019e7983 */ /* 0x001f280000300a00 */
[----:B------:R-:W2:Y:S04]  /*41cd0*/  LDL.LU R219, [R1+0x15f8] ;  /* 0x0015f80001db7983 */ /* 0x000ea80000300800 */
[----:B-1----:R-:W4:Y:S04]  /*41ce0*/  LDL.LU.64 R250, [R1+0x15f0] ;  /* 0x0015f00001fa7983 */ /* 0x002f280000300a00 */
[----:B------:R-:W3:Y:S04]  /*41cf0*/  LDL.LU R236, [R1+0x15e8] ;  /* 0x0015e80001ec7983 */ /* 0x000ee80000300800 */
[----:B--2---:R0:W-:Y:S04]  /*41d00*/  STG.E.U8 desc[UR48][R248.64], R219 ;  /* 0x000000dbf8007986 */ /* 0x0041e8000c101130 */
[----:B---3--:R1:W-:Y:S04]  /*41d10*/  STG.E.U8 desc[UR48][R246.64], R236 ;  /* 0x000000ecf6007986 */ /* 0x0083e8000c101130 */
[----:B0-----:R-:W2:Y:S04]  /*41d20*/  LDL.LU.64 R248, [R1+0x15e0] ;  /* 0x0015e00001f87983 */ /* 0x001ea80000300a00 */
[----:B------:R-:W3:Y:S04]  /*41d30*/  LDL.LU R219, [R1+0x15d8] ;  /* 0x0015d80001db7983 */ /* 0x000ee80000300800 */
[----:B-1----:R-:W2:Y:S04]  /*41d40*/  LDL.LU.64 R246, [R1+0x15d0] ;  /* 0x0015d00001f67983 */ /* 0x002ea80000300a00 */
[----:B------:R-:W4:Y:S04]  /*41d50*/  LDL.LU R236, [R1+0x15c8] ;  /* 0x0015c80001ec7983 */ /* 0x000f280000300800 */
[----:B------:R0:W-:Y:S04]  /*41d60*/  STG.E.U8 desc[UR48][R228.64], R237 ;  /* 0x000000ede4007986 */ /* 0x0001e8000c101130 */
[----:B------:R1:W-:Y:S04]  /*41d70*/  STG.E.U8 desc[UR48][R242.64], R2 ;  /* 0x00000002f2007986 */ /* 0x0003e8000c101130 */
[----:B0-----:R-:W3:Y:S04]  /*41d80*/  LDL.LU.64 R228, [R1+0x15c0] ;  /* 0x0015c00001e47983 */ /* 0x001ee80000300a00 */
[----:B------:R-:W2:Y:S04]  /*41d90*/  LDL.LU R237, [R1+0x15b8] ;  /* 0x0015b80001ed7983 */ /* 0x000ea80000300800 */
[----:B-1----:R-:W4:Y:S04]  /*41da0*/  LDL.LU.64 R242, [R1+0x15b0] ;  /* 0x0015b00001f27983 */ /* 0x002f280000300a00 */
[----:B----4-:R0:W-:Y:S04]  /*41db0*/  STG.E.U8 desc[UR48][R244.64], R243 ;  /* 0x000000f3f4007986 */ /* 0x0101e8000c101130 */
[----:B--2---:R1:W-:Y:S04]  /*41dc0*/  STG.E.U8 desc[UR48][R240.64], R237 ;  /* 0x000000edf0007986 */ /* 0x0043e8000c101130 */
[----:B------:R2:W-:Y:S04]  /*41dd0*/  STG.E.U8 desc[UR48][R238.64], R236 ;  /* 0x000000ecee007986 */ /* 0x0005e8000c101130 */
[----:B0-----:R-:W4:Y:S04]  /*41de0*/  LDL.LU.64 R244, [R1+0x15a8] ;  /* 0x0015a80001f47983 */ /* 0x001f280000300a00 */
[----:B------:R-:W4:Y:S04]  /*41df0*/  LDL.LU R243, [R1+0x15a0] ;  /* 0x0015a00001f37983 */ /* 0x000f280000300800 */
[----:B-1----:R-:W4:Y:S04]  /*41e00*/  LDL.LU.64 R240, [R1+0x1598] ;  /* 0x0015980001f07983 */ /* 0x002f280000300a00 */
[----:B--2---:R-:W2:Y:S04]  /*41e10*/  LDL.LU.64 R238, [R1+0x1590] ;  /* 0x0015900001ee7983 */ /* 0x004ea80000300a00 */
[----:B------:R-:W4:Y:S04]  /*41e20*/  LDL.LU.64 R236, [R1+0x7a8] ;  /* 0x0007a80001ec7983 */ /* 0x000f280000300a00 */
[----:B---3--:R0:W-:Y:S04]  /*41e30*/  STG.E.U8 desc[UR48][R234.64], R229 ;  /* 0x000000e5ea007986 */ /* 0x0081e8000c101130 */
[----:B------:R1:W-:Y:S04]  /*41e40*/  STG.E.U8 desc[UR48][R230.64], R228 ;  /* 0x000000e4e6007986 */ /* 0x0003e8000c101130 */
[----:B0-----:R-:W3:Y:S04]  /*41e50*/  LDL.LU.64 R234, [R1+0x7a0] ;  /* 0x0007a00001ea7983 */ /* 0x001ee80000300a00 */
[----:B-1----:R-:W2:Y:S04]  /*41e60*/  LDL.LU.64 R230, [R1+0x798] ;  /* 0x0007980001e67983 */ /* 0x002ea80000300a00 */
[----:B------:R-:W2:Y:S04]  /*41e70*/  LDL.LU.64 R228, [R1+0x790] ;  /* 0x0007900001e47983 */ /* 0x000ea80000300a00 */
[----:B------:R0:W-:Y:S04]  /*41e80*/  STG.E.U8 desc[UR48][R224.64], R219 ;  /* 0x000000dbe0007986 */ /* 0x0001e8000c101130 */
[----:B------:R1:W-:Y:S04]  /*41e90*/  STG.E.U8 desc[UR48][R222.64], R218 ;  /* 0x000000dade007986 */ /* 0x0003e8000c101130 */
[----:B0-----:R-:W2:Y:S04]  /*41ea0*/  LDL.LU.64 R224, [R1+0x788] ;  /* 0x0007880001e07983 */ /* 0x001ea80000300a00 */
[----:B-1----:R-:W2:Y:S04]  /*41eb0*/  LDL.LU.64 R222, [R1+0x780] ;  /* 0x0007800001de7983 */ /* 0x002ea80000300a00 */
[----:B------:R-:W2:Y:S04]  /*41ec0*/  LDL.LU.64 R218, [R1+0x778] ;  /* 0x0007780001da7983 */ /* 0x000ea80000300a00 */
[----:B------:R0:W-:Y:S04]  /*41ed0*/  STG.E.U8 desc[UR48][R216.64], R211 ;  /* 0x000000d3d8007986 */ /* 0x0001e8000c101130 */
[----:B------:R1:W-:Y:S04]  /*41ee0*/  STG.E.U8 desc[UR48][R212.64], R210 ;  /* 0x000000d2d4007986 */ /* 0x0003e8000c101130 */
[----:B------:R1:W-:Y:S04]  /*41ef0*/  STG.E.U8 desc[UR48][R208.64], R201 ;  /* 0x000000c9d0007986 */ /* 0x0003e8000c101130 */
[----:B0-----:R-:W2:Y:S04]  /*41f00*/  LDL.LU.64 R216, [R1+0x770] ;  /* 0x0007700001d87983 */ /* 0x001ea80000300a00 */
[----:B-1----:R-:W2:Y:S04]  /*41f10*/  LDL.LU.64 R212, [R1+0x768] ;  /* 0x0007680001d47983 */ /* 0x002ea80000300a00 */
[----:B------:R-:W2:Y:S04]  /*41f20*/  LDL.LU.64 R210, [R1+0x760] ;  /* 0x0007600001d27983 */ /* 0x000ea80000300a00 */
[----:B------:R-:W2:Y:S04]  /*41f30*/  LDL.LU.64 R208, [R1+0x758] ;  /* 0x0007580001d07983 */ /* 0x000ea80000300a00 */
[----:B------:R0:W-:Y:S04]  /*41f40*/  STG.E.U8 desc[UR48][R202.64], R200 ;  /* 0x000000c8ca007986 */ /* 0x0001e8000c101130 */
[----:B------:R1:W-:Y:S04]  /*41f50*/  STG.E.U8 desc[UR48][R194.64], R185 ;  /* 0x000000b9c2007986 */ /* 0x0003e8000c101130 */
[----:B0-----:R-:W2:Y:S04]  /*41f60*/  LDL.LU.64 R202, [R1+0x750] ;  /* 0x0007500001ca7983 */ /* 0x001ea80000300a00 */
[----:B------:R-:W2:Y:S04]  /*41f70*/  LDL.LU.64 R200, [R1+0x748] ;  /* 0x0007480001c87983 */ /* 0x000ea80000300a00 */
[----:B-1----:R-:W2:Y:S04]  /*41f80*/  LDL.LU.64 R194, [R1+0x740] ;  /* 0x0007400001c27983 */ /* 0x002ea80000300a00 */
        /* <DEDUP_REMOVED lines=11> */
[----:B0-----:R-:W2:Y:S04]  /*42040*/  LDL.LU.64 R164, [R1+0x708] ;  /* 0x0007080001a47983 */ /* 0x001ea80000300a00 */
        /* <DEDUP_REMOVED lines=15> */
[----:B------:R-:W2:Y:S01]  /*42140*/  LDL.LU.64 R10, [R1+0x6b8] ;  /* 0x0006b800010a7983 */ /* 0x000ea20000300a00 */
[----:B------:R-:W-:-:S02]  /*42150*/  PRMT R179, R136, 0x7770, RZ ;  /* 0x0000777088b37816 */ /* 0x000fc400000000ff */
[----:B------:R-:W-:Y:S02]  /*42160*/  PRMT R178, R136, 0x7771, RZ ;  /* 0x0000777188b27816 */ /* 0x000fe400000000ff */
[C---:B------:R-:W-:Y:S02]  /*42170*/  PRMT R171, R137.reuse, 0x7770, RZ ;  /* 0x0000777089ab7816 */ /* 0x040fe400000000ff */
[----:B------:R-:W-:Y:S02]  /*42180*/  PRMT R170, R137, 0x7771, RZ ;  /* 0x0000777189aa7816 */ /* 0x000fe400000000ff */
[C---:B------:R-:W-:Y:S02]  /*42190*/  PRMT R161, R138.reuse, 0x7770, RZ ;  /* 0x000077708aa17816 */ /* 0x040fe400000000ff */
[----:B------:R-:W-:Y:S01]  /*421a0*/  PRMT R160, R138, 0x7771, RZ ;  /* 0x000077718aa07816 */ /* 0x000fe200000000ff */
[----:B----4-:R0:W-:Y:S04]  /*421b0*/  STG.E.U8 desc[UR48][R236.64], R232 ;  /* 0x000000e8ec007986 */ /* 0x0101e8000c101130 */
[----:B0-----:R-:W4:Y:S04]  /*421c0*/  LDL.LU.64 R236, [R1+0x1588] ;  /* 0x0015880001ec7983 */ /* 0x001f280000300a00 */
[----:B------:R-:W4:Y:S04]  /*421d0*/  LDL.LU R232, [R1+0x1580] ;  /* 0x0015800001e87983 */ /* 0x000f280000300800 */
[----:B---3--:R0:W-:Y:S04]  /*421e0*/  STG.E.U8 desc[UR48][R234.64], R233 ;  /* 0x000000e9ea007986 */ /* 0x0081e8000c101130 */
[----:B--2---:R1:W-:Y:S04]  /*421f0*/  STG.E.U8 desc[UR48][R230.64], R226 ;  /* 0x000000e2e6007986 */ /* 0x0043e8000c101130 */
[----:B------:R2:W-:Y:S04]  /*42200*/  STG.E.U8 desc[UR48][R228.64], R227 ;  /* 0x000000e3e4007986 */ /* 0x0005e8000c101130 */
[----:B0-----:R-:W3:Y:S04]  /*42210*/  LDL.LU.64 R234, [R1+0x1578] ;  /* 0x0015780001ea7983 */ /* 0x001ee80000300a00 */
[----:B------:R-:W4:Y:S04]  /*42220*/  LDL.LU R233, [R1+0x1570] ;  /* 0x0015700001e97983 */ /* 0x000f280000300800 */
[----:B-1----:R-:W3:Y:S04]  /*42230*/  LDL.LU.64 R230, [R1+0x1568] ;  /* 0x0015680001e67983 */ /* 0x002ee80000300a00 */
[----:B------:R-:W4:Y:S04]  /*42240*/  LDL.LU R226, [R1+0x1560] ;  /* 0x0015600001e27983 */ /* 0x000f280000300800 */
[----:B--2---:R-:W2:Y:S04]  /*42250*/  LDL.LU.64 R228, [R1+0x1558] ;  /* 0x0015580001e47983 */ /* 0x004ea80000300a00 */
[----:B------:R-:W4:Y:S04]  /*42260*/  LDL.LU R227, [R1+0x1550] ;  /* 0x0015500001e37983 */ /* 0x000f280000300800 */
[----:B------:R0:W-:Y:S04]  /*42270*/  STG.E.U8 desc[UR48][R224.64], R220 ;  /* 0x000000dce0007986 */ /* 0x0001e8000c101130 */
[----:B------:R1:W-:Y:S04]  /*42280*/  STG.E.U8 desc[UR48][R222.64], R221 ;  /* 0x000000ddde007986 */ /* 0x0003e8000c101130 */
[----:B------:R1:W-:Y:S04]  /*42290*/  STG.E.U8 desc[UR48][R218.64], R214 ;  /* 0x000000d6da007986 */ /* 0x0003e8000c101130 */
[----:B0-----:R-:W3:Y:S04]  /*422a0*/  LDL.LU.64 R224, [R1+0x1548] ;  /* 0x0015480001e07983 */ /* 0x001ee80000300a00 */
[----:B------:R-:W2:Y:S04]  /*422b0*/  LDL.LU R220, [R1+0x1540] ;  /* 0x0015400001dc7983 */ /* 0x000ea80000300800 */
[----:B-1----:R-:W4:Y:S04]  /*422c0*/  LDL.LU.64 R222, [R1+0x1538] ;  /* 0x0015380001de7983 */ /* 0x002f280000300a00 */
[----:B------:R-:W2:Y:S04]  /*422d0*/  LDL.LU R221, [R1+0x1530] ;  /* 0x0015300001dd7983 */ /* 0x000ea80000300800 */
[----:B------:R-:W3:Y:S04]  /*422e0*/  LDL.LU.64 R218, [R1+0x1528] ;  /* 0x0015280001da7983 */ /* 0x000ee80000300a00 */
[----:B------:R-:W4:Y:S04]  /*422f0*/  LDL.LU R214, [R1+0x1520] ;  /* 0x0015200001d67983 */ /* 0x000f280000300800 */
[----:B------:R0:W-:Y:S04]  /*42300*/  STG.E.U8 desc[UR48][R216.64], R215 ;  /* 0x000000d7d8007986 */ /* 0x0001e8000c101130 */
[----:B------:R1:W-:Y:S04]  /*42310*/  STG.E.U8 desc[UR48][R212.64], R204 ;  /* 0x000000ccd4007986 */ /* 0x0003e8000c101130 */
[----:B------:R1:W-:Y:S04]  /*42320*/  STG.E.U8 desc[UR48][R210.64], R207 ;  /* 0x000000cfd2007986 */ /* 0x0003e8000c101130 */
[----:B0-----:R-:W2:Y:S04]  /*42330*/  LDL.LU.64 R216, [R1+0x1518] ;  /* 0x0015180001d87983 */ /* 0x001ea80000300a00 */
[----:B------:R-:W4:Y:S04]  /*42340*/  LDL.LU R215, [R1+0x1510] ;  /* 0x0015100001d77983 */ /* 0x000f280000300800 */
[----:B-1----:R-:W3:Y:S04]  /*42350*/  LDL.LU.64 R212, [R1+0x1508] ;  /* 0x0015080001d47983 */ /* 0x002ee80000300a00 */
[----:B------:R-:W2:Y:S04]  /*42360*/  LDL.LU R204, [R1+0x1500] ;  /* 0x0015000001cc7983 */ /* 0x000ea80000300800 */
[----:B------:R-:W4:Y:S04]  /*42370*/  LDL.LU.64 R210, [R1+0x14f8] ;  /* 0x0014f80001d27983 */ /* 0x000f280000300a00 */
[----:B------:R0:W-:Y:S04]  /*42380*/  STG.E.U8 desc[UR48][R208.64], R206 ;  /* 0x000000ced0007986 */ /* 0x0001e8000c101130 */
[----:B------:R1:W-:Y:S04]  /*42390*/  STG.E.U8 desc[UR48][R202.64], R197 ;  /* 0x000000c5ca007986 */ /* 0x0003e8000c101130 */
[----:B------:R1:W-:Y:S04]  /*423a0*/  STG.E.U8 desc[UR48][R200.64], R196 ;  /* 0x000000c4c8007986 */ /* 0x0003e8000c101130 */
[----:B0-----:R-:W3:Y:S04]  /*423b0*/  LDL.LU.64 R208, [R1+0x14f0] ;  /* 0x0014f00001d07983 */ /* 0x001ee80000300a00 */
[----:B------:R-:W2:Y:S04]  /*423c0*/  LDL.LU.64 R206, [R1+0x6b0] ;  /* 0x0006b00001ce7983 */ /* 0x000ea80000300a00 */
[----:B-1----:R-:W4:Y:S04]  /*423d0*/  LDL.LU.64 R202, [R1+0x6a8] ;  /* 0x0006a80001ca7983 */ /* 0x002f280000300a00 */
[----:B------:R-:W3:Y:S04]  /*423e0*/  LDL.LU.64 R200, [R1+0x6a0] ;  /* 0x0006a00001c87983 */ /* 0x000ee80000300a00 */
[----:B------:R-:W3:Y:S04]  /*423f0*/  LDL.LU.64 R196, [R1+0x698] ;  /* 0x0006980001c47983 */ /* 0x000ee80000300a00 */
[----:B------:R0:W-:Y:S04]  /*42400*/  STG.E.U8 desc[UR48][R194.64], R189 ;  /* 0x000000bdc2007986 */ /* 0x0001e8000c101130 */
[----:B------:R1:W-:Y:S04]  /*42410*/  STG.E.U8 desc[UR48][R190.64], R188 ;  /* 0x000000bcbe007986 */ /* 0x0003e8000c101130 */
[----:B0-----:R-:W3:Y:S04]  /*42420*/  LDL.LU.64 R194, [R1+0x690] ;  /* 0x0006900001c27983 */ /* 0x001ee80000300a00 */
[----:B-1----:R-:W3:Y:S04]  /*42430*/  LDL.LU.64 R190, [R1+0x688] ;  /* 0x0006880001be7983 */ /* 0x002ee80000300a00 */
[----:B------:R-:W3:Y:S04]  /*42440*/  LDL.LU.64 R188, [R1+0x680] ;  /* 0x0006800001bc7983 */ /* 0x000ee80000300a00 */
[----:B------:R0:W-:Y:S04]  /*42450*/  STG.E.U8 desc[UR48][R184.64], R179 ;  /* 0x000000b3b8007986 */ /* 0x0001e8000c101130 */
[----:B------:R1:W-:Y:S04]  /*42460*/  STG.E.U8 desc[UR48][R182.64], R178 ;  /* 0x000000b2b6007986 */ /* 0x0003e8000c101130 */
[----:B------:R1:W-:Y:S04]  /*42470*/  STG.E.U8 desc[UR48][R176.64], R171 ;  /* 0x000000abb0007986 */ /* 0x0003e8000c101130 */
[----:B0-----:R-:W3:Y:S04]  /*42480*/  LDL.LU.64 R184, [R1+0x678] ;  /* 0x0006780001b87983 */ /* 0x001ee80000300a00 */
[----:B-1----:R-:W3:Y:S04]  /*42490*/  LDL.LU.64 R182, [R1+0x670] ;  /* 0x0006700001b67983 */ /* 0x002ee80000300a00 */
[----:B------:R-:W3:Y:S04]  /*424a0*/  LDL.LU.64 R178, [R1+0x668] ;  /* 0x0006680001b27983 */ /* 0x000ee80000300a00 */
[----:B------:R-:W3:Y:S04]  /*424b0*/  LDL.LU.64 R176, [R1+0x660] ;  /* 0x0006600001b07983 */ /* 0x000ee80000300a00 */
[----:B------:R0:W-:Y:S01]  /*424c0*/  STG.E.U8 desc[UR48][R172.64], R170 ;  /* 0x000000aaac007986 */ /* 0x0001e2000c101130 */
[----:B------:R-:W-:-:S03]  /*424d0*/  PRMT R153, R139, 0x7770, RZ ;  /* 0x000077708b997816 */ /* 0x000fc600000000ff */
[----:B------:R1:W-:Y:S04]  /*424e0*/  STG.E.U8 desc[UR48][R166.64], R161 ;  /* 0x000000a1a6007986 */ /* 0x0003e8000c101130 */
[----:B0-----:R-:W3:Y:S04]  /*424f0*/  LDL.LU.64 R172, [R1+0x658] ;  /* 0x0006580001ac7983 */ /* 0x001ee80000300a00 */
[----:B------:R-:W3:Y:S04]  /*42500*/  LDL.LU.64 R170, [R1+0x650] ;  /* 0x0006500001aa7983 */ /* 0x000ee80000300a00 */
[----:B-1----:R-:W3:Y:S04]  /*42510*/  LDL.LU.64 R166, [R1+0x648] ;  /* 0x0006480001a67983 */ /* 0x002ee80000300a00 */
        /* <DEDUP_REMOVED lines=17> */
[----:B-1----:R-:W3:Y:S01]  /*42630*/  LDL.LU.64 R88, [R1+0x5f0] ;  /* 0x0005f00001587983 */ /* 0x002ee20000300a00 */
[----:B------:R-:W-:-:S03]  /*42640*/  PRMT R57, R138, 0x7772, RZ ;  /* 0x000077728a397816 */ /* 0x000fc600000000ff */
[----:B------:R0:W-:Y:S01]  /*42650*/  STG.E.U8 desc[UR48][R84.64], R82 ;  /* 0x0000005254007986 */ /* 0x0001e2000c101130 */
[----:B------:R-:W-:-:S03]  /*42660*/  PRMT R56, R138, 0x7773, RZ ;  /* 0x000077738a387816 */ /* 0x000fc600000000ff */
[----:B------:R1:W-:Y:S04]  /*42670*/  STG.E.U8 desc[UR48][R74.64], R57 ;  /* 0x000000394a007986 */ /* 0x0003e8000c101130 */
[----:B0-----:R-:W3:Y:S04]  /*42680*/  LDL.LU.64 R84, [R1+0x5e8] ;  /* 0x0005e80001547983 */ /* 0x001ee80000300a00 */
[----:B------:R-:W3:Y:S01]  /*42690*/  LDL.LU.64 R82, [R1+0x5e0] ;  /* 0x0005e00001527983 */ /* 0x000ee20000300a00 */
[----:B------:R-:W-:-:S03]  /*426a0*/  PRMT R7, R139, 0x7772, RZ ;  /* 0x000077728b077816 */ /* 0x000fc600000000ff */
[----:B-1----:R-:W3:Y:S04]  /*426b0*/  LDL.LU.64 R74, [R1+0x5d8] ;  /* 0x0005d800014a7983 */ /* 0x002ee80000300a00 */
[----:B------:R0:W-:Y:S01]  /*426c0*/  STG.E.U8 desc[UR48][R70.64], R56 ;  /* 0x0000003846007986 */ /* 0x0001e2000c101130 */
[----:B------:R-:W-:-:S03]  /*426d0*/  PRMT R6, R139, 0x7773, RZ ;  /* 0x000077738b067816 */ /* 0x000fc600000000ff */
[----:B------:R1:W-:Y:S04]  /*426e0*/  STG.E.U8 desc[UR48][R54.64], R7 ;  /* 0x0000000736007986 */ /* 0x0003e8000c101130 */
[----:B0-----:R-:W3:Y:S04]  /*426f0*/  LDL.LU.64 R70, [R1+0x5d0] ;  /* 0x0005d00001467983 */ /* 0x001ee80000300a00 */
[----:B------:R-:W3:Y:S04]  /*42700*/  LDL.LU.64 R56, [R1+0x5c8] ;  /* 0x0005c80001387983 */ /* 0x000ee80000300a00 */
[----:B-1----:R-:W3:Y:S04]  /*42710*/  LDL.LU.64 R54, [R1+0x5c0] ;  /* 0x0005c00001367983 */ /* 0x002ee80000300a00 */
[----:B------:R0:W-:Y:S04]  /*42720*/  STG.E.U8 desc[UR48][R10.64], R6 ;  /* 0x000000060a007986 */ /* 0x0001e8000c101130 */
[----:B0-----:R-:W3:Y:S04]  /*42730*/  LDL.LU.64 R10, [R1+0x5b8] ;  /* 0x0005b800010a7983 */ /* 0x001ee80000300a00 */
[----:B------:R-:W3:Y:S01]  /*42740*/  LDL.LU.64 R6, [R1+0x5b0] ;  /* 0x0005b00001067983 */ /* 0x000ee20000300a00 */
[----:B------:R-:W-:-:S02]  /*42750*/  PRMT R205, R132, 0x7770, RZ ;  /* 0x0000777084cd7816 */ /* 0x000fc400000000ff */
[----:B------:R-:W-:Y:S02]  /*42760*/  PRMT R198, R132, 0x7771, RZ ;  /* 0x0000777184c67816 */ /* 0x000fe400000000ff */
[C---:B------:R-:W-:Y:S02]  /*42770*/  PRMT R199, R133.reuse, 0x7770, RZ ;  /* 0x0000777085c77816 */ /* 0x040fe400000000ff */
[----:B------:R-:W-:Y:S02]  /*42780*/  PRMT R192, R133, 0x7771, RZ ;  /* 0x0000777185c07816 */ /* 0x000fe400000000ff */
[C---:B------:R-:W-:Y:S02]  /*42790*/  PRMT R193, R134.reuse, 0x7770, RZ ;  /* 0x0000777086c17816 */ /* 0x040fe400000000ff */
[----:B------:R-:W-:Y:S02]  /*427a0*/  PRMT R186, R134, 0x7771, RZ ;  /* 0x0000777186ba7816 */ /* 0x000fe400000000ff */
        /* <DEDUP_REMOVED lines=11> */
[----:B------:R-:W-:Y:S01]  /*42860*/  PRMT R99, R128, 0x7771, RZ ;  /* 0x0000777180637816 */ /* 0x000fe200000000ff */
[----:B--2---:R0:W-:Y:S04]  /*42870*/  STG.E.U8 desc[UR48][R206.64], R205 ;  /* 0x000000cdce007986 */ /* 0x0041e8000c101130 */
[----:B----4-:R1:W-:Y:S04]  /*42880*/  STG.E.U8 desc[UR48][R202.64], R198 ;  /* 0x000000c6ca007986 */ /* 0x0103e8000c101130 */
[----:B---3--:R2:W-:Y:S04]  /*42890*/  STG.E.U8 desc[UR48][R200.64], R199 ;  /* 0x000000c7c8007986 */ /* 0x0085e8000c101130 */
        /* <DEDUP_REMOVED lines=23> */
[----:B------:R-:W2:Y:S04]  /*42a10*/  LDL.LU R181, [R1+0x1460] ;  /* 0x0014600001b57983 */ /* 0x000ea80000300800 */
[----:B------:R0:W-:Y:S04]  /*42a20*/  STG.E.U8 desc[UR48][R178.64], R175 ;  /* 0x000000afb2007986 */ /* 0x0001e8000c101130 */
[----:B------:R1:W-:Y:S04]  /*42a30*/  STG.E.U8 desc[UR48][R176.64], R174 ;  /* 0x000000aeb0007986 */ /* 0x0003e8000c101130 */
[----:B------:R1:W-:Y:S04]  /*42a40*/  STG.E.U8 desc[UR48][R172.64], R169 ;  /* 0x000000a9ac007986 */ /* 0x0003e8000c101130 */
[----:B0-----:R-:W3:Y:S04]  /*42a50*/  LDL.LU.64 R178, [R1+0x1458] ;  /* 0x0014580001b27983 */ /* 0x001ee80000300a00 */
[----:B-1----:R-:W4:Y:S04]  /*42a60*/  LDL.LU.64 R176, [R1+0x1450] ;  /* 0x0014500001b07983 */ /* 0x002f280000300a00 */
[----:B------:R-:W2:Y:S04]  /*42a70*/  LDL.LU.64 R174, [R1+0x5a8] ;  /* 0x0005a80001ae7983 */ /* 0x000ea80000300a00 */
[----:B------:R-:W3:Y:S04]  /*42a80*/  LDL.LU.64 R172, [R1+0x5a0] ;  /* 0x0005a00001ac7983 */ /* 0x000ee80000300a00 */
[----:B------:R0:W-:Y:S04]  /*42a90*/  STG.E.U8 desc[UR48][R170.64], R168 ;  /* 0x000000a8aa007986 */ /* 0x0001e8000c101130 */
[----:B------:R1:W-:Y:S04]  /*42aa0*/  STG.E.U8 desc[UR48][R166.64], R163 ;  /* 0x000000a3a6007986 */ /* 0x0003e8000c101130 */
[----:B0-----:R-:W4:Y:S04]  /*42ab0*/  LDL.LU.64 R170, [R1+0x598] ;  /* 0x0005980001aa7983 */ /* 0x001f280000300a00 */
[----:B------:R-:W4:Y:S04]  /*42ac0*/  LDL.LU.64 R168, [R1+0x590] ;  /* 0x0005900001a87983 */ /* 0x000f280000300a00 */
[----:B-1----:R-:W4:Y:S04]  /*42ad0*/  LDL.LU.64 R166, [R1+0x588] ;  /* 0x0005880001a67983 */ /* 0x002f280000300a00 */
[----:B------:R0:W-:Y:S01]  /*42ae0*/  STG.E.U8 desc[UR48][R164.64], R162 ;  /* 0x000000a2a4007986 */ /* 0x0001e2000c101130 */
[----:B------:R-:W-:-:S03]  /*42af0*/  PRMT R98, R129, 0x7770, RZ ;  /* 0x0000777081627816 */ /* 0x000fc600000000ff */
[----:B------:R1:W-:Y:S04]  /*42b00*/  STG.E.U8 desc[UR48][R160.64], R157 ;  /* 0x0000009da0007986 */ /* 0x0003e8000c101130 */
[----:B0-----:R-:W4:Y:S04]  /*42b10*/  LDL.LU.64 R164, [R1+0x580] ;  /* 0x0005800001a47983 */ /* 0x001f280000300a00 */
[----:B------:R-:W4:Y:S04]  /*42b20*/  LDL.LU.64 R162, [R1+0xc0] ;  /* 0x0000c00001a27983 */ /* 0x000f280000300a00 */
[----:B-1----:R-:W4:Y:S04]  /*42b30*/  LDL.LU.64 R160, [R1+0xb8] ;  /* 0x0000b80001a07983 */ /* 0x002f280000300a00 */
[----:B------:R0:W-:Y:S01]  /*42b40*/  STG.E.U8 desc[UR48][R158.64], R156 ;  /* 0x0000009c9e007986 */ /* 0x0001e2000c101130 */
[----:B------:R-:W-:-:S03]  /*42b50*/  PRMT R93, R129, 0x7771, RZ ;  /* 0x00007771815d7816 */ /* 0x000fc600000000ff */
[----:B------:R1:W-:Y:S01]  /*42b60*/  STG.E.U8 desc[UR48][R154.64], R99 ;  /* 0x000000639a007986 */ /* 0x0003e2000c101130 */
[----:B------:R-:W-:-:S03]  /*42b70*/  PRMT R92, R130, 0x7770, RZ ;  /* 0x00007770825c7816 */ /* 0x000fc600000000ff */
        /* <DEDUP_REMOVED lines=38> */
[----:B------:R0:W-:Y:S04]  /*42de0*/  STG.E.U8 desc[UR48][R54.64], R50 ;  /* 0x0000003236007986 */ /* 0x0001e8000c101130 */
[----:B------:R1:W-:Y:S04]  /*42df0*/  STG.E.U8 desc[UR48][R10.64], R5 ;  /* 0x000000050a007986 */ /* 0x0003e8000c101130 */
[----:B0-----:R-:W4:Y:S04]  /*42e00*/  LDL.LU.64 R54, [R1+0x20] ;  /* 0x0000200001367983 */ /* 0x001f280000300a00 */
[----:B------:R-:W4:Y:S04]  /*42e10*/  LDL.LU.64 R50, [R1+0x18] ;  /* 0x0000180001327983 */ /* 0x000f280000300a00 */
[----:B-1----:R-:W4:Y:S04]  /*42e20*/  LDL.LU.64 R10, [R1+0x10] ;  /* 0x00001000010a7983 */ /* 0x002f280000300a00 */
[----:B------:R0:W-:Y:S04]  /*42e30*/  STG.E.U8 desc[UR48][R6.64], R4 ;  /* 0x0000000406007986 */ /* 0x0001e8000c101130 */
[----:B0-----:R-:W4:Y:S04]  /*42e40*/  LDL.LU.64 R6, [R1+0x8] ;  /* 0x0000080001067983 */ /* 0x001f280000300a00 */
[----:B------:R-:W4:Y:S01]  /*42e50*/  LDL.LU.64 R4, [R1] ;  /* 0x0000000001047983 */ /* 0x000f220000300a00 */
[----:B------:R-:W-:-:S02]  /*42e60*/  PRMT R80, R131, 0x7773, RZ ;  /* 0x0000777383507816 */ /* 0x000fc400000000ff */
[C---:B------:R-:W-:Y:S02]  /*42e70*/  PRMT R76, R124.reuse, 0x7770, RZ ;  /* 0x000077707c4c7816 */ /* 0x040fe400000000ff */
[----:B------:R-:W-:Y:S02]  /*42e80*/  PRMT R72, R124, 0x7771, RZ ;  /* 0x000077717c487816 */ /* 0x000fe400000000ff */
[C---:B------:R-:W-:Y:S02]  /*42e90*/  PRMT R68, R125.reuse, 0x7770, RZ ;  /* 0x000077707d447816 */ /* 0x040fe400000000ff */
[----:B------:R-:W-:Y:S02]  /*42ea0*/  PRMT R64, R125, 0x7771, RZ ;  /* 0x000077717d407816 */ /* 0x000fe400000000ff */
[C---:B------:R-:W-:Y:S02]  /*42eb0*/  PRMT R62, R126.reuse, 0x7770, RZ ;  /* 0x000077707e3e7816 */ /* 0x040fe400000000ff */
        /* <DEDUP_REMOVED lines=10> */
[----:B------:R-:W-:Y:S01]  /*42f60*/  PRMT R32, R127, 0x7773, RZ ;  /* 0x000077737f207816 */ /* 0x000fe200000000ff */
[----:B--2---:R0:W-:Y:S04]  /*42f70*/  STG.E.U8 desc[UR48][R174.64], R80 ;  /* 0x00000050ae007986 */ /* 0x0041e8000c101130 */
[----:B---3--:R1:W-:Y:S04]  /*42f80*/  STG.E.U8 desc[UR48][R172.64], R76 ;  /* 0x0000004cac007986 */ /* 0x0083e8000c101130 */
[----:B0-----:R-:W2:Y:S04]  /*42f90*/  LDL.LU.64 R174, [R1+0x1448] ;  /* 0x0014480001ae7983 */ /* 0x001ea80000300a00 */
[----:B------:R-:W3:Y:S04]  /*42fa0*/  LDL.LU R80, [R1+0x1440] ;  /* 0x0014400001507983 */ /* 0x000ee80000300800 */
[----:B-1----:R-:W2:Y:S04]  /*42fb0*/  LDL.LU.64 R172, [R1+0x1438] ;  /* 0x0014380001ac7983 */ /* 0x002ea80000300a00 */
[----:B------:R-:W3:Y:S04]  /*42fc0*/  LDL.LU R76, [R1+0x1430] ;  /* 0x00143000014c7983 */ /* 0x000ee80000300800 */
[----:B----4-:R0:W-:Y:S04]  /*42fd0*/  STG.E.U8 desc[UR48][R170.64], R72 ;  /* 0x00000048aa007986 */ /* 0x0101e8000c101130 */
[----:B------:R1:W-:Y:S04]  /*42fe0*/  STG.E.U8 desc[UR48][R168.64], R68 ;  /* 0x00000044a8007986 */ /* 0x0003e8000c101130 */
[----:B------:R4:W-:Y:S04]  /*42ff0*/  STG.E.U8 desc[UR48][R166.64], R64 ;  /* 0x00000040a6007986 */ /* 0x0009e8000c101130 */
[----:B0-----:R-:W2:Y:S04]  /*43000*/  LDL.LU.64 R170, [R1+0x1428] ;  /* 0x0014280001aa7983 */ /* 0x001ea80000300a00 */
[----:B------:R-:W3:Y:S04]  /*43010*/  LDL.LU R72, [R1+0x1420] ;  /* 0x0014200001487983 */ /* 0x000ee80000300800 */
[----:B-1----:R-:W2:Y:S04]  /*43020*/  LDL.LU.64 R168, [R1+0x1418] ;  /* 0x0014180001a87983 */ /* 0x002ea80000300a00 */
[----:B------:R-:W3:Y:S04]  /*43030*/  LDL.LU R68, [R1+0x1410] ;  /* 0x0014100001447983 */ /* 0x000ee80000300800 */
[----:B----4-:R-:W4:Y:S04]  /*43040*/  LDL.LU.64 R166, [R1+0x1408] ;  /* 0x0014080001a67983 */ /* 0x010f280000300a00 */
[----:B------:R-:W2:Y:S04]  /*43050*/  LDL.LU R64, [R1+0x1400] ;  /* 0x0014000001407983 */ /* 0x000ea80000300800 */
[----:B------:R0:W-:Y:S04]  /*43060*/  STG.E.U8 desc[UR48][R164.64], R62 ;  /* 0x0000003ea4007986 */ /* 0x0001e8000c101130 */
[----:B------:R1:W-:Y:S04]  /*43070*/  STG.E.U8 desc[UR48][R162.64], R60 ;  /* 0x0000003ca2007986 */ /* 0x0003e8000c101130 */
[----:B------:R1:W-:Y:S04]  /*43080*/  STG.E.U8 desc[UR48][R160.64], R58 ;  /* 0x0000003aa0007986 */ /* 0x0003e8000c101130 */
[----:B0-----:R-:W4:Y:S04]  /*43090*/  LDL.LU.64 R164, [R1+0x13f8] ;  /* 0x0013f80001a47983 */ /* 0x001f280000300a00 */
[----:B------:R-:W3:Y:S04]  /*430a0*/  LDL.LU R62, [R1+0x13f0] ;  /* 0x0013f000013e7983 */ /* 0x000ee80000300800 */
[----:B-1----:R-:W4:Y:S04]  /*430b0*/  LDL.LU.64 R162, [R1+0x13e8] ;  /* 0x0013e80001a27983 */ /* 0x002f280000300a00 */
[----:B------:R-:W2:Y:S04]  /*430c0*/  LDL.LU R60, [R1+0x13e0] ;  /* 0x0013e000013c7983 */ /* 0x000ea80000300800 */
[----:B------:R-:W4:Y:S04]  /*430d0*/  LDL.LU.64 R160, [R1+0x13d8] ;  /* 0x0013d80001a07983 */ /* 0x000f280000300a00 */
[----:B------:R-:W3:Y:S04]  /*430e0*/  LDL.LU R58, [R1+0x13d0] ;  /* 0x0013d000013a7983 */ /* 0x000ee80000300800 */
[----:B------:R0:W-:Y:S04]  /*430f0*/  STG.E.U8 desc[UR48][R158.64], R48 ;  /* 0x000000309e007986 */ /* 0x0001e8000c101130 */
[----:B------:R1:W-:Y:S04]  /*43100*/  STG.E.U8 desc[UR48][R156.64], R46 ;  /* 0x0000002e9c007986 */ /* 0x0003e8000c101130 */
[----:B------:R1:W-:Y:S04]  /*43110*/  STG.E.U8 desc[UR48][R154.64], R44 ;  /* 0x0000002c9a007986 */ /* 0x0003e8000c101130 */
[----:B0-----:R-:W4:Y:S04]  /*43120*/  LDL.LU.64 R158, [R1+0x13c8] ;  /* 0x0013c800019e7983 */ /* 0x001f280000300a00 */
[----:B------:R-:W2:Y:S04]  /*43130*/  LDL.LU R48, [R1+0x13c0] ;  /* 0x0013c00001307983 */ /* 0x000ea80000300800 */
[----:B-1----:R-:W4:Y:S04]  /*43140*/  LDL.LU.64 R156, [R1+0x13b8] ;  /* 0x0013b800019c7983 */ /* 0x002f280000300a00 */
[----:B------:R-:W3:Y:S04]  /*43150*/  LDL.LU R46, [R1+0x13b0] ;  /* 0x0013b000012e7983 */ /* 0x000ee80000300800 */
[----:B------:R-:W4:Y:S04]  /*43160*/  LDL.LU.64 R154, [R1+0x13a8] ;  /* 0x0013a800019a7983 */ /* 0x000f280000300a00 */
[----:B------:R-:W2:Y:S04]  /*43170*/  LDL.LU R44, [R1+0x13a0] ;  /* 0x0013a000012c7983 */ /* 0x000ea80000300800 */
[----:B------:R0:W-:Y:S04]  /*43180*/  STG.E.U8 desc[UR48][R152.64], R42 ;  /* 0x0000002a98007986 */ /* 0x0001e8000c101130 */
[----:B------:R1:W-:Y:S01]  /*43190*/  STG.E.U8 desc[UR48][R98.64], R40 ;  /* 0x0000002862007986 */ /* 0x0003e2000c101130 */
[----:B------:R-:W-:-:S03]  /*431a0*/  PRMT R30, R120, 0x7770, RZ ;  /* 0x00007770781e7816 */ /* 0x000fc600000000ff */
[----:B------:R1:W-:Y:S04]  /*431b0*/  STG.E.U8 desc[UR48][R96.64], R38 ;  /* 0x0000002660007986 */ /* 0x0003e8000c101130 */
[----:B0-----:R-:W4:Y:S04]  /*431c0*/  LDL.LU.64 R152, [R1+0x1398] ;  /* 0x0013980001987983 */ /* 0x001f280000300a00 */
[----:B------:R-:W3:Y:S04]  /*431d0*/  LDL.LU R42, [R1+0x1390] ;  /* 0x00139000012a7983 */ /* 0x000ee80000300800 */
[----:B-1----:R-:W4:Y:S04]  /*431e0*/  LDL.LU.64 R98, [R1+0x1388] ;  /* 0x0013880001627983 */ /* 0x002f280000300a00 */
[----:B------:R-:W2:Y:S04]  /*431f0*/  LDL.LU R40, [R1+0x1380] ;  /* 0x0013800001287983 */ /* 0x000ea80000300800 */
[----:B------:R-:W4:Y:S01]  /*43200*/  LDL.LU.64 R96, [R1+0x1378] ;  /* 0x0013780001607983 */ /* 0x000f220000300a00 */
[----:B------:R-:W-:-:S03]  /*43210*/  PRMT R28, R120, 0x7771, RZ ;  /* 0x00007771781c7816 */ /* 0x000fc600000000ff */
[----:B------:R-:W3:Y:S04]  /*43220*/  LDL.LU R38, [R1+0x1370] ;  /* 0x0013700001267983 */ /* 0x000ee80000300800 */
[----:B------:R0:W-:Y:S01]  /*43230*/  STG.E.U8 desc[UR48][R94.64], R36 ;  /* 0x000000245e007986 */ /* 0x0001e2000c101130 */
[----:B------:R-:W-:-:S03]  /*43240*/  PRMT R26, R121, 0x7770, RZ ;  /* 0x00007770791a7816 */ /* 0x000fc600000000ff */
[----:B------:R1:W-:Y:S01]  /*43250*/  STG.E.U8 desc[UR48][R92.64], R34 ;  /* 0x000000225c007986 */ /* 0x0003e2000c101130 */
[----:B------:R-:W-:-:S03]  /*43260*/  PRMT R24, R121, 0x7771, RZ ;  /* 0x0000777179187816 */ /* 0x000fc600000000ff */
[----:B------:R1:W-:Y:S04]  /*43270*/  STG.E.U8 desc[UR48][R90.64], R32 ;  /* 0x000000205a007986 */ /* 0x0003e8000c101130 */
[----:B0-----:R-:W4:Y:S04]  /*43280*/  LDL.LU.64 R94, [R1+0x1368] ;  /* 0x00136800015e7983 */ /* 0x001f280000300a00 */
[----:B------:R-:W2:Y:S04]  /*43290*/  LDL.LU R36, [R1+0x1360] ;  /* 0x0013600001247983 */ /* 0x000ea80000300800 */
[----:B-1----:R-:W4:Y:S04]  /*432a0*/  LDL.LU.64 R92, [R1+0x1358] ;  /* 0x00135800015c7983 */ /* 0x002f280000300a00 */
[----:B------:R-:W3:Y:S04]  /*432b0*/  LDL.LU R34, [R1+0x1350] ;  /* 0x0013500001227983 */ /* 0x000ee80000300800 */
[----:B------:R-:W4:Y:S01]  /*432c0*/  LDL.LU.64 R90, [R1+0x1348] ;  /* 0x00134800015a7983 */ /* 0x000f220000300a00 */
[----:B------:R-:W-:-:S03]  /*432d0*/  PRMT R22, R122, 0x7770, RZ ;  /* 0x000077707a167816 */ /* 0x000fc600000000ff */
[----:B------:R-:W2:Y:S04]  /*432e0*/  LDL.LU R32, [R1+0x1340] ;  /* 0x0013400001207983 */ /* 0x000ea80000300800 */
[----:B------:R0:W-:Y:S01]  /*432f0*/  STG.E.U8 desc[UR48][R88.64], R30 ;  /* 0x0000001e58007986 */ /* 0x0001e2000c101130 */
[----:B------:R-:W-:-:S03]  /*43300*/  PRMT R20, R122, 0x7771, RZ ;  /* 0x000077717a147816 */ /* 0x000fc600000000ff */
        /* <DEDUP_REMOVED lines=41> */
[----:B------:R-:W2:Y:S04]  /*435a0*/  LDL.LU.64 R10, [R1+0x1288] ;  /* 0x00128800010a7983 */ /* 0x000ea80000300a00 */
[----:B------:R-:W3:Y:S04]  /*435b0*/  LDL.LU R9, [R1+0x1280] ;  /* 0x0012800001097983 */ /* 0x000ee80000300800 */
[----:B------:R0:W-:Y:S04]  /*435c0*/  STG.E.U8 desc[UR48][R6.64], R13 ;  /* 0x0000000d06007986 */ /* 0x0001e8000c101130 */
[----:B------:R1:W-:Y:S04]  /*435d0*/  STG.E.U8 desc[UR48][R4.64], R15 ;  /* 0x0000000f04007986 */ /* 0x0003e8000c101130 */
[----:B0-----:R-:W4:Y:S04]  /*435e0*/  LDL.LU.64 R6, [R1+0x1278] ;  /* 0x0012780001067983 */ /* 0x001f280000300a00 */
[----:B------:R-:W2:Y:S04]  /*435f0*/  LDL.LU R13, [R1+0x1270] ;  /* 0x00127000010d7983 */ /* 0x000ea80000300800 */
[----:B-1----:R-:W3:Y:S01]  /*43600*/  LDL.LU.64 R4, [R1+0x1268] ;  /* 0x0012680001047983 */ /* 0x002ee20000300a00 */
[----:B------:R-:W-:-:S02]  /*43610*/  PRMT R17, R123, 0x7772, RZ ;  /* 0x000077727b117816 */ /* 0x000fc400000000ff */
[----:B------:R-:W-:Y:S01]  /*43620*/  PRMT R19, R123, 0x7773, RZ ;  /* 0x000077737b137816 */ /* 0x000fe200000000ff */
[----:B------:R-:W2:Y:S01]  /*43630*/  LDL.LU R15, [R1+0x1260] ;  /* 0x00126000010f7983 */ /* 0x000ea20000300800 */
[C---:B------:R-:W-:Y:S02]  /*43640*/  PRMT R21, R116.reuse, 0x7770, RZ ;  /* 0x0000777074157816 */ /* 0x040fe400000000ff */
[----:B------:R-:W-:Y:S02]  /*43650*/  PRMT R23, R116, 0x7771, RZ ;  /* 0x0000777174177816 */ /* 0x000fe400000000ff */
[C---:B------:R-:W-:Y:S01]  /*43660*/  PRMT R25, R117.reuse, 0x7770, RZ ;  /* 0x0000777075197816 */ /* 0x040fe200000000ff */
[----:B---3--:R0:W-:Y:S04]  /*43670*/  STG.E.U8 desc[UR48][R4.64], R17 ;  /* 0x0000001104007986 */ /* 0x0081e8000c101130 */
[----:B----4-:R1:W-:Y:S04]  /*43680*/  STG.E.U8 desc[UR48][R6.64], R19 ;  /* 0x0000001306007986 */ /* 0x0103e8000c101130 */
[----:B------:R3:W-:Y:S04]  /*43690*/  STG.E.U8 desc[UR48][R8.64], R21 ;  /* 0x0000001508007986 */ /* 0x0007e8000c101130 */
[----:B0-----:R-:W4:Y:S04]  /*436a0*/  LDL.LU R17, [R1+0x125c] ;  /* 0x00125c0001117983 */ /* 0x001f280000300800 */
[----:B-1----:R-:W4:Y:S04]  /*436b0*/  LDL.LU R19, [R1+0x1258] ;  /* 0x0012580001137983 */ /* 0x002f280000300800 */
[----:B---3--:R-:W3:Y:S04]  /*436c0*/  LDL.LU R21, [R1+0x1254] ;  /* 0x0012540001157983 */ /* 0x008ee80000300800 */
[----:B--2---:R0:W-:Y:S04]  /*436d0*/  STG.E.U8 desc[UR48][R10.64], R23 ;  /* 0x000000170a007986 */ /* 0x0041e8000c101130 */
[----:B------:R1:W-:Y:S04]  /*436e0*/  STG.E.U8 desc[UR48][R12.64], R25 ;  /* 0x000000190c007986 */ /* 0x0003e8000c101130 */
[----:B0-----:R-:W2:Y:S04]  /*436f0*/  LDL.LU R23, [R1+0x1250] ;  /* 0x0012500001177983 */ /* 0x001ea80000300800 */
[----:B-1----:R-:W2:Y:S01]  /*43700*/  LDL.LU R25, [R1+0x124c] ;  /* 0x00124c0001197983 */ /* 0x002ea20000300800 */
[----:B------:R-:W-:-:S02]  /*43710*/  PRMT R27, R117, 0x7771, RZ ;  /* 0x00007771751b7816 */ /* 0x000fc400000000ff */
[C---:B------:R-:W-:Y:S02]  /*43720*/  PRMT R29, R118.reuse, 0x7770, RZ ;  /* 0x00007770761d7816 */ /* 0x040fe400000000ff */
[----:B------:R-:W-:Y:S02]  /*43730*/  PRMT R31, R118, 0x7771, RZ ;  /* 0x00007771761f7816 */ /* 0x000fe400000000ff */
[C---:B------:R-:W-:Y:S01]  /*43740*/  PRMT R33, R119.reuse, 0x7770, RZ ;  /* 0x0000777077217816 */ /* 0x040fe200000000ff */
[----:B------:R0:W-:Y:S01]  /*43750*/  STG.E.U8 desc[UR48][R14.64], R27 ;  /* 0x0000001b0e007986 */ /* 0x0001e2000c101130 */
[----:B------:R-:W-:Y:S02]  /*43760*/  PRMT R35, R119, 0x7771, RZ ;  /* 0x0000777177237816 */ /* 0x000fe400000000ff */
[C---:B------:R-:W-:Y:S01]  /*43770*/  PRMT R37, R116.reuse, 0x7772, RZ ;  /* 0x0000777274257816 */ /* 0x040fe200000000ff */
[----:B0-----:R-:W2:Y:S04]  /*43780*/  LDL.LU R27, [R1+0x1248] ;  /* 0x00124800011b7983 */ /* 0x001ea80000300800 */
[----:B----4-:R0:W-:Y:S04]  /*43790*/  STG.E.U8 desc[UR48][R16.64], R29 ;  /* 0x0000001d10007986 */ /* 0x0101e8000c101130 */
[----:B------:R1:W-:Y:S04]  /*437a0*/  STG.E.U8 desc[UR48][R18.64], R31 ;  /* 0x0000001f12007986 */ /* 0x0003e8000c101130 */
[----:B---3--:R3:W-:Y:S04]  /*437b0*/  STG.E.U8 desc[UR48][R20.64], R33 ;  /* 0x0000002114007986 */ /* 0x0087e8000c101130 */
        /* <DEDUP_REMOVED lines=31> */
[C---:B------:R-:W-:Y:S02]  /*439b0*/  PRMT R148, R114.reuse, 0x7770, RZ ;  /* 0x0000777072947816 */ /* 0x040fe400000000ff */
[----:B------:R-:W-:Y:S01]  /*439c0*/  PRMT R65, R114, 0x7771, RZ ;  /* 0x0000777172417816 */ /* 0x000fe200000000ff */
        /* <DEDUP_REMOVED lines=8> */
[----:B------:R-:W-:Y:S04]  /*43a50*/  STG.E.U8 desc[UR48][R48.64], R148 ;  /* 0x0000009430007986 */ /* 0x000fe8000c101130 */
[----:B------:R1:W-:Y:S04]  /*43a60*/  STG.E.U8 desc[UR48][R50.64], R65 ;  /* 0x0000004132007986 */ /* 0x0003e8000c101130 */
[----:B0-----:R-:W2:Y:S04]  /*43a70*/  LDL.LU R63, [R1+0x1208] ;  /* 0x00120800013f7983 */ /* 0x001ea80000300800 */
[----:B-1----:R-:W2:Y:S01]  /*43a80*/  LDL.LU R65, [R1+0x1204] ;  /* 0x0012040001417983 */ /* 0x002ea20000300800 */
[----:B------:R-:W-:-:S02]  /*43a90*/  PRMT R147, R115, 0x7770, RZ ;  /* 0x0000777073937816 */ /* 0x000fc400000000ff */
[----:B------:R-:W-:Y:S02]  /*43aa0*/  PRMT R149, R115, 0x7771, RZ ;  /* 0x0000777173957816 */ /* 0x000fe400000000ff */
[C---:B------:R-:W-:Y:S02]  /*43ab0*/  PRMT R69, R112.reuse, 0x7772, RZ ;  /* 0x0000777270457816 */ /* 0x040fe400000000ff */
[----:B------:R-:W-:Y:S01]  /*43ac0*/  PRMT R73, R112, 0x7773, RZ ;  /* 0x0000777370497816 */ /* 0x000fe200000000ff */
[----:B------:R-:W-:Y:S01]  /*43ad0*/  STG.E.U8 desc[UR48][R54.64], R147 ;  /* 0x0000009336007986 */ /* 0x000fe2000c101130 */
[C---:B------:R-:W-:Y:S02]  /*43ae0*/  PRMT R77, R113.reuse, 0x7772, RZ ;  /* 0x00007772714d7816 */ /* 0x040fe400000000ff */
[----:B------:R-:W-:Y:S02]  /*43af0*/  PRMT R81, R113, 0x7773, RZ ;  /* 0x0000777371517816 */ /* 0x000fe400000000ff */
[C---:B------:R-:W-:Y:S01]  /*43b00*/  PRMT R0, R114.reuse, 0x7772, RZ ;  /* 0x0000777272007816 */ /* 0x040fe200000000ff */
[----:B----4-:R-:W-:Y:S04]  /*43b10*/  STG.E.U8 desc[UR48][R52.64], R149 ;  /* 0x0000009534007986 */ /* 0x010fe8000c101130 */
[----:B------:R0:W-:Y:S04]  /*43b20*/  STG.E.U8 desc[UR48][R56.64], R69 ;  /* 0x0000004538007986 */ /* 0x0001e8000c101130 */
        /* <DEDUP_REMOVED lines=8> */
[----:B-1----:R-:W4:Y:S01]  /*43bb0*/  LDL.LU R0, [R1+0x11f0] ;  /* 0x0011f00001007983 */ /* 0x002f220000300800 */
[----:B------:R-:W-:-:S05]  /*43bc0*/  PRMT R252, R114, 0x7773, RZ ;  /* 0x0000777372fc7816 */ /* 0x000fca00000000ff */
[----:B------:R0:W-:Y:S04]  /*43bd0*/  STG.E.U8 desc[UR48][R66.64], R252 ;  /* 0x000000fc42007986 */ /* 0x0001e8000c101130 */
[----:B0-----:R-:W2:Y:S01]  /*43be0*/  LDL.LU R252, [R1+0x11ec] ;  /* 0x0011ec0001fc7983 */ /* 0x001ea20000300800 */
        /* <DEDUP_REMOVED lines=20> */
[C---:B------:R-:W-:Y:S01]  /*43d30*/  PRMT R120, R105.reuse, 0x7770, RZ ;  /* 0x0000777069787816 */ /* 0x040fe200000000ff */
[----:B----4-:R0:W1:Y:S04]  /*43d40*/  LDS.128 R4, [R0] ;  /* 0x0000000000047984 */ /* 0x0100680000000c00 */
[----:B0-----:R-:W4:Y:S04]  /*43d50*/  LDL.LU R0, [R1+0x11e8] ;  /* 0x0011e80001007983 */ /* 0x001f280000300800 */
[----:B------:R-:W4:Y:S04]  /*43d60*/  LDL.LU R20, [R1+0xd54] ;  /* 0x000d540001147983 */ /* 0x000f280000300800 */
[----:B------:R-:W4:Y:S04]  /*43d70*/  LDL.LU R2, [R1+0xd50] ;  /* 0x000d500001027983 */ /* 0x000f280000300800 */
[----:B------:R-:W4:Y:S04]  /*43d80*/  LDL.LU R8, [R1+0xd4c] ;  /* 0x000d4c0001087983 */ /* 0x000f280000300800 */
[----:B------:R-:W4:Y:S04]  /*43d90*/  LDL.LU R18, [R1+0xd3c] ;  /* 0x000d3c0001127983 */ /* 0x000f280000300800 */
[----:B------:R-:W4:Y:S04]  /*43da0*/  LDL.LU R16, [R1+0x614] ;  /* 0x0006140001107983 */ /* 0x000f280000300800 */
[----:B------:R-:W4:Y:S04]  /*43db0*/  LDL.LU R14, [R1+0x600] ;  /* 0x00060000010e7983 */ /* 0x000f280000300800 */
[----:B------:R-:W4:Y:S04]  /*43dc0*/  LDL.LU R10, [R1+0x11e0] ;  /* 0x0011e000010a7983 */ /* 0x000f280000300800 */
[----:B------:R-:W-:Y:S04]  /*43dd0*/  STG.E.U8 desc[UR48][R68.64], R150 ;  /* 0x0000009644007986 */ /* 0x000fe8000c101130 */
[----:B------:R-:W-:Y:S04]  /*43de0*/  STG.E.U8 desc[UR48][R70.64], R151 ;  /* 0x0000009746007986 */ /* 0x000fe8000c101130 */
[----:B------:R-:W-:Y:S04]  /*43df0*/  STG.E.U8 desc[UR48][R72.64], R140 ;  /* 0x0000008c48007986 */ /* 0x000fe8000c101130 */
[----:B------:R-:W-:Y:S04]  /*43e00*/  STG.E.U8 desc[UR48][R74.64], R144 ;  /* 0x000000904a007986 */ /* 0x000fe8000c101130 */
[----:B---3--:R-:W-:Y:S04]  /*43e10*/  STG.E.U8 desc[UR48][R76.64], R136 ;  /* 0x000000884c007986 */ /* 0x008fe8000c101130 */
[----:B------:R-:W-:Y:S04]  /*43e20*/  STG.E.U8 desc[UR48][R78.64], R141 ;  /* 0x0000008d4e007986 */ /* 0x000fe8000c101130 */
[----:B--2---:R-:W-:Y:S04]  /*43e30*/  STG.E.U8 desc[UR48][R80.64], R132 ;  /* 0x0000008450007986 */ /* 0x004fe8000c101130 */
[----:B------:R-:W-:Y:S04]  /*43e40*/  STG.E.U8 desc[UR48][R82.64], R137 ;  /* 0x0000008952007986 */ /* 0x000fe8000c101130 */
[----:B------:R-:W-:Y:S04]  /*43e50*/  STG.E.U8 desc[UR48][R84.64], R131 ;  /* 0x0000008354007986 */ /* 0x000fe8000c101130 */
[----:B------:R-:W-:Y:S04]  /*43e60*/  STG.E.U8 desc[UR48][R86.64], R133 ;  /* 0x0000008556007986 */ /* 0x000fe8000c101130 */
[----:B------:R-:W-:Y:S04]  /*43e70*/  STG.E.U8 desc[UR48][R88.64], R145 ;  /* 0x0000009158007986 */ /* 0x000fe8000c101130 */
[----:B------:R-:W-:Y:S04]  /*43e80*/  STG.E.U8 desc[UR48][R90.64], R146 ;  /* 0x000000925a007986 */ /* 0x000fe8000c101130 */
[----:B------:R-:W-:Y:S01]  /*43e90*/  STG.E.U8 desc[UR48][R92.64], R142 ;  /* 0x0000008e5c007986 */ /* 0x000fe2000c101130 */
[----:B------:R-:W-:-:S03]  /*43ea0*/  PRMT R125, R105, 0x7771, RZ ;  /* 0x00007771697d7816 */ /* 0x000fc600000000ff */
        /* <DEDUP_REMOVED lines=35> */
[C---:B------:R-:W-:Y:S02]  /*440e0*/  PRMT R106, R102.reuse, 0x7772, RZ ;  /* 0x00007772666a7816 */ /* 0x040fe400000000ff */
[----:B------:R-:W-:Y:S01]  /*440f0*/  PRMT R105, R102, 0x7771, RZ ;  /* 0x0000777166697816 */ /* 0x000fe200000000ff */
[----:B------:R-:W-:Y:S01]  /*44100*/  STG.E.U8 desc[UR48][R182.64], R123 ;  /* 0x0000007bb6007986 */ /* 0x000fe2000c101130 */
[C---:B------:R-:W-:Y:S02]  /*44110*/  PRMT R114, R100.reuse, 0x7773, RZ ;  /* 0x0000777364727816 */ /* 0x040fe400000000ff */
[----:B------:R-:W-:Y:S01]  /*44120*/  PRMT R113, R100, 0x7772, RZ ;  /* 0x0000777264717816 */ /* 0x000fe200000000ff */
[----:B------:R-:W-:Y:S01]  /*44130*/  STG.E.U8 desc[UR48][R184.64], R118 ;  /* 0x00000076b8007986 */ /* 0x000fe2000c101130 */
[C---:B------:R-:W-:Y:S02]  /*44140*/  PRMT R111, R101.reuse, 0x7773, RZ ;  /* 0x00007773656f7816 */ /* 0x040fe400000000ff */
[----:B------:R-:W-:Y:S01]  /*44150*/  PRMT R110, R101, 0x7772, RZ ;  /* 0x00007772656e7816 */ /* 0x000fe200000000ff */
[----:B------:R-:W-:Y:S01]  /*44160*/  STG.E.U8 desc[UR48][R186.64], R119 ;  /* 0x00000077ba007986 */ /* 0x000fe2000c101130 */
[----:B------:R-:W-:-:S02]  /*44170*/  PRMT R102, R102, 0x7770, RZ ;  /* 0x0000777066667816 */ /* 0x000fc400000000ff */
[C---:B------:R-:W-:Y:S01]  /*44180*/  PRMT R101, R103.reuse, 0x7773, RZ ;  /* 0x0000777367657816 */ /* 0x040fe200000000ff */
[----:B------:R-:W-:Y:S01]  /*44190*/  STG.E.U8 desc[UR48][R188.64], R108 ;  /* 0x0000006cbc007986 */ /* 0x000fe2000c101130 */
[C---:B------:R-:W-:Y:S02]  /*441a0*/  PRMT R100, R103.reuse, 0x7772, RZ ;  /* 0x0000777267647816 */ /* 0x040fe400000000ff */
[C---:B------:R-:W-:Y:S01]  /*441b0*/  PRMT R3, R103.reuse, 0x7771, RZ ;  /* 0x0000777167037816 */ /* 0x040fe200000000ff */
[----:B------:R-:W-:Y:S01]  /*441c0*/  STG.E.U8 desc[UR48][R190.64], R112 ;  /* 0x00000070be007986 */ /* 0x000fe2000c101130 */
[----:B------:R-:W-:-:S03]  /*441d0*/  PRMT R103, R103, 0x7770, RZ ;  /* 0x0000777067677816 */ /* 0x000fc600000000ff */
[----:B------:R-:W-:Y:S04]  /*441e0*/  STG.E.U8 desc[UR48][R192.64], R104 ;  /* 0x00000068c0007986 */ /* 0x000fe8000c101130 */
[----:B------:R-:W-:Y:S04]  /*441f0*/  STG.E.U8 desc[UR48][R194.64], R109 ;  /* 0x0000006dc2007986 */ /* 0x000fe8000c101130 */
[----:B------:R-:W-:Y:S04]  /*44200*/  STG.E.U8 desc[UR48][R196.64], R102 ;  /* 0x00000066c4007986 */ /* 0x000fe8000c101130 */
[----:B------:R-:W-:Y:S04]  /*44210*/  STG.E.U8 desc[UR48][R198.64], R105 ;  /* 0x00000069c6007986 */ /* 0x000fe8000c101130 */
[----:B------:R-:W-:Y:S04]  /*44220*/  STG.E.U8 desc[UR48][R200.64], R103 ;  /* 0x00000067c8007986 */ /* 0x000fe8000c101130 */
[----:B------:R0:W-:Y:S01]  /*44230*/  STG.E.U8 desc[UR48][R202.64], R3 ;  /* 0x00000003ca007986 */ /* 0x0001e2000c101130 */
[----:B-1----:R-:W-:-:S03]  /*44240*/  PRMT R33, R4, 0x7770, RZ ;  /* 0x0000777004217816 */ /* 0x002fc600000000ff */
        /* <DEDUP_REMOVED lines=13> */
[----:B0-----:R-:W-:Y:S01]  /*44320*/  PRMT R3, R6, 0x7771, RZ ;  /* 0x0000777106037816 */ /* 0x001fe200000000ff */
[----:B------:R-:W0:Y:S01]  /*44330*/  S2R R12, SR_TID.X ;  /* 0x00000000000c7919 */ /* 0x000e220000002100 */
[C---:B------:R-:W-:Y:S02]  /*44340*/  PRMT R9, R7.reuse, 0x7773, RZ ;  /* 0x0000777307097816 */ /* 0x040fe400000000ff */
[C---:B------:R-:W-:Y:S01]  /*44350*/  PRMT R11, R7.reuse, 0x7772, RZ ;  /* 0x00007772070b7816 */ /* 0x040fe200000000ff */
[----:B------:R-:W-:Y:S01]  /*44360*/  STG.E.U8 desc[UR48][R218.64], R101 ;  /* 0x00000065da007986 */ /* 0x000fe2000c101130 */
[C---:B------:R-:W-:Y:S02]  /*44370*/  PRMT R5, R7.reuse, 0x7771, RZ ;  /* 0x0000777107057816 */ /* 0x040fe400000000ff */
[----:B------:R-:W-:Y:S01]  /*44380*/  PRMT R7, R7, 0x7770, RZ ;  /* 0x0000777007077816 */ /* 0x000fe200000000ff */
[----:B------:R-:W-:Y:S01]  /*44390*/  STG.E.U8 desc[UR48][R220.64], R33 ;  /* 0x00000021dc007986 */ /* 0x000fe2000c101130 */
[----:B------:R-:W-:-:S03]  /*443a0*/  PRMT R23, R4, 0x7772, RZ ;  /* 0x0000777204177816 */ /* 0x000fc600000000ff */
[----:B------:R-:W-:Y:S01]  /*443b0*/  STG.E.U8 desc[UR48][R222.64], R31 ;  /* 0x0000001fde007986 */ /* 0x000fe2000c101130 */
[----:B------:R-:W-:-:S03]  /*443c0*/  PRMT R21, R4, 0x7773, RZ ;  /* 0x0000777304157816 */ /* 0x000fc600000000ff */
[----:B------:R-:W-:Y:S04]  /*443d0*/  STG.E.U8 desc[UR48][R224.64], R29 ;  /* 0x0000001de0007986 */ /* 0x000fe8000c101130 */
[----:B------:R-:W-:Y:S01]  /*443e0*/  STG.E.U8 desc[UR48][R226.64], R27 ;  /* 0x0000001be2007986 */ /* 0x000fe2000c101130 */
[----:B------:R-:W-:-:S03]  /*443f0*/  PRMT R15, R6, 0x7772, RZ ;  /* 0x00007772060f7816 */ /* 0x000fc600000000ff */
[----:B------:R-:W-:Y:S01]  /*44400*/  STG.E.U8 desc[UR48][R228.64], R25 ;  /* 0x00000019e4007986 */ /* 0x000fe2000c101130 */
[----:B------:R-:W-:-:S03]  /*44410*/  PRMT R13, R6, 0x7773, RZ ;  /* 0x00007773060d7816 */ /* 0x000fc600000000ff */
[----:B------:R1:W-:Y:S04]  /*44420*/  STG.E.U8 desc[UR48][R230.64], R3 ;  /* 0x00000003e6007986 */ /* 0x0003e8000c101130 */
[----:B------:R-:W-:Y:S04]  /*44430*/  STG.E.U8 desc[UR48][R232.64], R7 ;  /* 0x00000007e8007986 */ /* 0x000fe8000c101130 */
[----:B------:R2:W-:Y:S04]  /*44440*/  STG.E.U8 desc[UR48][R234.64], R5 ;  /* 0x00000005ea007986 */ /* 0x0005e8000c101130 */
[----:B------:R-:W-:Y:S04]  /*44450*/  STG.E.U8 desc[UR48][R236.64], R23 ;  /* 0x00000017ec007986 */ /* 0x000fe8000c101130 */
[----:B------:R-:W-:Y:S04]  /*44460*/  STG.E.U8 desc[UR48][R238.64], R21 ;  /* 0x00000015ee007986 */ /* 0x000fe8000c101130 */
[----:B------:R-:W-:Y:S04]  /*44470*/  STG.E.U8 desc[UR48][R240.64], R19 ;  /* 0x00000013f0007986 */ /* 0x000fe8000c101130 */
[----:B------:R-:W-:Y:S04]  /*44480*/  STG.E.U8 desc[UR48][R242.64], R17 ;  /* 0x00000011f2007986 */ /* 0x000fe8000c101130 */
[----:B------:R-:W-:Y:S04]  /*44490*/  STG.E.U8 desc[UR48][R244.64], R15 ;  /* 0x0000000ff4007986 */ /* 0x000fe8000c101130 */
[----:B------:R3:W-:Y:S04]  /*444a0*/  STG.E.U8 desc[UR48][R246.64], R13 ;  /* 0x0000000df6007986 */ /* 0x0007e8000c101130 */
[----:B------:R-:W-:Y:S04]  /*444b0*/  STG.E.U8 desc[UR48][R248.64], R11 ;  /* 0x0000000bf8007986 */ /* 0x000fe8000c101130 */
[----:B------:R-:W-:Y:S01]  /*444c0*/  STG.E.U8 desc[UR48][R250.64], R9 ;  /* 0x00000009fa007986 */ /* 0x000fe2000c101130 */
[----:B----4-:R-:W-:-:S02]  /*444d0*/  FSEL R4, R20, -INF , P3 ;  /* 0xff80000014047808 */ /* 0x010fc40001800000 */
[----:B------:R-:W-:Y:S02]  /*444e0*/  FSEL R2, R2, -INF , P2 ;  /* 0xff80000002027808 */ /* 0x000fe40001000000 */
[----:B-1----:R-:W-:Y:S01]  /*444f0*/  FSEL R3, R8, -INF , P1 ;  /* 0xff80000008037808 */ /* 0x002fe20000800000 */
[----:B0-----:R-:W-:Y:S01]  /*44500*/  IMAD.SHL.U32 R8, R12, 0x2, RZ ;  /* 0x000000020c087824 */ /* 0x001fe200078e00ff */
[----:B--2---:R-:W-:-:S04]  /*44510*/  FSEL R5, R18, -INF , P0 ;  /* 0xff80000012057808 */ /* 0x004fc80000000000 */
[----:B------:R-:W-:Y:S01]  /*44520*/  LOP3.LUT R8, R8, 0x1f8, RZ, 0xc0, !PT ;  /* 0x000001f808087812 */ /* 0x000fe200078ec0ff */
[----:B------:R-:W-:Y:S01]  /*44530*/  FFMA R6, R4, 0.69314718246459960938, R16 ;  /* 0x3f31721804067823 */ /* 0x000fe20000000010 */
[----:B------:R-:W-:Y:S01]  /*44540*/  FFMA R4, R3, 0.69314718246459960938, R252 ;  /* 0x3f31721803047823 */ /* 0x000fe200000000fc */
[----:B------:R-:W-:Y:S01]  /*44550*/  FFMA R5, R5, 0.69314718246459960938, R0 ;  /* 0x3f31721805057823 */ /* 0x000fe20000000000 */
[----:B------:R-:W-:Y:S01]  /*44560*/  BAR.SYNC.DEFER_BLOCKING 0x0 ;  /* 0x0000000000007b1d */ /* 0x000fe20000010000 */
[----:B------:R-:W-:-:S05]  /*44570*/  FFMA R7, R2, 0.69314718246459960938, R14 ;  /* 0x3f31721802077823 */ /* 0x000fca000000000e */
[----:B------:R-:W-:Y:S04]  /*44580*/  STS.64 [R8+UR6], R6 ;  /* 0x0000000608007988 */ /* 0x000fe80008000a06 */
[----:B------:R-:W-:Y:S01]  /*44590*/  STS.64 [R8+UR6+0x200], R4 ;  /* 0x0002000408007988 */ /* 0x000fe20008000a06 */
[----:B------:R-:W-:Y:S01]  /*445a0*/  BAR.SYNC.DEFER_BLOCKING 0x0 ;  /* 0x0000000000007b1d */ /* 0x000fe20000010000 */
[----:B------:R-:W-:-:S07]  /*445b0*/  LOP3.LUT R14, R12, 0xff, RZ, 0xc0, !PT ;  /* 0x000000ff0c0e7812 */ /* 0x000fce00078ec0ff */
[----:B---3--:R-:W0:Y:S01]  /*445c0*/  LDC.64 R12, c[0x0][0x230] ;  /* 0x00008c00ff0c7b82 */ /* 0x008e220000000a00 */
[----:B------:R1:W2:Y:S02]  /*445d0*/  LDS R11, [R10] ;  /* 0x000000000a0b7984 */ /* 0x0002a40000000800 */
[----:B-1----:R-:W1:Y:S01]  /*445e0*/  S2R R10, SR_CTAID.X ;  /* 0x00000000000a7919 */ /* 0x002e620000002500 */
[----:B------:R-:W-:-:S04]  /*445f0*/  UIMAD UR4, UR61, UR4, URZ ;  /* 0x000000043d0472a4 */ /* 0x000fc8000f8e023f */
[----:B------:R-:W-:Y:S02]  /*44600*/  USHF.L.U32 UR6, UR4, 0x2, URZ ;  /* 0x0000000204067899 */ /* 0x000fe4000800063f */
[----:B------:R-:W-:Y:S01]  /*44610*/  UIMAD.WIDE UR4, UR4, 0x4, URZ ;  /* 0x00000004040478a5 */ /* 0x000fe2000f8e023f */
[----:B-1----:R-:W-:-:S04]  /*44620*/  IMAD R10, R10, 0x100, R14 ;  /* 0x000001000a0a7824 */ /* 0x002fc800078e020e */
[C---:B------:R-:W-:Y:S02]  /*44630*/  IMAD.SHL.U32 R3, R10.reuse, 0x4, RZ ;  /* 0x000000040a037824 */ /* 0x040fe400078e00ff */
[----:B------:R-:W-:-:S03]  /*44640*/  IMAD.HI R0, R10, 0x4, RZ ;  /* 0x000000040a007827 */ /* 0x000fc600078e02ff */
[----:B0-----:R-:W-:-:S04]  /*44650*/  IADD3 R2, P0, P1, R3, UR6, R12 ;  /* 0x0000000603027c10 */ /* 0x001fc8000f91e00c */
[----:B------:R-:W-:-:S05]  /*44660*/  IADD3.X R3, R0, UR5, R13, P0, P1 ;  /* 0x0000000500037c10 */ /* 0x000fca00087e240d */
[----:B--2---:R-:W-:Y:S01]  /*44670*/  STG.E desc[UR48][R2.64], R11 ;  /* 0x0000000b02007986 */ /* 0x004fe2000c101930 */
[----:B------:R-:W-:Y:S05]  /*44680*/  EXIT ;  /* 0x000000000000794d */ /* 0x000fea0003800000 */
.L_x_2:
[----:B------:R-:W-:-:S00]  /*44690*/  BRA `(.L_x_2) ;  /* 0xfffffffc00fc7947 */ /* 0x000fc0000383ffff */
[----:B------:R-:W-:-:S00]  /*446a0*/  NOP ;  /* 0x0000000000007918 */ /* 0x000fc00000000000 */
        /* <DEDUP_REMOVED lines=13> */
.L_x_3:


//--------------------- .nv.global.init           --------------------------
	.section	.nv.global.init,"aw",@progbits
.nv.global.init:
	.type		_$_str,@object
	.size		_$_str,(.L_0 - _$_str)
_$_str:
        /*0000*/ 	.byte	0x5f, 0x5f, 0x43, 0x55, 0x44, 0x41, 0x5f, 0x46, 0x54, 0x5a, 0x00
.L_0:


//--------------------- .nv.shared.attn_fwd       --------------------------
	.section	.nv.shared.attn_fwd,"aw",@nobits
	.sectionflags	@""
	.align	16
	.zero		1024


//--------------------- .nv.shared.reserved.0     --------------------------
	.section	.nv.shared.reserved.0,"aw",@nobits
	.weak		__nv_reservedSMEM_offset_0_alias
	.size		__nv_reservedSMEM_offset_0_alias, 0, 0
	.other		__nv_reservedSMEM_offset_0_alias,@"STO_CUDA_RESERVED_SHARED STV_DEFAULT"
__nv_reservedSMEM_offset_0_alias:
	.zero		0


//--------------------- .nv.constant0.attn_fwd    --------------------------
	.section	.nv.constant0.attn_fwd,"a",@progbits
	.sectionflags	@""
	.align	4
.nv.constant0.attn_fwd:
	.zero		664


//--------------------- SYMBOLS --------------------------

	.type		.nv.reservedSmem.offset0,@object
	.size		.nv.reservedSmem.offset0,0x4
